def matmul_kernel(
    a_ptr,
    b_ptr,
    c_ptr,
    M,
    N,
    K,
    stride_am,
    stride_ak,
    stride_bk,
    stride_bn,
    stride_cm,
    stride_cn,
    BLOCK_M: tl.constexpr,
    BLOCK_N: tl.constexpr,
    BLOCK_K: tl.constexpr,
    GROUP_M: tl.constexpr,
):
    pid = tl.program_id(axis=0)
    num_pid_m = tl.cdiv(M, BLOCK_M)
    num_pid_n = tl.cdiv(N, BLOCK_N)
    num_pid_in_group = GROUP_M * num_pid_n
    group_id = pid // num_pid_in_group
    first_pid_m = group_id * GROUP_M
    group_size_m = min(num_pid_m - first_pid_m, GROUP_M)
    pid_m = first_pid_m + ((pid % num_pid_in_group) % group_size_m)
    pid_n = (pid % num_pid_in_group) // group_size_m

    offs_am = (pid_m * BLOCK_M + tl.arange(0, BLOCK_M)) % M
    offs_bn = (pid_n * BLOCK_N + tl.arange(0, BLOCK_N)) % N
    offs_k = tl.arange(0, BLOCK_K)
    a_ptrs = a_ptr + offs_am[:, None] * stride_am + offs_k[None, :] * stride_ak
    b_ptrs = b_ptr + offs_k[:, None] * stride_bk + offs_bn[None, :] * stride_bn

    acc = tl.zeros((BLOCK_M, BLOCK_N), dtype=tl.float32)
    for kk in range(0, tl.cdiv(K, BLOCK_K)):
        a = tl.load(a_ptrs, mask=offs_k[None, :] < K - kk * BLOCK_K, other=0.0)
        b = tl.load(b_ptrs, mask=offs_k[:, None] < K - kk * BLOCK_K, other=0.0)
        acc = tl.dot(a, b, acc)
        a_ptrs += BLOCK_K * stride_ak
        b_ptrs += BLOCK_K * stride_bk

    c = acc.to(c_ptr.dtype.element_ty)
    offs_cm = pid_m * BLOCK_M + tl.arange(0, BLOCK_M)
    offs_cn = pid_n * BLOCK_N + tl.arange(0, BLOCK_N)
    c_ptrs = c_ptr + offs_cm[:, None] * stride_cm + offs_cn[None, :] * stride_cn
    mask = (offs_cm[:, None] < M) & (offs_cn[None, :] < N)
    tl.store(c_ptrs, c, mask=mask)

# config = {"BLOCK_K": 64, "BLOCK_M": 128, "BLOCK_N": 512, "GROUP_M": 8, "arch": "sm_80", "dtype": "fp16", "num_ctas": 1, "num_stages": 2, "num_warps": 4}
# arch = sm_80


// ===== COMPILED SASS (sm_80) =====

	.target	sm_80

	.elftype	@"ET_EXEC"


//--------------------- .note.nv.tkinfo           --------------------------
	.section	.note.nv.tkinfo,"",@"SHT_NOTE"
	.sectionflags	@"SHF_NOTE_NV_TKINFO"
	.tkinfo
        /*0018*/ 	.word	0x00000002
        /*0030*/ 	.string	""
        /*0030*/ 	.string	"ptxas"
        /*0030*/ 	.string	"Cuda compilation tools, release 13.0, V13.0.88"
        /*0030*/ 	.string	"Build cuda_13.0.r13.0/compiler.36424714_0"
        /*0030*/ 	.string	"-v  -suppress-debug-info  -lineinfo  -arch sm_80 "



//--------------------- .note.nv.cuinfo           --------------------------
	.section	.note.nv.cuinfo,"",@"SHT_NOTE"
	.sectionflags	@"SHF_NOTE_NV_CUINFO"
        /*0018*/ 	.short	0x0002
        /*001a*/ 	.short	0x0050
        /*001c*/ 	.short	0x0082
	.zero		2


//--------------------- .nv.info                  --------------------------
	.section	.nv.info,"",@"SHT_CUDA_INFO"
	.align	4


	//----- nvinfo : EIATTR_REGCOUNT
	.align		4
        /*0000*/ 	.byte	0x04, 0x2f
        /*0002*/ 	.short	(.L_1 - .L_0)
	.align		4
.L_0:
        /*0004*/ 	.word	index@(matmul_kernel)
        /*0008*/ 	.word	0x00000020


	//----- nvinfo : EIATTR_FRAME_SIZE
	.align		4
.L_1:
        /*000c*/ 	.byte	0x04, 0x11
        /*000e*/ 	.short	(.L_3 - .L_2)
	.align		4
.L_2:
        /*0010*/ 	.word	index@(matmul_kernel)
        /*0014*/ 	.word	0x000041f8


	//----- nvinfo : EIATTR_MIN_STACK_SIZE
	.align		4
.L_3:
        /*0018*/ 	.byte	0x04, 0x12
        /*001a*/ 	.short	(.L_5 - .L_4)
	.align		4
.L_4:
        /*001c*/ 	.word	index@(matmul_kernel)
        /*0020*/ 	.word	0x000041f8
.L_5:


//--------------------- .nv.info.matmul_kernel    --------------------------
	.section	.nv.info.matmul_kernel,"",@"SHT_CUDA_INFO"
	.sectionflags	@""
	.align	4


	//----- nvinfo : EIATTR_CUDA_API_VERSION
	.align		4
        /*0000*/ 	.byte	0x04, 0x37
        /*0002*/ 	.short	(.L_7 - .L_6)
.L_6:
        /*0004*/ 	.word	0x00000082


	//----- nvinfo : EIATTR_SW2861232_WAR
	.align		4
.L_7:
        /*0008*/ 	.byte	0x01, 0x35
	.zero		2


	//----- nvinfo : EIATTR_PARAM_CBANK
	.align		4
        /*000c*/ 	.byte	0x04, 0x0a
        /*000e*/ 	.short	(.L_9 - .L_8)
	.align		4
.L_8:
        /*0010*/ 	.word	index@(.nv.constant0.matmul_kernel)
        /*0014*/ 	.short	0x0160
        /*0016*/ 	.short	0x0050


	//----- nvinfo : EIATTR_CBANK_PARAM_SIZE
	.align		4
.L_9:
        /*0018*/ 	.byte	0x03, 0x19
        /*001a*/ 	.short	0x0050


	//----- nvinfo : EIATTR_KPARAM_INFO
	.align		4
        /*001c*/ 	.byte	0x04, 0x17
        /*001e*/ 	.short	(.L_11 - .L_10)
.L_10:
        /*0020*/ 	.word	0x00000000
        /*0024*/ 	.short	0x000d
        /*0026*/ 	.short	0x0048
        /*0028*/ 	.byte	0x00, 0xf4, 0x21, 0x00


	//----- nvinfo : EIATTR_KPARAM_INFO
	.align		4
.L_11:
        /*002c*/ 	.byte	0x04, 0x17
        /*002e*/ 	.short	(.L_13 - .L_12)
.L_12:
        /*0030*/ 	.word	0x00000000
        /*0034*/ 	.short	0x000c
        /*0036*/ 	.short	0x0040
        /*0038*/ 	.byte	0x00, 0xf4, 0x21, 0x00


	//----- nvinfo : EIATTR_KPARAM_INFO
	.align		4
.L_13:
        /*003c*/ 	.byte	0x04, 0x17
        /*003e*/ 	.short	(.L_15 - .L_14)
.L_14:
        /*0040*/ 	.word	0x00000000
        /*0044*/ 	.short	0x000b
        /*0046*/ 	.short	0x0038
        /*0048*/ 	.byte	0x00, 0xf0, 0x11, 0x00


	//----- nvinfo : EIATTR_KPARAM_INFO
	.align		4
.L_15:
        /*004c*/ 	.byte	0x04, 0x17
        /*004e*/ 	.short	(.L_17 - .L_16)
.L_16:
        /*0050*/ 	.word	0x00000000
        /*0054*/ 	.short	0x000a
        /*0056*/ 	.short	0x0034
        /*0058*/ 	.byte	0x00, 0xf0, 0x11, 0x00


	//----- nvinfo : EIATTR_KPARAM_INFO
	.align		4
.L_17:
        /*005c*/ 	.byte	0x04, 0x17
        /*005e*/ 	.short	(.L_19 - .L_18)
.L_18:
        /*0060*/ 	.word	0x00000000
        /*0064*/ 	.short	0x0009
        /*0066*/ 	.short	0x0030
        /*0068*/ 	.byte	0x00, 0xf0, 0x11, 0x00


	//----- nvinfo : EIATTR_KPARAM_INFO
	.align		4
.L_19:
        /*006c*/ 	.byte	0x04, 0x17
        /*006e*/ 	.short	(.L_21 - .L_20)
.L_20:
        /*0070*/ 	.word	0x00000000
        /*0074*/ 	.short	0x0008
        /*0076*/ 	.short	0x002c
        /*0078*/ 	.byte	0x00, 0xf0, 0x11, 0x00


	//----- nvinfo : EIATTR_KPARAM_INFO
	.align		4
.L_21:
        /*007c*/ 	.byte	0x04, 0x17
        /*007e*/ 	.short	(.L_23 - .L_22)
.L_22:
        /*0080*/ 	.word	0x00000000
        /*0084*/ 	.short	0x0007
        /*0086*/ 	.short	0x0028
        /*0088*/ 	.byte	0x00, 0xf0, 0x11, 0x00


	//----- nvinfo : EIATTR_KPARAM_INFO
	.align		4
.L_23:
        /*008c*/ 	.byte	0x04, 0x17
        /*008e*/ 	.short	(.L_25 - .L_24)
.L_24:
        /*0090*/ 	.word	0x00000000
        /*0094*/ 	.short	0x0006
        /*0096*/ 	.short	0x0024
        /*0098*/ 	.byte	0x00, 0xf0, 0x11, 0x00


	//----- nvinfo : EIATTR_KPARAM_INFO
	.align		4
.L_25:
        /*009c*/ 	.byte	0x04, 0x17
        /*009e*/ 	.short	(.L_27 - .L_26)
.L_26:
        /*00a0*/ 	.word	0x00000000
        /*00a4*/ 	.short	0x0005
        /*00a6*/ 	.short	0x0020
        /*00a8*/ 	.byte	0x00, 0xf0, 0x11, 0x00


	//----- nvinfo : EIATTR_KPARAM_INFO
	.align		4
.L_27:
        /*00ac*/ 	.byte	0x04, 0x17
        /*00ae*/ 	.short	(.L_29 - .L_28)
.L_28:
        /*00b0*/ 	.word	0x00000000
        /*00b4*/ 	.short	0x0004
        /*00b6*/ 	.short	0x001c
        /*00b8*/ 	.byte	0x00, 0xf0, 0x11, 0x00


	//----- nvinfo : EIATTR_KPARAM_INFO
	.align		4
.L_29:
        /*00bc*/ 	.byte	0x04, 0x17
        /*00be*/ 	.short	(.L_31 - .L_30)
.L_30:
        /*00c0*/ 	.word	0x00000000
        /*00c4*/ 	.short	0x0003
        /*00c6*/ 	.short	0x0018
        /*00c8*/ 	.byte	0x00, 0xf0, 0x11, 0x00


	//----- nvinfo : EIATTR_KPARAM_INFO
	.align		4
.L_31:
        /*00cc*/ 	.byte	0x04, 0x17
        /*00ce*/ 	.short	(.L_33 - .L_32)
.L_32:
        /*00d0*/ 	.word	0x00000000
        /*00d4*/ 	.short	0x0002
        /*00d6*/ 	.short	0x0010
        /*00d8*/ 	.byte	0x00, 0xf4, 0x21, 0x00


	//----- nvinfo : EIATTR_KPARAM_INFO
	.align		4
.L_33:
        /*00dc*/ 	.byte	0x04, 0x17
        /*00de*/ 	.short	(.L_35 - .L_34)
.L_34:
        /*00e0*/ 	.word	0x00000000
        /*00e4*/ 	.short	0x0001
        /*00e6*/ 	.short	0x0008
        /*00e8*/ 	.byte	0x00, 0xf4, 0x21, 0x00


	//----- nvinfo : EIATTR_KPARAM_INFO
	.align		4
.L_35:
        /*00ec*/ 	.byte	0x04, 0x17
        /*00ee*/ 	.short	(.L_37 - .L_36)
.L_36:
        /*00f0*/ 	.word	0x00000000
        /*00f4*/ 	.short	0x0000
        /*00f6*/ 	.short	0x0000
        /*00f8*/ 	.byte	0x00, 0xf4, 0x21, 0x00


	//----- nvinfo : EIATTR_MAXREG_COUNT
	.align		4
.L_37:
        /*00fc*/ 	.byte	0x03, 0x1b
        /*00fe*/ 	.short	0x00ff


	//----- nvinfo : EIATTR_NUM_BARRIERS
	.align		4
        /*0100*/ 	.byte	0x02, 0x4c
        /*0102*/ 	.byte	0x01
	.zero		1


	//----- nvinfo : EIATTR_ANNOTATIONS
	.align		4
        /*0104*/ 	.byte	0x04, 0x55
        /*0106*/ 	.short	(.L_39 - .L_38)


	//   ....[0]....
.L_38:
        /*0108*/ 	.word	0x00000001
        /*010c*/ 	.byte	0x00, 0x05, 0x00, 0x00, 0x01, 0x00, 0x00, 0x00, 0x70, 0x05, 0x00, 0x00, 0x01, 0x00, 0x00, 0x00
        /* <DEDUP_REMOVED lines=2721> */
        /*ab2c*/ 	.byte	0x10, 0xfa, 0x02, 0x00, 0x01, 0x00, 0x00, 0x00, 0x30, 0xfa, 0x02, 0x00


	//----- nvinfo : EIATTR_MERCURY_ISA_VERSION
	.align		4
.L_39:
        /*ab38*/ 	.byte	0x03, 0x5f
        /*ab3a*/ 	.short	0x0000


	//----- nvinfo : EIATTR_EXIT_INSTR_OFFSETS
	.align		4
        /*ab3c*/ 	.byte	0x04, 0x1c
        /*ab3e*/ 	.short	(.L_41 - .L_40)


	//   ....[0]....
.L_40:
        /*ab40*/ 	.word	0x000679c0


	//   ....[1]....
        /*ab44*/ 	.word	0x000679f0


	//----- nvinfo : EIATTR_REQNTID
	.align		4
.L_41:
        /*ab48*/ 	.byte	0x04, 0x10
        /*ab4a*/ 	.short	(.L_43 - .L_42)
.L_42:
        /*ab4c*/ 	.word	0x00000080
        /*ab50*/ 	.word	0x00000001
        /*ab54*/ 	.word	0x00000001
.L_43:


//--------------------- .nv.callgraph             --------------------------
	.section	.nv.callgraph,"",@"SHT_CUDA_CALLGRAPH"
	.align	4
	.sectionentsize	8
	.align		4
        /*0000*/ 	.word	0x00000000
	.align		4
        /*0004*/ 	.word	0xffffffff
	.align		4
        /*0008*/ 	.word	0x00000000
	.align		4
        /*000c*/ 	.word	0xfffffffe
	.align		4
        /*0010*/ 	.word	0x00000000
	.align		4
        /*0014*/ 	.word	0xfffffffd
	.align		4
        /*0018*/ 	.word	0x00000000
	.align		4
        /*001c*/ 	.word	0xfffffffc


//--------------------- .nv.rel.action            --------------------------
	.section	.nv.rel.action,"",@"SHT_CUDA_RELOCINFO"
	.align	8
	.sectionentsize	8
        /*0000*/ 	.byte	0x73, 0x00, 0x00, 0x00, 0x00, 0x00, 0x00, 0x00, 0x00, 0x00, 0x00, 0x11, 0x25, 0x00, 0x05, 0x36


//--------------------- .nv.constant0.matmul_kernel --------------------------
	.section	.nv.constant0.matmul_kernel,"a",@progbits
	.sectionflags	@""
	.align	4
.nv.constant0.matmul_kernel:
	.zero		432


//--------------------- .text.matmul_kernel       --------------------------
	.section	.text.matmul_kernel,"ax",@progbits
	.sectioninfo	@"SHI_REGISTERS=32"
	.align	128
        .global         matmul_kernel
        .type           matmul_kernel,@function
        .size           matmul_kernel,(.L_x_5 - matmul_kernel)
        .other          matmul_kernel,@"STO_CUDA_ENTRY STV_DEFAULT"
matmul_kernel:
.text.matmul_kernel:
[----:B------:R-:W-:-:S03]  /*0000*/  IMAD.MOV.U32 R1, RZ, RZ, c[0x0][0x28] ;  /* 0x00000a00ff017624 */ /* 0x000fc600078e00ff */
[----:B------:R-:W-:Y:S01]  /*0010*/  IMAD.MOV.U32 R0, RZ, RZ, c[0x0][0x17c] ;  /* 0x00005f00ff007624 */ /* 0x000fe200078e00ff */
[----:B------:R-:W0:Y:S01]  /*0020*/  S2R R29, SR_TID.X ;  /* 0x00000000001d7919 */ /* 0x000e220000002100 */
[----:B------:R-:W-:Y:S01]  /*0030*/  IADD3 R1, R1, -0x41f8, RZ ;  /* 0xffffbe0801017810 */ /* 0x000fe20007ffe0ff */
[----:B------:R-:W-:Y:S02]  /*0040*/  ULDC.64 UR6, c[0x0][0x118] ;  /* 0x0000460000067ab9 */ /* 0x000fe40000000a00 */
[----:B------:R-:W-:-:S04]  /*0050*/  IADD3 R0, R0, 0x1ff, RZ ;  /* 0x000001ff00007810 */ /* 0x000fc80007ffe0ff */
[----:B------:R-:W-:-:S04]  /*0060*/  SHF.R.S32.HI R3, RZ, 0x1f, R0 ;  /* 0x0000001fff037819 */ /* 0x000fc80000011400 */
[----:B------:R-:W-:-:S04]  /*0070*/  LEA.HI R3, R3, R0, RZ, 0x9 ;  /* 0x0000000003037211 */ /* 0x000fc800078f48ff */
[----:B------:R-:W-:Y:S02]  /*0080*/  SHF.R.S32.HI R0, RZ, 0x9, R3 ;  /* 0x00000009ff007819 */ /* 0x000fe40000011403 */
[----:B------:R-:W1:Y:S03]  /*0090*/  S2R R3, SR_CTAID.X ;  /* 0x0000000000037919 */ /* 0x000e660000002500 */
[----:B------:R-:W-:Y:S01]  /*00a0*/  IMAD.SHL.U32 R0, R0, 0x8, RZ ;  /* 0x0000000800007824 */ /* 0x000fe200078e00ff */
[----:B0-----:R-:W-:-:S04]  /*00b0*/  LOP3.LUT R12, R29, 0x7f, RZ, 0xc0, !PT ;  /* 0x0000007f1d0c7812 */ /* 0x001fc800078ec0ff */
[-C--:B------:R-:W-:Y:S02]  /*00c0*/  IABS R7, R0.reuse ;  /* 0x0000000000077213 */ /* 0x080fe40000000000 */
[----:B------:R-:W-:Y:S02]  /*00d0*/  IABS R10, R0 ;  /* 0x00000000000a7213 */ /* 0x000fe40000000000 */
[----:B------:R-:W0:Y:S01]  /*00e0*/  I2F.RP R2, R7 ;  /* 0x0000000700027306 */ /* 0x000e220000209400 */
[----:B-1----:R-:W-:-:S07]  /*00f0*/  IABS R8, R3 ;  /* 0x0000000300087213 */ /* 0x002fce0000000000 */
[----:B0-----:R-:W0:Y:S02]  /*0100*/  MUFU.RCP R2, R2 ;  /* 0x0000000200027308 */ /* 0x001e240000001000 */
[----:B0-----:R-:W-:Y:S01]  /*0110*/  IADD3 R4, R2, 0xffffffe, RZ ;  /* 0x0ffffffe02047810 */ /* 0x001fe20007ffe0ff */
[----:B------:R-:W-:-:S05]  /*0120*/  IMAD.MOV R2, RZ, RZ, -R10 ;  /* 0x000000ffff027224 */ /* 0x000fca00078e0a0a */
[----:B------:R0:W1:Y:S02]  /*0130*/  F2I.FTZ.U32.TRUNC.NTZ R5, R4 ;  /* 0x0000000400057305 */ /* 0x000064000021f000 */
[----:B0-----:R-:W-:Y:S02]  /*0140*/  IMAD.MOV.U32 R4, RZ, RZ, RZ ;  /* 0x000000ffff047224 */ /* 0x001fe400078e00ff */
[----:B-1----:R-:W-:-:S04]  /*0150*/  IMAD.MOV R6, RZ, RZ, -R5 ;  /* 0x000000ffff067224 */ /* 0x002fc800078e0a05 */
[----:B------:R-:W-:Y:S02]  /*0160*/  IMAD R9, R6, R7, RZ ;  /* 0x0000000706097224 */ /* 0x000fe400078e02ff */
[----:B------:R-:W-:Y:S02]  /*0170*/  IMAD.MOV.U32 R6, RZ, RZ, R8 ;  /* 0x000000ffff067224 */ /* 0x000fe400078e0008 */
[----:B------:R-:W-:-:S06]  /*0180*/  IMAD.HI.U32 R5, R5, R9, R4 ;  /* 0x0000000905057227 */ /* 0x000fcc00078e0004 */
[----:B------:R-:W-:-:S04]  /*0190*/  IMAD.HI.U32 R5, R5, R6, RZ ;  /* 0x0000000605057227 */ /* 0x000fc800078e00ff */
[----:B------:R-:W-:-:S05]  /*01a0*/  IMAD R2, R5, R2, R6 ;  /* 0x0000000205027224 */ /* 0x000fca00078e0206 */
[----:B------:R-:W-:-:S13]  /*01b0*/  ISETP.GT.U32.AND P1, PT, R7, R2, PT ;  /* 0x000000020700720c */ /* 0x000fda0003f24070 */
[----:B------:R-:W-:Y:S01]  /*01c0*/  @!P1 IMAD.IADD R2, R2, 0x1, -R7 ;  /* 0x0000000102029824 */ /* 0x000fe200078e0a07 */
[----:B------:R-:W-:Y:S02]  /*01d0*/  @!P1 IADD3 R5, R5, 0x1, RZ ;  /* 0x0000000105059810 */ /* 0x000fe40007ffe0ff */
[----:B------:R-:W-:Y:S02]  /*01e0*/  ISETP.NE.AND P1, PT, R0, RZ, PT ;  /* 0x000000ff0000720c */ /* 0x000fe40003f25270 */
[----:B------:R-:W-:Y:S02]  /*01f0*/  ISETP.GE.U32.AND P0, PT, R2, R7, PT ;  /* 0x000000070200720c */ /* 0x000fe40003f06070 */
[----:B------:R-:W-:-:S04]  /*0200*/  LOP3.LUT R2, R3, R0, RZ, 0x3c, !PT ;  /* 0x0000000003027212 */ /* 0x000fc800078e3cff */
[----:B------:R-:W-:Y:S01]  /*0210*/  ISETP.GE.AND P2, PT, R2, RZ, PT ;  /* 0x000000ff0200720c */ /* 0x000fe20003f46270 */
[----:B------:R-:W-:-:S05]  /*0220*/  IMAD.MOV.U32 R2, RZ, RZ, c[0x0][0x178] ;  /* 0x00005e00ff027624 */ /* 0x000fca00078e00ff */
[----:B------:R-:W-:Y:S02]  /*0230*/  IADD3 R2, R2, 0x7f, RZ ;  /* 0x0000007f02027810 */ /* 0x000fe40007ffe0ff */
[----:B------:R-:W-:-:S05]  /*0240*/  @P0 IADD3 R5, R5, 0x1, RZ ;  /* 0x0000000105050810 */ /* 0x000fca0007ffe0ff */
[----:B------:R-:W-:Y:S01]  /*0250*/  IMAD.MOV.U32 R4, RZ, RZ, R5 ;  /* 0x000000ffff047224 */ /* 0x000fe200078e0005 */
[----:B------:R-:W-:-:S03]  /*0260*/  SHF.R.S32.HI R5, RZ, 0x1f, R2 ;  /* 0x0000001fff057819 */ /* 0x000fc60000011402 */
[----:B------:R-:W-:Y:S01]  /*0270*/  @!P2 IMAD.MOV R4, RZ, RZ, -R4 ;  /* 0x000000ffff04a224 */ /* 0x000fe200078e0a04 */
[----:B------:R-:W-:Y:S02]  /*0280*/  @!P1 LOP3.LUT R4, RZ, R0, RZ, 0x33, !PT ;  /* 0x00000000ff049212 */ /* 0x000fe400078e33ff */
[----:B------:R-:W-:-:S03]  /*0290*/  LEA.HI R5, R5, R2, RZ, 0x7 ;  /* 0x0000000205057211 */ /* 0x000fc600078f38ff */
[----:B------:R-:W-:Y:S02]  /*02a0*/  IMAD.SHL.U32 R2, R4, 0x8, RZ ;  /* 0x0000000804027824 */ /* 0x000fe400078e00ff */
[----:B------:R-:W-:-:S03]  /*02b0*/  IMAD.MOV R4, RZ, RZ, -R4 ;  /* 0x000000ffff047224 */ /* 0x000fc600078e0a04 */
[----:B------:R-:W-:Y:S01]  /*02c0*/  LEA.HI.SX32 R5, R5, -R2, 0x19 ;  /* 0x8000000205057211 */ /* 0x000fe200078fcaff */
[----:B------:R-:W-:Y:S02]  /*02d0*/  IMAD R13, R0, R4, R3 ;  /* 0x00000004000d7224 */ /* 0x000fe400078e0203 */
[----:B------:R-:W-:Y:S01]  /*02e0*/  IMAD.MOV.U32 R4, RZ, RZ, RZ ;  /* 0x000000ffff047224 */ /* 0x000fe200078e00ff */
[----:B------:R-:W-:Y:S02]  /*02f0*/  IMNMX R6, R5, 0x8, PT ;  /* 0x0000000805067817 */ /* 0x000fe40003800200 */
[----:B------:R-:W-:Y:S02]  /*0300*/  IABS R11, R13 ;  /* 0x0000000d000b7213 */ /* 0x000fe40000000000 */
[----:B------:R-:W-:-:S04]  /*0310*/  IABS R9, R6 ;  /* 0x0000000600097213 */ /* 0x000fc80000000000 */
[----:B------:R-:W0:Y:S08]  /*0320*/  I2F.RP R7, R9 ;  /* 0x0000000900077306 */ /* 0x000e300000209400 */
[----:B0-----:R-:W0:Y:S02]  /*0330*/  MUFU.RCP R7, R7 ;  /* 0x0000000700077308 */ /* 0x001e240000001000 */
[----:B0-----:R-:W-:-:S06]  /*0340*/  IADD3 R5, R7, 0xffffffe, RZ ;  /* 0x0ffffffe07057810 */ /* 0x001fcc0007ffe0ff */
[----:B------:R-:W0:Y:S02]  /*0350*/  F2I.FTZ.U32.TRUNC.NTZ R5, R5 ;  /* 0x0000000500057305 */ /* 0x000e24000021f000 */
[----:B0-----:R-:W-:-:S04]  /*0360*/  IMAD.MOV R8, RZ, RZ, -R5 ;  /* 0x000000ffff087224 */ /* 0x001fc800078e0a05 */
[----:B------:R-:W-:Y:S02]  /*0370*/  IMAD.MOV.U32 R0, RZ, RZ, R8 ;  /* 0x000000ffff007224 */ /* 0x000fe400078e0008 */
[----:B------:R-:W-:Y:S02]  /*0380*/  IMAD.MOV.U32 R8, RZ, RZ, 0x3f ;  /* 0x0000003fff087424 */ /* 0x000fe400078e00ff */
[----:B------:R-:W-:Y:S01]  /*0390*/  IMAD R3, R0, R9, RZ ;  /* 0x0000000900037224 */ /* 0x000fe200078e02ff */
[----:B------:R-:W-:Y:S02]  /*03a0*/  IABS R0, R6 ;  /* 0x0000000600007213 */ /* 0x000fe40000000000 */
[----:B------:R-:W-:Y:S01]  /*03b0*/  IADD3 R8, R8, c[0x0][0x180], RZ ;  /* 0x0000600008087a10 */ /* 0x000fe20007ffe0ff */
[----:B------:R-:W-:-:S04]  /*03c0*/  IMAD.HI.U32 R4, R5, R3, R4 ;  /* 0x0000000305047227 */ /* 0x000fc800078e0004 */
[----:B------:R-:W-:Y:S02]  /*03d0*/  IMAD.MOV R0, RZ, RZ, -R0 ;  /* 0x000000ffff007224 */ /* 0x000fe400078e0a00 */
        /* <DEDUP_REMOVED lines=8> */
[----:B------:R-:W-:-:S07]  /*0460*/  ISETP.GE.AND P2, PT, R0, RZ, PT ;  /* 0x000000ff0000720c */ /* 0x000fce0003f46270 */
[----:B------:R-:W-:Y:S02]  /*0470*/  @P0 IADD3 R4, R4, 0x1, RZ ;  /* 0x0000000104040810 */ /* 0x000fe40007ffe0ff */
[----:B------:R-:W-:-:S04]  /*0480*/  ISETP.GT.AND P0, PT, R8, 0x3f, PT ;  /* 0x0000003f0800780c */ /* 0x000fc80003f04270 */
[----:B------:R-:W-:Y:S01]  /*0490*/  @!P2 IMAD.MOV R4, RZ, RZ, -R4 ;  /* 0x000000ffff04a224 */ /* 0x000fe200078e0a04 */
[----:B------:R-:W-:-:S05]  /*04a0*/  @!P1 LOP3.LUT R4, RZ, R6, RZ, 0x33, !PT ;  /* 0x00000006ff049212 */ /* 0x000fca00078e33ff */
[----:B------:R-:W-:Y:S02]  /*04b0*/  IMAD.MOV R3, RZ, RZ, -R4 ;  /* 0x000000ffff037224 */ /* 0x000fe400078e0a04 */
[----:B------:R-:W-:Y:S02]  /*04c0*/  IMAD.SHL.U32 R28, R4, 0x200, RZ ;  /* 0x00000200041c7824 */ /* 0x000fe400078e00ff */
[----:B------:R-:W-:-:S04]  /*04d0*/  IMAD R3, R6, R3, R13 ;  /* 0x0000000306037224 */ /* 0x000fc800078e020d */
[----:B------:R-:W-:-:S04]  /*04e0*/  IMAD.IADD R3, R2, 0x1, R3 ;  /* 0x0000000102037824 */ /* 0x000fc800078e0203 */
[----:B------:R-:W-:-:S05]  /*04f0*/  IMAD R0, R3, 0x80, R12 ;  /* 0x0000008003007824 */ /* 0x000fca00078e020c */
[----:B------:R0:W-:Y:S01]  /*0500*/  STL [R1+0x179c], R0 ;  /* 0x00179c0001007387 */ /* 0x0001e20000100800 */
[----:B------:R-:W-:Y:S05]  /*0510*/  @P0 BRA `(.L_x_0) ;  /* 0x00000f7000000947 */ /* 0x000fea0003800000 */
[----:B0-----:R-:W-:Y:S01]  /*0520*/  IMAD.SHL.U32 R0, R29, 0x20, RZ ;  /* 0x000000201d007824 */ /* 0x001fe200078e00ff */
[----:B------:R-:W-:Y:S01]  /*0530*/  CS2R R24, SRZ ;  /* 0x0000000000187805 */ /* 0x000fe2000001ff00 */
[----:B------:R-:W-:Y:S01]  /*0540*/  CS2R R26, SRZ ;  /* 0x00000000001a7805 */ /* 0x000fe2000001ff00 */
[----:B------:R-:W-:Y:S01]  /*0550*/  CS2R R20, SRZ ;  /* 0x0000000000147805 */ /* 0x000fe2000001ff00 */
[----:B------:R-:W-:Y:S01]  /*0560*/  CS2R R22, SRZ ;  /* 0x0000000000167805 */ /* 0x000fe2000001ff00 */
[----:B------:R0:W-:Y:S01]  /*0570*/  STL [R1+0x17a0], R0 ;  /* 0x0017a00001007387 */ /* 0x0001e20000100800 */
[----:B------:R-:W-:Y:S01]  /*0580*/  CS2R R16, SRZ ;  /* 0x0000000000107805 */ /* 0x000fe2000001ff00 */
[----:B------:R-:W-:Y:S01]  /*0590*/  CS2R R18, SRZ ;  /* 0x0000000000127805 */ /* 0x000fe2000001ff00 */
[----:B------:R-:W-:Y:S01]  /*05a0*/  CS2R R12, SRZ ;  /* 0x00000000000c7805 */ /* 0x000fe2000001ff00 */
[----:B------:R0:W-:Y:S01]  /*05b0*/  STL [R1], RZ ;  /* 0x000000ff01007387 */ /* 0x0001e20000100800 */
[----:B------:R-:W-:Y:S01]  /*05c0*/  CS2R R14, SRZ ;  /* 0x00000000000e7805 */ /* 0x000fe2000001ff00 */
[----:B------:R-:W-:Y:S01]  /*05d0*/  CS2R R8, SRZ ;  /* 0x0000000000087805 */ /* 0x000fe2000001ff00 */
[----:B------:R-:W-:Y:S01]  /*05e0*/  CS2R R10, SRZ ;  /* 0x00000000000a7805 */ /* 0x000fe2000001ff00 */
[----:B------:R0:W-:Y:S01]  /*05f0*/  STL [R1+0x4], RZ ;  /* 0x000004ff01007387 */ /* 0x0001e20000100800 */
[----:B------:R-:W-:Y:S01]  /*0600*/  CS2R R4, SRZ ;  /* 0x0000000000047805 */ /* 0x000fe2000001ff00 */
[----:B------:R-:W-:-:S02]  /*0610*/  CS2R R6, SRZ ;  /* 0x0000000000067805 */ /* 0x000fc4000001ff00 */
[----:B------:R0:W-:Y:S04]  /*0620*/  STL [R1+0x8], RZ ;  /* 0x000008ff01007387 */ /* 0x0001e80000100800 */
        /* <DEDUP_REMOVED lines=228> */
[----:B------:R0:W-:Y:S01]  /*1470*/  STL [R1+0x98c], RZ ;  /* 0x00098cff01007387 */ /* 0x0001e20000100800 */
[----:B------:R-:W-:Y:S05]  /*1480*/  BRA `(.L_x_1) ;  /* 0x00055cc000007947 */ /* 0x000fea0003800000 */
.L_x_0:
[----:B------:R-:W-:Y:S01]  /*1490*/  IABS R3, c[0x0][0x178] ;  /* 0x00005e0000037a13 */ /* 0x000fe20000000000 */
[----:B------:R-:W-:Y:S01]  /*14a0*/  IMAD.MOV.U32 R10, RZ, RZ, R0 ;  /* 0x000000ffff0a7224 */ /* 0x000fe200078e0000 */
[----:B------:R-:W-:-:S02]  /*14b0*/  IABS R21, c[0x0][0x17c] ;  /* 0x00005f0000157a13 */ /* 0x000fc40000000000 */
[----:B------:R-:W1:Y:S01]  /*14c0*/  I2F.RP R2, R3 ;  /* 0x0000000300027306 */ /* 0x000e620000209400 */
[----:B------:R-:W-:Y:S02]  /*14d0*/  SHF.R.S32.HI R11, RZ, 0x1f, R8 ;  /* 0x0000001fff0b7819 */ /* 0x000fe40000011408 */
[----:B0-----:R-:W-:Y:S02]  /*14e0*/  LOP3.LUT R0, R29, 0x7, RZ, 0xc0, !PT ;  /* 0x000000071d007812 */ /* 0x001fe400078ec0ff */
[----:B------:R-:W-:-:S03]  /*14f0*/  SHF.R.U32.HI R19, RZ, 0x6, R29 ;  /* 0x00000006ff137819 */ /* 0x000fc6000001161d */
[----:B------:R-:W0:Y:S01]  /*1500*/  I2F.RP R9, R21 ;  /* 0x0000001500097306 */ /* 0x000e220000209400 */
[----:B------:R-:W-:-:S04]  /*1510*/  SGXT.U32 R19, R19, 0x1 ;  /* 0x000000011313781a */ /* 0x000fc80000000000 */
[----:B------:R-:W-:-:S03]  /*1520*/  LOP3.LUT R19, R28, R19, RZ, 0xfc, !PT ;  /* 0x000000131c137212 */ /* 0x000fc600078efcff */
[----:B-1----:R-:W1:Y:S01]  /*1530*/  MUFU.RCP R2, R2 ;  /* 0x0000000200027308 */ /* 0x002e620000001000 */
[C---:B------:R-:W-:Y:S02]  /*1540*/  LOP3.LUT R13, R19.reuse, 0x1fe, RZ, 0xfc, !PT ;  /* 0x000001fe130d7812 */ /* 0x040fe400078efcff */
[----:B------:R-:W-:Y:S02]  /*1550*/  LOP3.LUT R16, R19, 0x1f4, RZ, 0xfc, !PT ;  /* 0x000001f413107812 */ /* 0x000fe400078efcff */
[----:B------:R-:W-:Y:S02]  /*1560*/  IABS R12, R13 ;  /* 0x0000000d000c7213 */ /* 0x000fe40000000000 */
[----:B------:R-:W-:Y:S01]  /*1570*/  ISETP.GE.AND P2, PT, R13, RZ, PT ;  /* 0x000000ff0d00720c */ /* 0x000fe20003f46270 */
[----:B0-----:R-:W0:Y:S01]  /*1580*/  MUFU.RCP R9, R9 ;  /* 0x0000000900097308 */ /* 0x001e220000001000 */
[----:B------:R-:W-:Y:S02]  /*1590*/  IABS R13, R16 ;  /* 0x00000010000d7213 */ /* 0x000fe40000000000 */
[----:B-1----:R-:W-:-:S02]  /*15a0*/  IADD3 R6, R2, 0xffffffe, RZ ;  /* 0x0ffffffe02067810 */ /* 0x002fc40007ffe0ff */
[----:B------:R-:W-:Y:S01]  /*15b0*/  LEA.HI R2, R11, R8, RZ, 0x6 ;  /* 0x000000080b027211 */ /* 0x000fe200078f30ff */
[----:B------:R-:W-:Y:S02]  /*15c0*/  IMAD.SHL.U32 R11, R29, 0x2, RZ ;  /* 0x000000021d0b7824 */ /* 0x000fe400078e00ff */
[----:B------:R-:W1:Y:S01]  /*15d0*/  F2I.FTZ.U32.TRUNC.NTZ R7, R6 ;  /* 0x0000000600077305 */ /* 0x000e62000021f000 */
[----:B------:R-:W-:Y:S01]  /*15e0*/  IMAD R8, R0, 0x110, RZ ;  /* 0x0000011000087824 */ /* 0x000fe200078e02ff */
[----:B------:R2:W-:Y:S01]  /*15f0*/  STL [R1+0x594], R2 ;  /* 0x0005940201007387 */ /* 0x0005e20000100800 */
[----:B0-----:R-:W-:-:S03]  /*1600*/  IADD3 R4, R9, 0xffffffe, RZ ;  /* 0x0ffffffe09047810 */ /* 0x001fc60007ffe0ff */
[----:B------:R-:W-:Y:S02]  /*1610*/  LOP3.LUT R8, R8, 0x10, R11, 0x78, !PT ;  /* 0x0000001008087812 */ /* 0x000fe400078e780b */
[----:B------:R-:W0:Y:S03]  /*1620*/  F2I.FTZ.U32.TRUNC.NTZ R5, R4 ;  /* 0x0000000400057305 */ /* 0x000e26000021f000 */
[----:B------:R3:W-:Y:S01]  /*1630*/  STL [R1+0x3cc], R8 ;  /* 0x0003cc0801007387 */ /* 0x0007e20000100800 */
[----:B--2---:R-:W-:-:S03]  /*1640*/  IMAD.SHL.U32 R2, R0, 0x10, RZ ;  /* 0x0000001000027824 */ /* 0x004fc600078e00ff */
[----:B------:R-:W-:Y:S01]  /*1650*/  STL [R1+0x17a4], R28 ;  /* 0x0017a41c01007387 */ /* 0x000fe20000100800 */
[----:B-1----:R-:W-:Y:S01]  /*1660*/  IMAD.MOV R6, RZ, RZ, -R7 ;  /* 0x000000ffff067224 */ /* 0x002fe200078e0a07 */
[----:B------:R-:W-:-:S03]  /*1670*/  LOP3.LUT R2, R2, 0x30, R11, 0x78, !PT ;  /* 0x0000003002027812 */ /* 0x000fc600078e780b */
[----:B------:R-:W-:Y:S01]  /*1680*/  IMAD R9, R6, R3, RZ ;  /* 0x0000000306097224 */ /* 0x000fe200078e02ff */
[----:B---3--:R-:W-:Y:S01]  /*1690*/  LOP3.LUT R8, R29, 0x3f, RZ, 0xc0, !PT ;  /* 0x0000003f1d087812 */ /* 0x008fe200078ec0ff */
[----:B------:R-:W-:Y:S01]  /*16a0*/  IMAD.MOV.U32 R6, RZ, RZ, RZ ;  /* 0x000000ffff067224 */ /* 0x000fe200078e00ff */
[----:B------:R-:W-:Y:S01]  /*16b0*/  LOP3.LUT R11, R19, 0x1fc, RZ, 0xfc, !PT ;  /* 0x000001fc130b7812 */ /* 0x000fe200078efcff */
[----:B0-----:R-:W-:Y:S02]  /*16c0*/  IMAD.MOV R4, RZ, RZ, -R5 ;  /* 0x000000ffff047224 */ /* 0x001fe400078e0a05 */
[----:B------:R-:W-:Y:S01]  /*16d0*/  IMAD.HI.U32 R7, R7, R9, R6 ;  /* 0x0000000907077227 */ /* 0x000fe200078e0006 */
[----:B------:R-:W-:Y:S02]  /*16e0*/  IABS R6, R10 ;  /* 0x0000000a00067213 */ /* 0x000fe40000000000 */
[----:B------:R-:W-:Y:S01]  /*16f0*/  ISETP.GE.AND P0, PT, R11, RZ, PT ;  /* 0x000000ff0b00720c */ /* 0x000fe20003f06270 */
[----:B------:R-:W-:-:S02]  /*1700*/  IMAD R23, R4, R21, RZ ;  /* 0x0000001504177224 */ /* 0x000fc400078e02ff */
[----:B------:R-:W-:Y:S02]  /*1710*/  IMAD.MOV.U32 R4, RZ, RZ, RZ ;  /* 0x000000ffff047224 */ /* 0x000fe400078e00ff */
[----:B------:R-:W-:Y:S02]  /*1720*/  IMAD.SHL.U32 R9, R29, 0x20, RZ ;  /* 0x000000201d097824 */ /* 0x000fe400078e00ff */
[----:B------:R-:W-:Y:S01]  /*1730*/  IMAD.HI.U32 R23, R5, R23, R4 ;  /* 0x0000001705177227 */ /* 0x000fe200078e0004 */
[----:B------:R-:W-:Y:S02]  /*1740*/  SHF.R.S32.HI R5, RZ, 0x6, R29 ;  /* 0x00000006ff057819 */ /* 0x000fe4000001141d */
[----:B------:R0:W-:Y:S01]  /*1750*/  STL [R1+0x17a0], R9 ;  /* 0x0017a00901007387 */ /* 0x0001e20000100800 */
[----:B------:R-:W-:Y:S01]  /*1760*/  IMAD.SHL.U32 R10, R8, 0x2, RZ ;  /* 0x00000002080a7824 */ /* 0x000fe200078e00ff */
[----:B------:R-:W-:Y:S01]  /*1770*/  SGXT R5, R5, 0x1 ;  /* 0x000000010505781a */ /* 0x000fe20000000200 */
[----:B------:R-:W-:Y:S01]  /*1780*/  IMAD.HI.U32 R7, R7, R6, RZ ;  /* 0x0000000607077227 */ /* 0x000fe200078e00ff */
[----:B------:R-:W-:-:S02]  /*1790*/  IABS R4, R11 ;  /* 0x0000000b00047213 */ /* 0x000fc40000000000 */
[----:B------:R-:W-:Y:S01]  /*17a0*/  LOP3.LUT R11, R19, 0x1f6, RZ, 0xfc, !PT ;  /* 0x000001f6130b7812 */ /* 0x000fe200078efcff */
[----:B------:R-:W-:Y:S01]  /*17b0*/  IMAD.HI.U32 R8, R23, R12, RZ ;  /* 0x0000000c17087227 */ /* 0x000fe200078e00ff */
[----:B0-----:R-:W-:-:S03]  /*17c0*/  LOP3.LUT R9, R9, 0xc00, RZ, 0xc0, !PT ;  /* 0x00000c0009097812 */ /* 0x001fc600078ec0ff */
[----:B------:R-:W-:Y:S02]  /*17d0*/  IMAD.MOV R7, RZ, RZ, -R7 ;  /* 0x000000ffff077224 */ /* 0x000fe400078e0a07 */
[----:B------:R-:W-:Y:S02]  /*17e0*/  IMAD.MOV R8, RZ, RZ, -R8 ;  /* 0x000000ffff087224 */ /* 0x000fe400078e0a08 */
[----:B------:R-:W-:Y:S01]  /*17f0*/  IMAD R9, R0, 0x80, R9 ;  /* 0x0000008000097824 */ /* 0x000fe200078e0209 */
[----:B------:R-:W-:Y:S01]  /*1800*/  LOP3.LUT R0, R10, 0x90, R5, 0x78, !PT ;  /* 0x000000900a007812 */ /* 0x000fe200078e7805 */
[----:B------:R-:W-:Y:S01]  /*1810*/  IMAD R12, R21, R8, R12 ;  /* 0x00000008150c7224 */ /* 0x000fe200078e020c */
[----:B------:R-:W-:Y:S01]  /*1820*/  IABS R8, R11 ;  /* 0x0000000b00087213 */ /* 0x000fe20000000000 */
[----:B------:R-:W-:Y:S02]  /*1830*/  IMAD.IADD R2, R9, 0x1, R2 ;  /* 0x0000000109027824 */ /* 0x000fe400078e0202 */
[----:B------:R0:W-:Y:S01]  /*1840*/  STL [R1+0x17a8], R0 ;  /* 0x0017a80001007387 */ /* 0x0001e20000100800 */
[----:B------:R-:W-:Y:S01]  /*1850*/  ISETP.GT.U32.AND P5, PT, R21, R12, PT ;  /* 0x0000000c1500720c */ /* 0x000fe20003fa4070 */
[----:B------:R-:W-:-:S02]  /*1860*/  IMAD.HI.U32 R5, R23, R4, RZ ;  /* 0x0000000417057227 */ /* 0x000fc400078e00ff */
[----:B------:R1:W-:Y:S02]  /*1870*/  STL [R1+0xd54], R2 ;  /* 0x000d540201007387 */ /* 0x0003e40000100800 */
[----:B0-----:R-:W-:Y:S02]  /*1880*/  IMAD R0, R3, R7, R6 ;  /* 0x0000000703007224 */ /* 0x001fe400078e0206 */
[----:B------:R-:W-:-:S03]  /*1890*/  IMAD.HI.U32 R7, R23, R8, RZ ;  /* 0x0000000817077227 */ /* 0x000fc600078e00ff */
[----:B------:R-:W-:Y:S01]  /*18a0*/  ISETP.GT.U32.AND P4, PT, R3, R0, PT ;  /* 0x000000000300720c */ /* 0x000fe20003f84070 */
[----:B-1----:R-:W-:Y:S01]  /*18b0*/  IMAD.MOV R2, RZ, RZ, -R5 ;  /* 0x000000ffff027224 */ /* 0x002fe200078e0a05 */
[----:B------:R-:W-:Y:S01]  /*18c0*/  LOP3.LUT R5, R19, 0x1fa, RZ, 0xfc, !PT ;  /* 0x000001fa13057812 */ /* 0x000fe200078efcff */
[----:B------:R-:W-:Y:S02]  /*18d0*/  @!P5 IMAD.IADD R12, R12, 0x1, -R21 ;  /* 0x000000010c0cd824 */ /* 0x000fe400078e0a15 */
[----:B------:R-:W-:Y:S01]  /*18e0*/  IMAD R2, R21, R2, R4 ;  /* 0x0000000215027224 */ /* 0x000fe200078e0204 */
[----:B------:R-:W-:Y:S01]  /*18f0*/  LOP3.LUT R4, R19, 0x1f8, RZ, 0xfc, !PT ;  /* 0x000001f813047812 */ /* 0x000fe200078efcff */
[----:B------:R-:W-:Y:S01]  /*1900*/  IMAD.MOV R7, RZ, RZ, -R7 ;  /* 0x000000ffff077224 */ /* 0x000fe200078e0a07 */
[----:B------:R-:W-:Y:S02]  /*1910*/  IABS R10, R5 ;  /* 0x00000005000a7213 */ /* 0x000fe40000000000 */
[----:B------:R-:W-:Y:S01]  /*1920*/  ISETP.GE.AND P1, PT, R4, RZ, PT ;  /* 0x000000ff0400720c */ /* 0x000fe20003f26270 */
[----:B------:R-:W-:Y:S01]  /*1930*/  IMAD R8, R21, R7, R8 ;  /* 0x0000000715087224 */ /* 0x000fe200078e0208 */
[----:B------:R-:W-:Y:S01]  /*1940*/  IABS R6, R4 ;  /* 0x0000000400067213 */ /* 0x000fe20000000000 */
[----:B------:R-:W-:Y:S01]  /*1950*/  @!P4 IMAD.IADD R0, R0, 0x1, -R3 ;  /* 0x000000010000c824 */ /* 0x000fe200078e0a03 */
[----:B------:R-:W-:Y:S01]  /*1960*/  ISETP.GE.AND P3, PT, R5, RZ, PT ;  /* 0x000000ff0500720c */ /* 0x000fe20003f66270 */
[----:B------:R-:W-:Y:S01]  /*1970*/  IMAD.HI.U32 R4, R23, R10, RZ ;  /* 0x0000000a17047227 */ /* 0x000fe200078e00ff */
[----:B------:R-:W-:-:S02]  /*1980*/  ISETP.GT.U32.AND P6, PT, R21, R12, PT ;  /* 0x0000000c1500720c */ /* 0x000fc40003fc4070 */
[----:B------:R-:W-:Y:S01]  /*1990*/  ISETP.GT.U32.AND P4, PT, R3, R0, PT ;  /* 0x000000000300720c */ /* 0x000fe20003f84070 */
[----:B------:R-:W-:Y:S01]  /*19a0*/  IMAD.HI.U32 R5, R23, R6, RZ ;  /* 0x0000000617057227 */ /* 0x000fe200078e00ff */
[----:B------:R-:W-:Y:S02]  /*19b0*/  ISETP.GT.U32.AND P5, PT, R21, R2, PT ;  /* 0x000000021500720c */ /* 0x000fe40003fa4070 */
[----:B------:R-:W-:Y:S01]  /*19c0*/  LOP3.LUT R7, R19, 0x1f0, RZ, 0xfc, !PT ;  /* 0x000001f013077812 */ /* 0x000fe200078efcff */
[----:B------:R-:W-:Y:S02]  /*19d0*/  IMAD.MOV R9, RZ, RZ, -R4 ;  /* 0x000000ffff097224 */ /* 0x000fe400078e0a04 */
[----:B------:R-:W-:Y:S01]  /*19e0*/  IMAD.MOV R5, RZ, RZ, -R5 ;  /* 0x000000ffff057224 */ /* 0x000fe200078e0a05 */
[----:B------:R-:W-:Y:S01]  /*19f0*/  IABS R15, R7 ;  /* 0x00000007000f7213 */ /* 0x000fe20000000000 */
[C---:B------:R-:W-:Y:S02]  /*1a00*/  IMAD R10, R21.reuse, R9, R10 ;  /* 0x00000009150a7224 */ /* 0x040fe400078e020a */
[----:B------:R-:W-:-:S02]  /*1a10*/  IMAD R9, R21, R5, R6 ;  /* 0x0000000515097224 */ /* 0x000fc400078e0206 */
[----:B------:R-:W-:Y:S01]  /*1a20*/  @!P4 IMAD.IADD R0, R0, 0x1, -R3 ;  /* 0x000000010000c824 */ /* 0x000fe200078e0a03 */
[C---:B------:R-:W-:Y:S01]  /*1a30*/  ISETP.GT.U32.AND P4, PT, R21.reuse, R10, PT ;  /* 0x0000000a1500720c */ /* 0x040fe20003f84070 */
[--C-:B------:R-:W-:Y:S01]  /*1a40*/  @!P6 IMAD.IADD R12, R12, 0x1, -R21.reuse ;  /* 0x000000010c0ce824 */ /* 0x100fe200078e0a15 */
[C---:B------:R-:W-:Y:S01]  /*1a50*/  ISETP.GT.U32.AND P6, PT, R21.reuse, R9, PT ;  /* 0x000000091500720c */ /* 0x040fe20003fc4070 */
[----:B------:R-:W-:Y:S01]  /*1a60*/  @!P5 IMAD.IADD R2, R2, 0x1, -R21 ;  /* 0x000000010202d824 */ /* 0x000fe200078e0a15 */
[----:B------:R-:W-:Y:S01]  /*1a70*/  ISETP.GT.U32.AND P5, PT, R21, R8, PT ;  /* 0x000000081500720c */ /* 0x000fe20003fa4070 */
[----:B------:R-:W-:Y:S01]  /*1a80*/  IMAD.MOV.U32 R4, RZ, RZ, R13 ;  /* 0x000000ffff047224 */ /* 0x000fe200078e000d */
[----:B------:R-:W-:Y:S01]  /*1a90*/  LOP3.LUT R13, R19, 0x1f2, RZ, 0xfc, !PT ;  /* 0x000001f2130d7812 */ /* 0x000fe200078efcff */
[----:B------:R0:W-:Y:S02]  /*1aa0*/  STL [R1+0x590], R0 ;  /* 0x0005900001007387 */ /* 0x0001e40000100800 */
[----:B------:R-:W-:Y:S01]  /*1ab0*/  IMAD.HI.U32 R3, R23, R4, RZ ;  /* 0x0000000417037227 */ /* 0x000fe200078e00ff */
[----:B------:R-:W-:-:S03]  /*1ac0*/  IABS R6, R13 ;  /* 0x0000000d00067213 */ /* 0x000fc60000000000 */
[--C-:B------:R-:W-:Y:S01]  /*1ad0*/  @!P4 IMAD.IADD R10, R10, 0x1, -R21.reuse ;  /* 0x000000010a0ac824 */ /* 0x100fe200078e0a15 */
[----:B------:R-:W-:Y:S01]  /*1ae0*/  ISETP.GT.U32.AND P4, PT, R21, R2, PT ;  /* 0x000000021500720c */ /* 0x000fe20003f84070 */
[----:B------:R-:W-:Y:S02]  /*1af0*/  @!P6 IMAD.IADD R9, R9, 0x1, -R21 ;  /* 0x000000010909e824 */ /* 0x000fe400078e0a15 */
[----:B------:R-:W-:Y:S01]  /*1b00*/  IMAD.MOV R3, RZ, RZ, -R3 ;  /* 0x000000ffff037224 */ /* 0x000fe200078e0a03 */
[C---:B------:R-:W-:Y:S01]  /*1b10*/  ISETP.GT.U32.AND P6, PT, R21.reuse, R10, PT ;  /* 0x0000000a1500720c */ /* 0x040fe20003fc4070 */
[----:B------:R-:W-:Y:S01]  /*1b20*/  @!P5 IMAD.IADD R8, R8, 0x1, -R21 ;  /* 0x000000010808d824 */ /* 0x000fe200078e0a15 */
[C---:B------:R-:W-:Y:S01]  /*1b30*/  ISETP.GT.U32.AND P5, PT, R21.reuse, R9, PT ;  /* 0x000000091500720c */ /* 0x040fe20003fa4070 */
[----:B------:R-:W-:Y:S01]  /*1b40*/  IMAD R5, R21, R3, R4 ;  /* 0x0000000315057224 */ /* 0x000fe200078e0204 */
[----:B------:R-:W-:Y:S01]  /*1b50*/  LOP3.LUT R4, R19, 0x1ee, RZ, 0xfc, !PT ;  /* 0x000001ee13047812 */ /* 0x000fe200078efcff */
[----:B------:R-:W-:-:S03]  /*1b60*/  IMAD.HI.U32 R3, R23, R6, RZ ;  /* 0x0000000617037227 */ /* 0x000fc600078e00ff */
[----:B------:R-:W-:Y:S01]  /*1b70*/  IABS R14, R4 ;  /* 0x00000004000e7213 */ /* 0x000fe20000000000 */
[----:B0-----:R-:W-:Y:S02]  /*1b80*/  IMAD.MOV.U32 R0, RZ, RZ, R12 ;  /* 0x000000ffff007224 */ /* 0x001fe400078e000c */
[----:B------:R-:W-:Y:S02]  /*1b90*/  IMAD.MOV R3, RZ, RZ, -R3 ;  /* 0x000000ffff037224 */ /* 0x000fe400078e0a03 */
[--C-:B------:R-:W-:Y:S01]  /*1ba0*/  @!P6 IMAD.IADD R10, R10, 0x1, -R21.reuse ;  /* 0x000000010a0ae824 */ /* 0x100fe200078e0a15 */
[----:B------:R-:W-:Y:S01]  /*1bb0*/  ISETP.GE.AND P6, PT, R11, RZ, PT ;  /* 0x000000ff0b00720c */ /* 0x000fe20003fc6270 */
[----:B------:R-:W-:Y:S01]  /*1bc0*/  @!P2 IMAD.MOV R0, RZ, RZ, -R0 ;  /* 0x000000ffff00a224 */ /* 0x000fe200078e0a00 */
[C---:B------:R-:W-:Y:S01]  /*1bd0*/  ISETP.GT.U32.AND P2, PT, R21.reuse, R8, PT ;  /* 0x000000081500720c */ /* 0x040fe20003f44070 */
[----:B------:R-:W-:Y:S01]  /*1be0*/  IMAD R11, R21, R3, R6 ;  /* 0x00000003150b7224 */ /* 0x000fe200078e0206 */
[----:B------:R-:W-:Y:S01]  /*1bf0*/  LOP3.LUT R6, R19, 0x1ec, RZ, 0xfc, !PT ;  /* 0x000001ec13067812 */ /* 0x000fe200078efcff */
[--C-:B------:R-:W-:Y:S01]  /*1c00*/  @!P4 IMAD.IADD R2, R2, 0x1, -R21.reuse ;  /* 0x000000010202c824 */ /* 0x100fe200078e0a15 */
[----:B------:R-:W-:Y:S01]  /*1c10*/  ISETP.GT.U32.AND P4, PT, R21, R5, PT ;  /* 0x000000051500720c */ /* 0x000fe20003f84070 */
[----:B------:R-:W-:Y:S01]  /*1c20*/  @!P5 IMAD.IADD R9, R9, 0x1, -R21 ;  /* 0x000000010909d824 */ /* 0x000fe200078e0a15 */
[----:B------:R-:W-:Y:S01]  /*1c30*/  ISETP.GT.U32.AND P5, PT, R21, R11, PT ;  /* 0x0000000b1500720c */ /* 0x000fe20003fa4070 */
[----:B------:R0:W-:Y:S01]  /*1c40*/  STL [R1+0x98], R0 ;  /* 0x0000980001007387 */ /* 0x0001e20000100800 */
[----:B------:R-:W-:-:S02]  /*1c50*/  IMAD.MOV.U32 R17, RZ, RZ, R2 ;  /* 0x000000ffff117224 */ /* 0x000fc400078e0002 */
[----:B------:R-:W-:-:S04]  /*1c60*/  IMAD.HI.U32 R3, R23, R14, RZ ;  /* 0x0000000e17037227 */ /* 0x000fc800078e00ff */
[----:B------:R-:W-:Y:S01]  /*1c70*/  @!P2 IMAD.IADD R8, R8, 0x1, -R21 ;  /* 0x000000010808a824 */ /* 0x000fe200078e0a15 */
[----:B------:R-:W-:Y:S01]  /*1c80*/  ISETP.GE.AND P2, PT, R16, RZ, PT ;  /* 0x000000ff1000720c */ /* 0x000fe20003f46270 */
[----:B------:R-:W-:Y:S01]  /*1c90*/  @!P0 IMAD.MOV R17, RZ, RZ, -R17 ;  /* 0x000000ffff118224 */ /* 0x000fe200078e0a11 */
[----:B------:R-:W-:Y:S01]  /*1ca0*/  IABS R16, R6 ;  /* 0x0000000600107213 */ /* 0x000fe20000000000 */
[----:B0-----:R-:W-:Y:S02]  /*1cb0*/  IMAD.MOV.U32 R0, RZ, RZ, R10 ;  /* 0x000000ffff007224 */ /* 0x001fe400078e000a */
[--C-:B------:R-:W-:Y:S01]  /*1cc0*/  @!P4 IMAD.IADD R5, R5, 0x1, -R21.reuse ;  /* 0x000000010505c824 */ /* 0x100fe200078e0a15 */
[----:B------:R-:W-:Y:S01]  /*1cd0*/  ISETP.GE.AND P4, PT, R13, RZ, PT ;  /* 0x000000ff0d00720c */ /* 0x000fe20003f86270 */
[----:B------:R-:W-:Y:S01]  /*1ce0*/  @!P5 IMAD.IADD R11, R11, 0x1, -R21 ;  /* 0x000000010b0bd824 */ /* 0x000fe200078e0a15 */
[----:B------:R-:W-:Y:S01]  /*1cf0*/  STL [R1+0x78], R17 ;  /* 0x0000781101007387 */ /* 0x000fe20000100800 */
[----:B------:R-:W-:Y:S01]  /*1d00*/  IMAD.MOV.U32 R13, RZ, RZ, R16 ;  /* 0x000000ffff0d7224 */ /* 0x000fe200078e0010 */
[C---:B------:R-:W-:Y:S01]  /*1d10*/  ISETP.GT.U32.AND P0, PT, R21.reuse, R5, PT ;  /* 0x000000051500720c */ /* 0x040fe20003f04070 */
[----:B------:R-:W-:Y:S01]  /*1d20*/  @!P3 IMAD.MOV R0, RZ, RZ, -R0 ;  /* 0x000000ffff00b224 */ /* 0x000fe200078e0a00 */
[----:B------:R-:W-:Y:S01]  /*1d30*/  ISETP.GT.U32.AND P5, PT, R21, R11, PT ;  /* 0x0000000b1500720c */ /* 0x000fe20003fa4070 */
[----:B------:R-:W-:-:S02]  /*1d40*/  IMAD.MOV R3, RZ, RZ, -R3 ;  /* 0x000000ffff037224 */ /* 0x000fc400078e0a03 */
[----:B------:R-:W-:Y:S01]  /*1d50*/  IMAD.HI.U32 R2, R23, R13, RZ ;  /* 0x0000000d17027227 */ /* 0x000fe200078e00ff */
[----:B------:R0:W-:Y:S03]  /*1d60*/  STL [R1+0x70], R0 ;  /* 0x0000700001007387 */ /* 0x0001e60000100800 */
[----:B------:R-:W-:Y:S01]  /*1d70*/  IMAD R14, R21, R3, R14 ;  /* 0x00000003150e7224 */ /* 0x000fe200078e020e */
[----:B------:R-:W-:Y:S01]  /*1d80*/  LOP3.LUT R3, R19, 0x1ea, RZ, 0xfc, !PT ;  /* 0x000001ea13037812 */ /* 0x000fe200078efcff */
[----:B------:R-:W-:Y:S02]  /*1d90*/  IMAD.MOV R2, RZ, RZ, -R2 ;  /* 0x000000ffff027224 */ /* 0x000fe400078e0a02 */
[----:B------:R-:W-:Y:S01]  /*1da0*/  IMAD.HI.U32 R12, R23, R15, RZ ;  /* 0x0000000f170c7227 */ /* 0x000fe200078e00ff */
[----:B------:R-:W-:-:S03]  /*1db0*/  IABS R10, R3 ;  /* 0x00000003000a7213 */ /* 0x000fc60000000000 */
[----:B0-----:R-:W-:Y:S02]  /*1dc0*/  IMAD.MOV.U32 R0, RZ, RZ, R8 ;  /* 0x000000ffff007224 */ /* 0x001fe400078e0008 */
[----:B------:R-:W-:Y:S01]  /*1dd0*/  IMAD R13, R21, R2, R13 ;  /* 0x00000002150d7224 */ /* 0x000fe200078e020d */
[----:B------:R-:W-:Y:S01]  /*1de0*/  LOP3.LUT R2, R19, 0x1e4, RZ, 0xfc, !PT ;  /* 0x000001e413027812 */ /* 0x000fe200078efcff */
[----:B------:R-:W-:Y:S01]  /*1df0*/  @!P6 IMAD.MOV R0, RZ, RZ, -R0 ;  /* 0x000000ffff00e224 */ /* 0x000fe200078e0a00 */
[----:B------:R-:W-:Y:S01]  /*1e00*/  ISETP.GT.U32.AND P6, PT, R21, R14, PT ;  /* 0x0000000e1500720c */ /* 0x000fe20003fc4070 */
[----:B------:R-:W-:Y:S02]  /*1e10*/  IMAD.MOV R12, RZ, RZ, -R12 ;  /* 0x000000ffff0c7224 */ /* 0x000fe400078e0a0c */
[----:B------:R-:W-:Y:S01]  /*1e20*/  @!P5 IMAD.IADD R11, R11, 0x1, -R21 ;  /* 0x000000010b0bd824 */ /* 0x000fe200078e0a15 */
[C---:B------:R-:W-:Y:S01]  /*1e30*/  ISETP.GT.U32.AND P5, PT, R21.reuse, R13, PT ;  /* 0x0000000d1500720c */ /* 0x040fe20003fa4070 */
[----:B------:R-:W-:-:S02]  /*1e40*/  IMAD R15, R21, R12, R15 ;  /* 0x0000000c150f7224 */ /* 0x000fc400078e020f */
[----:B------:R-:W-:Y:S01]  /*1e50*/  @!P1 IMAD.MOV R9, RZ, RZ, -R9 ;  /* 0x000000ffff099224 */ /* 0x000fe200078e0a09 */
[----:B------:R-:W-:Y:S01]  /*1e60*/  ISETP.GE.AND P1, PT, R7, RZ, PT ;  /* 0x000000ff0700720c */ /* 0x000fe20003f26270 */
[----:B------:R-:W-:Y:S01]  /*1e70*/  @!P0 IMAD.IADD R5, R5, 0x1, -R21 ;  /* 0x0000000105058824 */ /* 0x000fe200078e0a15 */
[----:B------:R-:W-:Y:S01]  /*1e80*/  ISETP.GT.U32.AND P3, PT, R21, R15, PT ;  /* 0x0000000f1500720c */ /* 0x000fe20003f64070 */
[----:B------:R-:W-:Y:S01]  /*1e90*/  IMAD.MOV.U32 R17, RZ, RZ, R11 ;  /* 0x000000ffff117224 */ /* 0x000fe200078e000b */
[----:B------:R-:W-:Y:S01]  /*1ea0*/  STL [R1+0x5c], R9 ;  /* 0x00005c0901007387 */ /* 0x000fe20000100800 */
[----:B------:R-:W-:Y:S01]  /*1eb0*/  @!P6 IMAD.IADD R14, R14, 0x1, -R21 ;  /* 0x000000010e0ee824 */ /* 0x000fe200078e0a15 */
[----:B------:R-:W-:Y:S01]  /*1ec0*/  ISETP.GE.AND P0, PT, R4, RZ, PT ;  /* 0x000000ff0400720c */ /* 0x000fe20003f06270 */
[----:B------:R-:W-:Y:S01]  /*1ed0*/  @!P4 IMAD.MOV R17, RZ, RZ, -R17 ;  /* 0x000000ffff11c224 */ /* 0x000fe200078e0a11 */
[----:B------:R0:W-:Y:S01]  /*1ee0*/  STL [R1+0x20], R0 ;  /* 0x0000200001007387 */ /* 0x0001e20000100800 */
[----:B------:R-:W-:Y:S01]  /*1ef0*/  LOP3.LUT R4, R19, 0x1e8, RZ, 0xfc, !PT ;  /* 0x000001e813047812 */ /* 0x000fe200078efcff */
[----:B------:R-:W-:Y:S01]  /*1f00*/  @!P5 IMAD.IADD R13, R13, 0x1, -R21 ;  /* 0x000000010d0dd824 */ /* 0x000fe200078e0a15 */
[----:B------:R-:W-:-:S04]  /*1f10*/  LOP3.LUT R7, R19, 0x1e6, RZ, 0xfc, !PT ;  /* 0x000001e613077812 */ /* 0x000fc800078efcff */
[----:B------:R-:W-:Y:S01]  /*1f20*/  @!P3 IMAD.IADD R15, R15, 0x1, -R21 ;  /* 0x000000010f0fb824 */ /* 0x000fe200078e0a15 */
[C---:B------:R-:W-:Y:S01]  /*1f30*/  ISETP.GT.U32.AND P5, PT, R21.reuse, R13, PT ;  /* 0x0000000d1500720c */ /* 0x040fe20003fa4070 */
[----:B0-----:R-:W-:Y:S01]  /*1f40*/  IMAD.MOV.U32 R0, RZ, RZ, R5 ;  /* 0x000000ffff007224 */ /* 0x001fe200078e0005 */
[----:B------:R-:W-:Y:S02]  /*1f50*/  IABS R5, R4 ;  /* 0x0000000400057213 */ /* 0x000fe40000000000 */
[----:B------:R-:W-:Y:S01]  /*1f60*/  ISETP.GE.AND P3, PT, R6, RZ, PT ;  /* 0x000000ff0600720c */ /* 0x000fe20003f66270 */
[----:B------:R-:W-:Y:S01]  /*1f70*/  @!P2 IMAD.MOV R0, RZ, RZ, -R0 ;  /* 0x000000ffff00a224 */ /* 0x000fe200078e0a00 */
[----:B------:R-:W-:Y:S01]  /*1f80*/  ISETP.GT.U32.AND P2, PT, R21, R14, PT ;  /* 0x0000000e1500720c */ /* 0x000fe20003f44070 */
[----:B------:R-:W-:Y:S01]  /*1f90*/  IMAD.HI.U32 R8, R23, R5, RZ ;  /* 0x0000000517087227 */ /* 0x000fe200078e00ff */
[----:B------:R-:W-:Y:S02]  /*1fa0*/  ISETP.GT.U32.AND P6, PT, R21, R15, PT ;  /* 0x0000000f1500720c */ /* 0x000fe40003fc4070 */
[----:B------:R-:W-:Y:S01]  /*1fb0*/  IABS R12, R7 ;  /* 0x00000007000c7213 */ /* 0x000fe20000000000 */
[----:B------:R-:W-:Y:S01]  /*1fc0*/  IMAD.MOV R8, RZ, RZ, -R8 ;  /* 0x000000ffff087224 */ /* 0x000fe200078e0a08 */
[----:B------:R0:W-:Y:S01]  /*1fd0*/  STL [R1+0x360], R0 ;  /* 0x0003600001007387 */ /* 0x0001e20000100800 */
[----:B------:R-:W-:-:S03]  /*1fe0*/  IMAD.HI.U32 R6, R23, R10, RZ ;  /* 0x0000000a17067227 */ /* 0x000fc600078e00ff */
[----:B------:R-:W-:Y:S01]  /*1ff0*/  STL [R1+0x364], R17 ;  /* 0x0003641101007387 */ /* 0x000fe20000100800 */
[----:B------:R-:W-:Y:S02]  /*2000*/  IMAD.MOV R6, RZ, RZ, -R6 ;  /* 0x000000ffff067224 */ /* 0x000fe400078e0a06 */
[----:B------:R-:W-:Y:S01]  /*2010*/  @!P2 IMAD.IADD R14, R14, 0x1, -R21 ;  /* 0x000000010e0ea824 */ /* 0x000fe200078e0a15 */
[----:B------:R-:W-:Y:S01]  /*2020*/  ISETP.GE.AND P2, PT, R3, RZ, PT ;  /* 0x000000ff0300720c */ /* 0x000fe20003f46270 */
[----:B------:R-:W-:Y:S01]  /*2030*/  IMAD R3, R21, R8, R5 ;  /* 0x0000000815037224 */ /* 0x000fe200078e0205 */
[----:B------:R-:W-:Y:S01]  /*2040*/  LOP3.LUT R5, R19, 0x1e2, RZ, 0xfc, !PT ;  /* 0x000001e213057812 */ /* 0x000fe200078efcff */
[--C-:B------:R-:W-:Y:S02]  /*2050*/  @!P5 IMAD.IADD R13, R13, 0x1, -R21.reuse ;  /* 0x000000010d0dd824 */ /* 0x100fe400078e0a15 */
[C---:B------:R-:W-:Y:S01]  /*2060*/  IMAD R10, R21.reuse, R6, R10 ;  /* 0x00000006150a7224 */ /* 0x040fe200078e020a */
[----:B------:R-:W-:Y:S01]  /*2070*/  ISETP.GT.U32.AND P5, PT, R21, R3, PT ;  /* 0x000000031500720c */ /* 0x000fe20003fa4070 */
[----:B------:R-:W-:Y:S01]  /*2080*/  @!P6 IMAD.IADD R15, R15, 0x1, -R21 ;  /* 0x000000010f0fe824 */ /* 0x000fe200078e0a15 */
[----:B------:R-:W-:Y:S01]  /*2090*/  IABS R8, R5 ;  /* 0x0000000500087213 */ /* 0x000fe20000000000 */
[----:B------:R-:W-:Y:S01]  /*20a0*/  IMAD.HI.U32 R16, R23, R12, RZ ;  /* 0x0000000c17107227 */ /* 0x000fe200078e00ff */
[----:B------:R-:W-:-:S02]  /*20b0*/  ISETP.GT.U32.AND P6, PT, R21, R10, PT ;  /* 0x0000000a1500720c */ /* 0x000fc40003fc4070 */
[----:B------:R-:W-:Y:S01]  /*20c0*/  IABS R6, R2 ;  /* 0x0000000200067213 */ /* 0x000fe20000000000 */
[----:B------:R-:W-:-:S04]  /*20d0*/  IMAD.HI.U32 R11, R23, R8, RZ ;  /* 0x00000008170b7227 */ /* 0x000fc800078e00ff */
[----:B0-----:R-:W-:Y:S02]  /*20e0*/  IMAD.MOV.U32 R0, RZ, RZ, R15 ;  /* 0x000000ffff007224 */ /* 0x001fe400078e000f */
[----:B------:R-:W-:Y:S02]  /*20f0*/  @!P5 IMAD.IADD R3, R3, 0x1, -R21 ;  /* 0x000000010303d824 */ /* 0x000fe400078e0a15 */
[----:B------:R-:W-:Y:S02]  /*2100*/  IMAD.MOV R11, RZ, RZ, -R11 ;  /* 0x000000ffff0b7224 */ /* 0x000fe400078e0a0b */
[----:B------:R-:W-:Y:S01]  /*2110*/  @!P6 IMAD.IADD R10, R10, 0x1, -R21 ;  /* 0x000000010a0ae824 */ /* 0x000fe200078e0a15 */
[C---:B------:R-:W-:Y:S01]  /*2120*/  ISETP.GT.U32.AND P5, PT, R21.reuse, R3, PT ;  /* 0x000000031500720c */ /* 0x040fe20003fa4070 */
[----:B------:R-:W-:Y:S01]  /*2130*/  @!P1 IMAD.MOV R0, RZ, RZ, -R0 ;  /* 0x000000ffff009224 */ /* 0x000fe200078e0a00 */
[----:B------:R-:W-:Y:S01]  /*2140*/  ISETP.GE.AND P6, PT, R4, RZ, PT ;  /* 0x000000ff0400720c */ /* 0x000fe20003fc6270 */
[----:B------:R-:W-:Y:S01]  /*2150*/  IMAD.MOV R16, RZ, RZ, -R16 ;  /* 0x000000ffff107224 */ /* 0x000fe200078e0a10 */
[----:B------:R-:W-:Y:S01]  /*2160*/  ISETP.GT.U32.AND P4, PT, R21, R10, PT ;  /* 0x0000000a1500720c */ /* 0x000fe20003f84070 */
[----:B------:R-:W-:Y:S01]  /*2170*/  @!P0 IMAD.MOV R14, RZ, RZ, -R14 ;  /* 0x000000ffff0e8224 */ /* 0x000fe200078e0a0e */
[----:B------:R-:W-:Y:S01]  /*2180*/  ISETP.GE.AND P0, PT, R7, RZ, PT ;  /* 0x000000ff0700720c */ /* 0x000fe20003f06270 */
[C---:B------:R-:W-:Y:S01]  /*2190*/  IMAD R7, R21.reuse, R11, R8 ;  /* 0x0000000b15077224 */ /* 0x040fe200078e0208 */
[----:B------:R0:W-:Y:S01]  /*21a0*/  STL [R1+0x368], R0 ;  /* 0x0003680001007387 */ /* 0x0001e20000100800 */
[----:B------:R-:W-:Y:S01]  /*21b0*/  IMAD R12, R21, R16, R12 ;  /* 0x00000010150c7224 */ /* 0x000fe200078e020c */
[----:B------:R-:W-:Y:S01]  /*21c0*/  LOP3.LUT R4, R19, 0x1e0, RZ, 0xfc, !PT ;  /* 0x000001e013047812 */ /* 0x000fe200078efcff */
[----:B------:R-:W-:Y:S01]  /*21d0*/  IMAD.HI.U32 R9, R23, R6, RZ ;  /* 0x0000000617097227 */ /* 0x000fe200078e00ff */
[----:B------:R-:W-:Y:S01]  /*21e0*/  STL [R1+0x36c], R14 ;  /* 0x00036c0e01007387 */ /* 0x000fe20000100800 */
[----:B------:R-:W-:-:S02]  /*21f0*/  LOP3.LUT R16, R19, 0x1b6, RZ, 0xfc, !PT ;  /* 0x000001b613107812 */ /* 0x000fc400078efcff */
[----:B------:R-:W-:Y:S01]  /*2200*/  @!P5 IMAD.IADD R3, R3, 0x1, -R21 ;  /* 0x000000010303d824 */ /* 0x000fe200078e0a15 */
[C---:B------:R-:W-:Y:S01]  /*2210*/  ISETP.GT.U32.AND P5, PT, R21.reuse, R7, PT ;  /* 0x000000071500720c */ /* 0x040fe20003fa4070 */
[----:B------:R-:W-:Y:S01]  /*2220*/  IMAD.MOV R9, RZ, RZ, -R9 ;  /* 0x000000ffff097224 */ /* 0x000fe200078e0a09 */
[----:B------:R-:W-:Y:S01]  /*2230*/  ISETP.GT.U32.AND P1, PT, R21, R12, PT ;  /* 0x0000000c1500720c */ /* 0x000fe20003f24070 */
[----:B0-----:R-:W-:Y:S01]  /*2240*/  IMAD.MOV.U32 R0, RZ, RZ, R13 ;  /* 0x000000ffff007224 */ /* 0x001fe200078e000d */
[----:B------:R-:W-:Y:S01]  /*2250*/  IABS R17, R16 ;  /* 0x0000001000117213 */ /* 0x000fe20000000000 */
[----:B------:R-:W-:Y:S01]  /*2260*/  @!P4 IMAD.IADD R10, R10, 0x1, -R21 ;  /* 0x000000010a0ac824 */ /* 0x000fe200078e0a15 */
[----:B------:R-:W-:Y:S01]  /*2270*/  ISETP.GE.AND P4, PT, R2, RZ, PT ;  /* 0x000000ff0200720c */ /* 0x000fe20003f86270 */
[----:B------:R-:W-:Y:S01]  /*2280*/  @!P3 IMAD.MOV R0, RZ, RZ, -R0 ;  /* 0x000000ffff00b224 */ /* 0x000fe200078e0a00 */
[----:B------:R-:W-:Y:S01]  /*2290*/  LOP3.LUT R2, R19, 0x1de, RZ, 0xfc, !PT ;  /* 0x000001de13027812 */ /* 0x000fe200078efcff */
[----:B------:R-:W-:Y:S01]  /*22a0*/  IMAD R6, R21, R9, R6 ;  /* 0x0000000915067224 */ /* 0x000fe200078e0206 */
[----:B------:R-:W-:Y:S01]  /*22b0*/  IABS R9, R4 ;  /* 0x0000000400097213 */ /* 0x000fe20000000000 */
[----:B------:R-:W-:Y:S01]  /*22c0*/  IMAD.HI.U32 R22, R23, R17, RZ ;  /* 0x0000001117167227 */ /* 0x000fe200078e00ff */
[----:B------:R0:W-:Y:S01]  /*22d0*/  STL [R1+0x394], R0 ;  /* 0x0003940001007387 */ /* 0x0001e20000100800 */
[----:B------:R-:W-:-:S02]  /*22e0*/  IABS R11, R2 ;  /* 0x00000002000b7213 */ /* 0x000fc40000000000 */
[----:B------:R-:W-:Y:S01]  /*22f0*/  ISETP.GT.U32.AND P3, PT, R21, R6, PT ;  /* 0x000000061500720c */ /* 0x000fe20003f64070 */
[--C-:B------:R-:W-:Y:S02]  /*2300*/  @!P5 IMAD.IADD R7, R7, 0x1, -R21.reuse ;  /* 0x000000010707d824 */ /* 0x100fe400078e0a15 */
[----:B------:R-:W-:Y:S01]  /*2310*/  @!P1 IMAD.IADD R12, R12, 0x1, -R21 ;  /* 0x000000010c0c9824 */ /* 0x000fe200078e0a15 */
[----:B------:R-:W-:Y:S01]  /*2320*/  ISETP.GE.AND P1, PT, R5, RZ, PT ;  /* 0x000000ff0500720c */ /* 0x000fe20003f26270 */
[----:B------:R-:W-:Y:S01]  /*2330*/  IMAD.HI.U32 R8, R23, R9, RZ ;  /* 0x0000000917087227 */ /* 0x000fe200078e00ff */
[----:B------:R-:W-:Y:S02]  /*2340*/  ISETP.GT.U32.AND P5, PT, R21, R7, PT ;  /* 0x000000071500720c */ /* 0x000fe40003fa4070 */
[----:B------:R-:W-:Y:S01]  /*2350*/  LOP3.LUT R5, R19, 0x1dc, RZ, 0xfc, !PT ;  /* 0x000001dc13057812 */ /* 0x000fe200078efcff */
[----:B0-----:R-:W-:Y:S02]  /*2360*/  IMAD.MOV.U32 R0, RZ, RZ, R10 ;  /* 0x000000ffff007224 */ /* 0x001fe400078e000a */
[----:B------:R-:W-:-:S02]  /*2370*/  IMAD.MOV R8, RZ, RZ, -R8 ;  /* 0x000000ffff087224 */ /* 0x000fc400078e0a08 */
[----:B------:R-:W-:Y:S01]  /*2380*/  @!P2 IMAD.MOV R0, RZ, RZ, -R0 ;  /* 0x000000ffff00a224 */ /* 0x000fe200078e0a00 */
[C---:B------:R-:W-:Y:S01]  /*2390*/  ISETP.GT.U32.AND P2, PT, R21.reuse, R12, PT ;  /* 0x0000000c1500720c */ /* 0x040fe20003f44070 */
[----:B------:R-:W-:Y:S02]  /*23a0*/  @!P3 IMAD.IADD R6, R6, 0x1, -R21 ;  /* 0x000000010606b824 */ /* 0x000fe400078e0a15 */
[----:B------:R-:W-:Y:S01]  /*23b0*/  IMAD R9, R21, R8, R9 ;  /* 0x0000000815097224 */ /* 0x000fe200078e0209 */
[----:B------:R0:W-:Y:S01]  /*23c0*/  STL [R1+0x3c0], R0 ;  /* 0x0003c00001007387 */ /* 0x0001e20000100800 */
[----:B------:R-:W-:Y:S01]  /*23d0*/  @!P5 IMAD.IADD R7, R7, 0x1, -R21 ;  /* 0x000000010707d824 */ /* 0x000fe200078e0a15 */
[----:B------:R-:W-:Y:S01]  /*23e0*/  ISETP.GT.U32.AND P3, PT, R21, R6, PT ;  /* 0x000000061500720c */ /* 0x000fe20003f64070 */
[----:B------:R-:W-:Y:S01]  /*23f0*/  IMAD.MOV R22, RZ, RZ, -R22 ;  /* 0x000000ffff167224 */ /* 0x000fe200078e0a16 */
[----:B------:R-:W-:-:S03]  /*2400*/  IABS R8, R5 ;  /* 0x0000000500087213 */ /* 0x000fc60000000000 */
[C---:B------:R-:W-:Y:S02]  /*2410*/  IMAD R17, R21.reuse, R22, R17 ;  /* 0x0000001615117224 */ /* 0x040fe400078e0211 */
[----:B------:R-:W-:Y:S01]  /*2420*/  @!P2 IMAD.IADD R12, R12, 0x1, -R21 ;  /* 0x000000010c0ca824 */ /* 0x000fe200078e0a15 */
[----:B------:R-:W-:Y:S01]  /*2430*/  ISETP.GT.U32.AND P2, PT, R21, R9, PT ;  /* 0x000000091500720c */ /* 0x000fe20003f44070 */
[----:B0-----:R-:W-:Y:S02]  /*2440*/  IMAD.MOV.U32 R0, RZ, RZ, R3 ;  /* 0x000000ffff007224 */ /* 0x001fe400078e0003 */
[----:B------:R-:W-:-:S04]  /*2450*/  IMAD.HI.U32 R3, R23, R11, RZ ;  /* 0x0000000b17037227 */ /* 0x000fc800078e00ff */
[----:B------:R-:W-:Y:S02]  /*2460*/  IMAD.MOV R3, RZ, RZ, -R3 ;  /* 0x000000ffff037224 */ /* 0x000fe400078e0a03 */
[----:B------:R-:W-:Y:S01]  /*2470*/  @!P6 IMAD.MOV R0, RZ, RZ, -R0 ;  /* 0x000000ffff00e224 */ /* 0x000fe200078e0a00 */
[----:B------:R-:W-:Y:S01]  /*2480*/  ISETP.GE.AND P6, PT, R4, RZ, PT ;  /* 0x000000ff0400720c */ /* 0x000fe20003fc6270 */
[----:B------:R-:W-:Y:S01]  /*2490*/  IMAD R11, R21, R3, R11 ;  /* 0x00000003150b7224 */ /* 0x000fe200078e020b */
[----:B------:R-:W-:Y:S01]  /*24a0*/  LOP3.LUT R3, R19, 0x1da, RZ, 0xfc, !PT ;  /* 0x000001da13037812 */ /* 0x000fe200078efcff */
[----:B------:R-:W-:Y:S01]  /*24b0*/  IMAD.HI.U32 R13, R23, R8, RZ ;  /* 0x00000008170d7227 */ /* 0x000fe200078e00ff */
[----:B------:R0:W-:Y:S01]  /*24c0*/  STL [R1+0x3c8], R0 ;  /* 0x0003c80001007387 */ /* 0x0001e20000100800 */
[----:B------:R-:W-:Y:S02]  /*24d0*/  LOP3.LUT R4, R19, 0x1d8, RZ, 0xfc, !PT ;  /* 0x000001d813047812 */ /* 0x000fe400078efcff */
[----:B------:R-:W-:Y:S01]  /*24e0*/  ISETP.GT.U32.AND P5, PT, R21, R11, PT ;  /* 0x0000000b1500720c */ /* 0x000fe20003fa4070 */
[----:B------:R-:W-:Y:S01]  /*24f0*/  @!P3 IMAD.IADD R6, R6, 0x1, -R21 ;  /* 0x000000010606b824 */ /* 0x000fe200078e0a15 */
[----:B------:R-:W-:Y:S01]  /*2500*/  ISETP.GE.AND P3, PT, R2, RZ, PT ;  /* 0x000000ff0200720c */ /* 0x000fe20003f66270 */
[----:B------:R-:W-:Y:S01]  /*2510*/  IMAD.MOV R13, RZ, RZ, -R13 ;  /* 0x000000ffff0d7224 */ /* 0x000fe200078e0a0d */
[----:B------:R-:W-:Y:S01]  /*2520*/  IABS R2, R3 ;  /* 0x0000000300027213 */ /* 0x000fe20000000000 */
[----:B------:R-:W-:Y:S01]  /*2530*/  @!P2 IMAD.IADD R9, R9, 0x1, -R21 ;  /* 0x000000010909a824 */ /* 0x000fe200078e0a15 */
[----:B------:R-:W-:Y:S01]  /*2540*/  ISETP.GE.AND P2, PT, R5, RZ, PT ;  /* 0x000000ff0500720c */ /* 0x000fe20003f46270 */
[----:B0-----:R-:W-:Y:S01]  /*2550*/  IMAD.MOV.U32 R0, RZ, RZ, R12 ;  /* 0x000000ffff007224 */ /* 0x001fe200078e000c */
[----:B------:R-:W-:Y:S01]  /*2560*/  IABS R10, R4 ;  /* 0x00000004000a7213 */ /* 0x000fe20000000000 */
[----:B------:R-:W-:Y:S01]  /*2570*/  IMAD R8, R21, R13, R8 ;  /* 0x0000000d15087224 */ /* 0x000fe200078e0208 */
[----:B------:R-:W-:Y:S01]  /*2580*/  LOP3.LUT R13, R19, 0x1d0, RZ, 0xfc, !PT ;  /* 0x000001d0130d7812 */ /* 0x000fe200078efcff */
[----:B------:R-:W-:-:S02]  /*2590*/  IMAD.MOV.U32 R12, RZ, RZ, R6 ;  /* 0x000000ffff0c7224 */ /* 0x000fc400078e0006 */
[----:B------:R-:W-:Y:S02]  /*25a0*/  @!P5 IMAD.IADD R11, R11, 0x1, -R21 ;  /* 0x000000010b0bd824 */ /* 0x000fe400078e0a15 */
[----:B------:R-:W-:Y:S01]  /*25b0*/  @!P0 IMAD.MOV R0, RZ, RZ, -R0 ;  /* 0x000000ffff008224 */ /* 0x000fe200078e0a00 */
[----:B------:R-:W-:Y:S01]  /*25c0*/  ISETP.GT.U32.AND P0, PT, R21, R9, PT ;  /* 0x000000091500720c */ /* 0x000fe20003f04070 */
[----:B------:R-:W-:Y:S01]  /*25d0*/  IMAD.HI.U32 R5, R23, R2, RZ ;  /* 0x0000000217057227 */ /* 0x000fe200078e00ff */
[C---:B------:R-:W-:Y:S02]  /*25e0*/  ISETP.GT.U32.AND P5, PT, R21.reuse, R11, PT ;  /* 0x0000000b1500720c */ /* 0x040fe40003fa4070 */
[----:B------:R0:W-:Y:S01]  /*25f0*/  STL [R1+0x3c4], R0 ;  /* 0x0003c40001007387 */ /* 0x0001e20000100800 */
[----:B------:R-:W-:Y:S01]  /*2600*/  @!P4 IMAD.MOV R12, RZ, RZ, -R12 ;  /* 0x000000ffff0cc224 */ /* 0x000fe200078e0a0c */
[----:B------:R-:W-:Y:S01]  /*2610*/  ISETP.GT.U32.AND P4, PT, R21, R8, PT ;  /* 0x000000081500720c */ /* 0x000fe20003f84070 */
[----:B------:R-:W-:-:S02]  /*2620*/  IMAD.MOV R5, RZ, RZ, -R5 ;  /* 0x000000ffff057224 */ /* 0x000fc400078e0a05 */
[----:B------:R-:W-:Y:S01]  /*2630*/  IMAD.HI.U32 R6, R23, R10, RZ ;  /* 0x0000000a17067227 */ /* 0x000fe200078e00ff */
[----:B------:R1:W-:Y:S03]  /*2640*/  STL [R1+0x3a4], R12 ;  /* 0x0003a40c01007387 */ /* 0x0003e60000100800 */
[----:B------:R-:W-:Y:S02]  /*2650*/  IMAD R2, R21, R5, R2 ;  /* 0x0000000515027224 */ /* 0x000fe400078e0202 */
[--C-:B------:R-:W-:Y:S02]  /*2660*/  @!P5 IMAD.IADD R11, R11, 0x1, -R21.reuse ;  /* 0x000000010b0bd824 */ /* 0x100fe400078e0a15 */
[----:B------:R-:W-:Y:S01]  /*2670*/  IMAD.MOV R6, RZ, RZ, -R6 ;  /* 0x000000ffff067224 */ /* 0x000fe200078e0a06 */
[----:B------:R-:W-:Y:S01]  /*2680*/  ISETP.GT.U32.AND P5, PT, R21, R2, PT ;  /* 0x000000021500720c */ /* 0x000fe20003fa4070 */
[--C-:B------:R-:W-:Y:S01]  /*2690*/  @!P0 IMAD.IADD R9, R9, 0x1, -R21.reuse ;  /* 0x0000000109098824 */ /* 0x100fe200078e0a15 */
[----:B------:R-:W-:Y:S01]  /*26a0*/  ISETP.GE.AND P0, PT, R4, RZ, PT ;  /* 0x000000ff0400720c */ /* 0x000fe20003f06270 */
[----:B------:R-:W-:Y:S01]  /*26b0*/  @!P4 IMAD.IADD R8, R8, 0x1, -R21 ;  /* 0x000000010808c824 */ /* 0x000fe200078e0a15 */
[C---:B------:R-:W-:Y:S01]  /*26c0*/  LOP3.LUT R4, R19.reuse, 0x1d2, RZ, 0xfc, !PT ;  /* 0x000001d213047812 */ /* 0x040fe200078efcff */
[----:B0-----:R-:W-:Y:S01]  /*26d0*/  IMAD.MOV.U32 R0, RZ, RZ, R7 ;  /* 0x000000ffff007224 */ /* 0x001fe200078e0007 */
[----:B------:R-:W-:Y:S01]  /*26e0*/  LOP3.LUT R7, R19, 0x1d6, RZ, 0xfc, !PT ;  /* 0x000001d613077812 */ /* 0x000fe200078efcff */
[C---:B------:R-:W-:Y:S01]  /*26f0*/  IMAD R10, R21.reuse, R6, R10 ;  /* 0x00000006150a7224 */ /* 0x040fe200078e020a */
[----:B------:R-:W-:Y:S01]  /*2700*/  ISETP.GT.U32.AND P4, PT, R21, R8, PT ;  /* 0x000000081500720c */ /* 0x000fe20003f84070 */
[----:B-1----:R-:W-:Y:S01]  /*2710*/  IMAD.MOV.U32 R12, RZ, RZ, R9 ;  /* 0x000000ffff0c7224 */ /* 0x002fe200078e0009 */
[----:B------:R-:W-:Y:S01]  /*2720*/  LOP3.LUT R6, R19, 0x1d4, RZ, 0xfc, !PT ;  /* 0x000001d413067812 */ /* 0x000fe200078efcff */
[----:B------:R-:W-:Y:S01]  /*2730*/  @!P1 IMAD.MOV R0, RZ, RZ, -R0 ;  /* 0x000000ffff009224 */ /* 0x000fe200078e0a00 */
[----:B------:R-:W-:Y:S01]  /*2740*/  ISETP.GE.AND P1, PT, R3, RZ, PT ;  /* 0x000000ff0300720c */ /* 0x000fe20003f26270 */
[----:B------:R-:W-:Y:S01]  /*2750*/  @!P6 IMAD.MOV R12, RZ, RZ, -R12 ;  /* 0x000000ffff0ce224 */ /* 0x000fe200078e0a0c */
[----:B------:R-:W-:Y:S01]  /*2760*/  ISETP.GT.U32.AND P6, PT, R21, R10, PT ;  /* 0x0000000a1500720c */ /* 0x000fe20003fc4070 */
[----:B------:R-:W-:Y:S01]  /*2770*/  @!P5 IMAD.IADD R2, R2, 0x1, -R21 ;  /* 0x000000010202d824 */ /* 0x000fe200078e0a15 */
[----:B------:R0:W-:Y:S01]  /*2780*/  STL [R1+0x3a8], R0 ;  /* 0x0003a80001007387 */ /* 0x0001e20000100800 */
[----:B------:R-:W-:-:S02]  /*2790*/  IABS R3, R7 ;  /* 0x0000000700037213 */ /* 0x000fc40000000000 */
[----:B------:R-:W-:Y:S01]  /*27a0*/  IABS R5, R6 ;  /* 0x0000000600057213 */ /* 0x000fe20000000000 */
[----:B------:R-:W-:Y:S01]  /*27b0*/  STL [R1+0x3bc], R12 ;  /* 0x0003bc0c01007387 */ /* 0x000fe20000100800 */
[----:B------:R-:W-:Y:S01]  /*27c0*/  ISETP.GT.U32.AND P5, PT, R21, R2, PT ;  /* 0x000000021500720c */ /* 0x000fe20003fa4070 */
[----:B------:R-:W-:Y:S01]  /*27d0*/  @!P4 IMAD.IADD R8, R8, 0x1, -R21 ;  /* 0x000000010808c824 */ /* 0x000fe200078e0a15 */
[----:B------:R-:W-:Y:S01]  /*27e0*/  ISETP.GE.AND P4, PT, R6, RZ, PT ;  /* 0x000000ff0600720c */ /* 0x000fe20003f86270 */
[----:B------:R-:W-:Y:S01]  /*27f0*/  IMAD.HI.U32 R6, R23, R5, RZ ;  /* 0x0000000517067227 */ /* 0x000fe200078e00ff */
[----:B------:R-:W-:-:S03]  /*2800*/  IABS R9, R4 ;  /* 0x0000000400097213 */ /* 0x000fc60000000000 */
[----:B0-----:R-:W-:Y:S02]  /*2810*/  IMAD.MOV.U32 R0, RZ, RZ, R11 ;  /* 0x000000ffff007224 */ /* 0x001fe400078e000b */
[----:B------:R-:W-:Y:S02]  /*2820*/  @!P6 IMAD.IADD R10, R10, 0x1, -R21 ;  /* 0x000000010a0ae824 */ /* 0x000fe400078e0a15 */
[----:B------:R-:W-:Y:S01]  /*2830*/  @!P3 IMAD.MOV R0, RZ, RZ, -R0 ;  /* 0x000000ffff00b224 */ /* 0x000fe200078e0a00 */
[----:B------:R-:W-:Y:S01]  /*2840*/  ISETP.GE.AND P3, PT, R7, RZ, PT ;  /* 0x000000ff0700720c */ /* 0x000fe20003f66270 */
[----:B------:R-:W-:Y:S01]  /*2850*/  IMAD.HI.U32 R11, R23, R3, RZ ;  /* 0x00000003170b7227 */ /* 0x000fe200078e00ff */
[----:B------:R-:W-:Y:S02]  /*2860*/  ISETP.GT.U32.AND P6, PT, R21, R10, PT ;  /* 0x0000000a1500720c */ /* 0x000fe40003fc4070 */
[----:B------:R0:W-:Y:S01]  /*2870*/  STL [R1+0x3b8], R0 ;  /* 0x0003b80001007387 */ /* 0x0001e20000100800 */
[----:B------:R-:W-:-:S02]  /*2880*/  IMAD.MOV R11, RZ, RZ, -R11 ;  /* 0x000000ffff0b7224 */ /* 0x000fc400078e0a0b */
[----:B------:R-:W-:Y:S02]  /*2890*/  IMAD.MOV R6, RZ, RZ, -R6 ;  /* 0x000000ffff067224 */ /* 0x000fe400078e0a06 */
[----:B------:R-:W-:Y:S02]  /*28a0*/  @!P5 IMAD.IADD R2, R2, 0x1, -R21 ;  /* 0x000000010202d824 */ /* 0x000fe400078e0a15 */
[----:B------:R-:W-:Y:S01]  /*28b0*/  IMAD R3, R21, R11, R3 ;  /* 0x0000000b15037224 */ /* 0x000fe200078e0203 */
[----:B------:R-:W-:Y:S01]  /*28c0*/  LOP3.LUT R11, R19, 0x1ce, RZ, 0xfc, !PT ;  /* 0x000001ce130b7812 */ /* 0x000fe200078efcff */
[----:B------:R-:W-:-:S03]  /*28d0*/  IMAD.HI.U32 R7, R23, R9, RZ ;  /* 0x0000000917077227 */ /* 0x000fc600078e00ff */
[C---:B------:R-:W-:Y:S01]  /*28e0*/  ISETP.GT.U32.AND P5, PT, R21.reuse, R3, PT ;  /* 0x000000031500720c */ /* 0x040fe20003fa4070 */
[----:B0-----:R-:W-:Y:S01]  /*28f0*/  IMAD.MOV.U32 R0, RZ, RZ, R8 ;  /* 0x000000ffff007224 */ /* 0x001fe200078e0008 */
[----:B------:R-:W-:Y:S01]  /*2900*/  IABS R8, R11 ;  /* 0x0000000b00087213 */ /* 0x000fe20000000000 */
[----:B------:R-:W-:Y:S02]  /*2910*/  IMAD.MOV R7, RZ, RZ, -R7 ;  /* 0x000000ffff077224 */ /* 0x000fe400078e0a07 */
[----:B------:R-:W-:Y:S01]  /*2920*/  @!P2 IMAD.MOV R0, RZ, RZ, -R0 ;  /* 0x000000ffff00a224 */ /* 0x000fe200078e0a00 */
[----:B------:R-:W-:Y:S01]  /*2930*/  ISETP.GE.AND P2, PT, R4, RZ, PT ;  /* 0x000000ff0400720c */ /* 0x000fe20003f46270 */
[----:B------:R-:W-:Y:S01]  /*2940*/  IMAD R4, R21, R6, R5 ;  /* 0x0000000615047224 */ /* 0x000fe200078e0205 */
[----:B------:R-:W-:Y:S01]  /*2950*/  LOP3.LUT R5, R19, 0x1cc, RZ, 0xfc, !PT ;  /* 0x000001cc13057812 */ /* 0x000fe200078efcff */
[----:B------:R-:W-:Y:S01]  /*2960*/  @!P6 IMAD.IADD R10, R10, 0x1, -R21 ;  /* 0x000000010a0ae824 */ /* 0x000fe200078e0a15 */
[----:B------:R0:W-:Y:S01]  /*2970*/  STL [R1+0x3b0], R0 ;  /* 0x0003b00001007387 */ /* 0x0001e20000100800 */
[----:B------:R-:W-:Y:S01]  /*2980*/  IMAD R9, R21, R7, R9 ;  /* 0x0000000715097224 */ /* 0x000fe200078e0209 */
[----:B------:R-:W-:Y:S01]  /*2990*/  ISETP.GE.AND P6, PT, R13, RZ, PT ;  /* 0x000000ff0d00720c */ /* 0x000fe20003fc6270 */
[----:B------:R-:W-:Y:S01]  /*29a0*/  @!P5 IMAD.IADD R3, R3, 0x1, -R21 ;  /* 0x000000010303d824 */ /* 0x000fe200078e0a15 */
[----:B------:R-:W-:Y:S01]  /*29b0*/  IABS R13, R13 ;  /* 0x0000000d000d7213 */ /* 0x000fe20000000000 */
[----:B------:R-:W-:Y:S01]  /*29c0*/  IMAD.HI.U32 R12, R23, R8, RZ ;  /* 0x00000008170c7227 */ /* 0x000fe200078e00ff */
[----:B------:R-:W-:-:S02]  /*29d0*/  LOP3.LUT R7, R19, 0x1ca, RZ, 0xfc, !PT ;  /* 0x000001ca13077812 */ /* 0x000fc400078efcff */
[----:B------:R-:W-:Y:S01]  /*29e0*/  ISETP.GT.U32.AND P5, PT, R21, R3, PT ;  /* 0x000000031500720c */ /* 0x000fe20003fa4070 */
[----:B------:R-:W-:Y:S01]  /*29f0*/  IMAD.HI.U32 R14, R23, R13, RZ ;  /* 0x0000000d170e7227 */ /* 0x000fe200078e00ff */
[----:B------:R-:W-:-:S03]  /*2a00*/  IABS R6, R5 ;  /* 0x0000000500067213 */ /* 0x000fc60000000000 */
[----:B0-----:R-:W-:Y:S01]  /*2a10*/  IMAD.MOV.U32 R0, RZ, RZ, R2 ;  /* 0x000000ffff007224 */ /* 0x001fe200078e0002 */
[----:B------:R-:W-:Y:S01]  /*2a20*/  IABS R2, R7 ;  /* 0x0000000700027213 */ /* 0x000fe20000000000 */
[----:B------:R-:W-:Y:S02]  /*2a30*/  IMAD.MOV R14, RZ, RZ, -R14 ;  /* 0x000000ffff0e7224 */ /* 0x000fe400078e0a0e */
[----:B------:R-:W-:Y:S01]  /*2a40*/  @!P1 IMAD.MOV R0, RZ, RZ, -R0 ;  /* 0x000000ffff009224 */ /* 0x000fe200078e0a00 */
[----:B------:R-:W-:Y:S01]  /*2a50*/  ISETP.GT.U32.AND P1, PT, R21, R4, PT ;  /* 0x000000041500720c */ /* 0x000fe20003f24070 */
[----:B------:R-:W-:Y:S02]  /*2a60*/  IMAD.MOV R12, RZ, RZ, -R12 ;  /* 0x000000ffff0c7224 */ /* 0x000fe400078e0a0c */
[----:B------:R-:W-:Y:S01]  /*2a70*/  @!P5 IMAD.IADD R3, R3, 0x1, -R21 ;  /* 0x000000010303d824 */ /* 0x000fe200078e0a15 */
[----:B------:R0:W-:Y:S01]  /*2a80*/  STL [R1+0x3b4], R0 ;  /* 0x0003b40001007387 */ /* 0x0001e20000100800 */
[----:B------:R-:W-:Y:S01]  /*2a90*/  ISETP.GE.AND P5, PT, R11, RZ, PT ;  /* 0x000000ff0b00720c */ /* 0x000fe20003fa6270 */
[----:B------:R-:W-:-:S02]  /*2aa0*/  IMAD R11, R21, R14, R13 ;  /* 0x0000000e150b7224 */ /* 0x000fc400078e020d */
[----:B------:R-:W-:Y:S02]  /*2ab0*/  IMAD.MOV.U32 R15, RZ, RZ, R3 ;  /* 0x000000ffff0f7224 */ /* 0x000fe400078e0003 */
[----:B------:R-:W-:-:S04]  /*2ac0*/  IMAD.HI.U32 R13, R23, R2, RZ ;  /* 0x00000002170d7227 */ /* 0x000fc800078e00ff */
[----:B0-----:R-:W-:Y:S02]  /*2ad0*/  IMAD.MOV.U32 R0, RZ, RZ, R10 ;  /* 0x000000ffff007224 */ /* 0x001fe400078e000a */
[----:B------:R-:W-:Y:S02]  /*2ae0*/  @!P1 IMAD.IADD R4, R4, 0x1, -R21 ;  /* 0x0000000104049824 */ /* 0x000fe400078e0a15 */
[----:B------:R-:W-:Y:S01]  /*2af0*/  @!P0 IMAD.MOV R0, RZ, RZ, -R0 ;  /* 0x000000ffff008224 */ /* 0x000fe200078e0a00 */
[----:B------:R-:W-:Y:S01]  /*2b00*/  ISETP.GT.U32.AND P0, PT, R21, R9, PT ;  /* 0x000000091500720c */ /* 0x000fe20003f04070 */
[----:B------:R-:W-:Y:S01]  /*2b10*/  IMAD.HI.U32 R10, R23, R6, RZ ;  /* 0x00000006170a7227 */ /* 0x000fe200078e00ff */
[----:B------:R-:W-:Y:S02]  /*2b20*/  ISETP.GT.U32.AND P1, PT, R21, R4, PT ;  /* 0x000000041500720c */ /* 0x000fe40003f24070 */
[----:B------:R0:W-:Y:S01]  /*2b30*/  STL [R1+0x3ac], R0 ;  /* 0x0003ac0001007387 */ /* 0x0001e20000100800 */
[----:B------:R-:W-:-:S02]  /*2b40*/  @!P3 IMAD.MOV R15, RZ, RZ, -R15 ;  /* 0x000000ffff0fb224 */ /* 0x000fc400078e0a0f */
[C---:B------:R-:W-:Y:S02]  /*2b50*/  IMAD R8, R21.reuse, R12, R8 ;  /* 0x0000000c15087224 */ /* 0x040fe400078e0208 */
[----:B------:R-:W-:Y:S01]  /*2b60*/  IMAD.MOV R12, RZ, RZ, -R10 ;  /* 0x000000ffff0c7224 */ /* 0x000fe200078e0a0a */
[----:B------:R-:W-:Y:S01]  /*2b70*/  STL [R1+0x3a0], R15 ;  /* 0x0003a00f01007387 */ /* 0x000fe20000100800 */
[----:B------:R-:W-:Y:S01]  /*2b80*/  IMAD.MOV R10, RZ, RZ, -R13 ;  /* 0x000000ffff0a7224 */ /* 0x000fe200078e0a0d */
[----:B------:R-:W-:Y:S01]  /*2b90*/  ISETP.GT.U32.AND P3, PT, R21, R8, PT ;  /* 0x000000081500720c */ /* 0x000fe20003f64070 */
[--C-:B------:R-:W-:Y:S02]  /*2ba0*/  @!P0 IMAD.IADD R9, R9, 0x1, -R21.reuse ;  /* 0x0000000109098824 */ /* 0x100fe400078e0a15 */
[--C-:B------:R-:W-:Y:S01]  /*2bb0*/  @!P1 IMAD.IADD R4, R4, 0x1, -R21.reuse ;  /* 0x0000000104049824 */ /* 0x100fe200078e0a15 */
[C---:B------:R-:W-:Y:S01]  /*2bc0*/  ISETP.GT.U32.AND P1, PT, R21.reuse, R11, PT ;  /* 0x0000000b1500720c */ /* 0x040fe20003f24070 */
[C---:B------:R-:W-:Y:S01]  /*2bd0*/  IMAD R2, R21.reuse, R10, R2 ;  /* 0x0000000a15027224 */ /* 0x040fe200078e0202 */
[----:B------:R-:W-:Y:S01]  /*2be0*/  ISETP.GT.U32.AND P0, PT, R21, R9, PT ;  /* 0x000000091500720c */ /* 0x000fe20003f04070 */
[----:B0-----:R-:W-:Y:S01]  /*2bf0*/  IMAD.MOV.U32 R0, RZ, RZ, R4 ;  /* 0x000000ffff007224 */ /* 0x001fe200078e0004 */
[----:B------:R-:W-:Y:S01]  /*2c00*/  LOP3.LUT R4, R19, 0x1c8, RZ, 0xfc, !PT ;  /* 0x000001c813047812 */ /* 0x000fe200078efcff */
[----:B------:R-:W-:Y:S01]  /*2c10*/  IMAD R3, R21, R12, R6 ;  /* 0x0000000c15037224 */ /* 0x000fe200078e0206 */
[----:B------:R-:W-:Y:S01]  /*2c20*/  LOP3.LUT R6, R19, 0x1c4, RZ, 0xfc, !PT ;  /* 0x000001c413067812 */ /* 0x000fe200078efcff */
[----:B------:R-:W-:Y:S01]  /*2c30*/  @!P4 IMAD.MOV R0, RZ, RZ, -R0 ;  /* 0x000000ffff00c224 */ /* 0x000fe200078e0a00 */
[----:B------:R-:W-:Y:S01]  /*2c40*/  ISETP.GE.AND P4, PT, R5, RZ, PT ;  /* 0x000000ff0500720c */ /* 0x000fe20003f86270 */
[----:B------:R-:W-:Y:S01]  /*2c50*/  @!P3 IMAD.IADD R8, R8, 0x1, -R21 ;  /* 0x000000010808b824 */ /* 0x000fe200078e0a15 */
[----:B------:R-:W-:-:S02]  /*2c60*/  IABS R10, R4 ;  /* 0x00000004000a7213 */ /* 0x000fc40000000000 */
[----:B------:R0:W-:Y:S01]  /*2c70*/  STL [R1+0x39c], R0 ;  /* 0x00039c0001007387 */ /* 0x0001e20000100800 */
[--C-:B------:R-:W-:Y:S01]  /*2c80*/  @!P1 IMAD.IADD R11, R11, 0x1, -R21.reuse ;  /* 0x000000010b0b9824 */ /* 0x100fe200078e0a15 */
[----:B------:R-:W-:Y:S01]  /*2c90*/  LOP3.LUT R5, R19, 0x1c6, RZ, 0xfc, !PT ;  /* 0x000001c613057812 */ /* 0x000fe200078efcff */
[----:B------:R-:W-:Y:S01]  /*2ca0*/  @!P0 IMAD.IADD R9, R9, 0x1, -R21 ;  /* 0x0000000109098824 */ /* 0x000fe200078e0a15 */
[----:B------:R-:W-:Y:S01]  /*2cb0*/  ISETP.GT.U32.AND P0, PT, R21, R3, PT ;  /* 0x000000031500720c */ /* 0x000fe20003f04070 */
[----:B------:R-:W-:Y:S01]  /*2cc0*/  IMAD.HI.U32 R12, R23, R10, RZ ;  /* 0x0000000a170c7227 */ /* 0x000fe200078e00ff */
[C---:B------:R-:W-:Y:S02]  /*2cd0*/  ISETP.GT.U32.AND P1, PT, R21.reuse, R11, PT ;  /* 0x0000000b1500720c */ /* 0x040fe40003f24070 */
[C---:B------:R-:W-:Y:S01]  /*2ce0*/  ISETP.GT.U32.AND P3, PT, R21.reuse, R8, PT ;  /* 0x000000081500720c */ /* 0x040fe20003f64070 */
[----:B------:R-:W-:Y:S01]  /*2cf0*/  IMAD.MOV R12, RZ, RZ, -R12 ;  /* 0x000000ffff0c7224 */ /* 0x000fe200078e0a0c */
[----:B------:R-:W-:Y:S01]  /*2d00*/  IABS R14, R6 ;  /* 0x00000006000e7213 */ /* 0x000fe20000000000 */
[----:B0-----:R-:W-:Y:S01]  /*2d10*/  IMAD.MOV.U32 R0, RZ, RZ, R9 ;  /* 0x000000ffff007224 */ /* 0x001fe200078e0009 */
[----:B------:R-:W-:Y:S01]  /*2d20*/  IABS R9, R5 ;  /* 0x0000000500097213 */ /* 0x000fe20000000000 */
[----:B------:R-:W-:-:S02]  /*2d30*/  IMAD R10, R21, R12, R10 ;  /* 0x0000000c150a7224 */ /* 0x000fc400078e020a */
[----:B------:R-:W-:Y:S01]  /*2d40*/  @!P2 IMAD.MOV R0, RZ, RZ, -R0 ;  /* 0x000000ffff00a224 */ /* 0x000fe200078e0a00 */
[----:B------:R-:W-:Y:S01]  /*2d50*/  ISETP.GT.U32.AND P2, PT, R21, R2, PT ;  /* 0x000000021500720c */ /* 0x000fe20003f44070 */
[--C-:B------:R-:W-:Y:S02]  /*2d60*/  @!P0 IMAD.IADD R3, R3, 0x1, -R21.reuse ;  /* 0x0000000103038824 */ /* 0x100fe400078e0a15 */
[----:B------:R-:W-:Y:S01]  /*2d70*/  @!P1 IMAD.IADD R11, R11, 0x1, -R21 ;  /* 0x000000010b0b9824 */ /* 0x000fe200078e0a15 */
[----:B------:R-:W-:Y:S01]  /*2d80*/  ISETP.GE.AND P1, PT, R7, RZ, PT ;  /* 0x000000ff0700720c */ /* 0x000fe20003f26270 */
[----:B------:R-:W-:Y:S01]  /*2d90*/  IMAD.HI.U32 R7, R23, R9, RZ ;  /* 0x0000000917077227 */ /* 0x000fe200078e00ff */
[----:B------:R-:W-:Y:S01]  /*2da0*/  ISETP.GT.U32.AND P0, PT, R21, R3, PT ;  /* 0x000000031500720c */ /* 0x000fe20003f04070 */
[----:B------:R0:W-:Y:S02]  /*2db0*/  STL [R1+0x398], R0 ;  /* 0x0003980001007387 */ /* 0x0001e40000100800 */
[----:B------:R-:W-:-:S02]  /*2dc0*/  IMAD.MOV R7, RZ, RZ, -R7 ;  /* 0x000000ffff077224 */ /* 0x000fc400078e0a07 */
[--C-:B------:R-:W-:Y:S01]  /*2dd0*/  @!P3 IMAD.IADD R8, R8, 0x1, -R21.reuse ;  /* 0x000000010808b824 */ /* 0x100fe200078e0a15 */
[C---:B------:R-:W-:Y:S01]  /*2de0*/  ISETP.GT.U32.AND P3, PT, R21.reuse, R10, PT ;  /* 0x0000000a1500720c */ /* 0x040fe20003f64070 */
[----:B------:R-:W-:Y:S02]  /*2df0*/  @!P2 IMAD.IADD R2, R2, 0x1, -R21 ;  /* 0x000000010202a824 */ /* 0x000fe400078e0a15 */
[----:B------:R-:W-:Y:S01]  /*2e00*/  IMAD R9, R21, R7, R9 ;  /* 0x0000000715097224 */ /* 0x000fe200078e0209 */
[----:B------:R-:W-:Y:S01]  /*2e10*/  LOP3.LUT R7, R19, 0x1bc, RZ, 0xfc, !PT ;  /* 0x000001bc13077812 */ /* 0x000fe200078efcff */
[----:B------:R-:W-:Y:S01]  /*2e20*/  IMAD.MOV.U32 R13, RZ, RZ, R11 ;  /* 0x000000ffff0d7224 */ /* 0x000fe200078e000b */
[----:B------:R-:W-:Y:S01]  /*2e30*/  ISETP.GT.U32.AND P2, PT, R21, R2, PT ;  /* 0x000000021500720c */ /* 0x000fe20003f44070 */
[----:B------:R-:W-:Y:S01]  /*2e40*/  @!P0 IMAD.IADD R3, R3, 0x1, -R21 ;  /* 0x0000000103038824 */ /* 0x000fe200078e0a15 */
[----:B------:R-:W-:Y:S01]  /*2e50*/  ISETP.GE.AND P0, PT, R6, RZ, PT ;  /* 0x000000ff0600720c */ /* 0x000fe20003f06270 */
[----:B0-----:R-:W-:-:S02]  /*2e60*/  IMAD.MOV.U32 R0, RZ, RZ, R8 ;  /* 0x000000ffff007224 */ /* 0x001fc400078e0008 */
[----:B------:R-:W-:Y:S01]  /*2e70*/  @!P6 IMAD.MOV R13, RZ, RZ, -R13 ;  /* 0x000000ffff0de224 */ /* 0x000fe200078e0a0d */
[----:B------:R-:W-:Y:S01]  /*2e80*/  ISETP.GE.AND P6, PT, R4, RZ, PT ;  /* 0x000000ff0400720c */ /* 0x000fe20003fc6270 */
[----:B------:R-:W-:Y:S01]  /*2e90*/  @!P3 IMAD.IADD R10, R10, 0x1, -R21 ;  /* 0x000000010a0ab824 */ /* 0x000fe200078e0a15 */
[----:B------:R-:W-:Y:S01]  /*2ea0*/  LOP3.LUT R4, R19, 0x1c2, RZ, 0xfc, !PT ;  /* 0x000001c213047812 */ /* 0x000fe200078efcff */
[----:B------:R-:W-:Y:S01]  /*2eb0*/  IMAD.MOV.U32 R8, RZ, RZ, R3 ;  /* 0x000000ffff087224 */ /* 0x000fe200078e0003 */
[----:B------:R0:W-:Y:S01]  /*2ec0*/  STL [R1+0x37c], R13 ;  /* 0x00037c0d01007387 */ /* 0x0001e20000100800 */
[----:B------:R-:W-:Y:S01]  /*2ed0*/  @!P5 IMAD.MOV R0, RZ, RZ, -R0 ;  /* 0x000000ffff00d224 */ /* 0x000fe200078e0a00 */
[----:B------:R-:W-:Y:S01]  /*2ee0*/  ISETP.GE.AND P5, PT, R5, RZ, PT ;  /* 0x000000ff0500720c */ /* 0x000fe20003fa6270 */
[----:B------:R-:W-:Y:S01]  /*2ef0*/  @!P2 IMAD.IADD R2, R2, 0x1, -R21 ;  /* 0x000000010202a824 */ /* 0x000fe200078e0a15 */
[C---:B------:R-:W-:Y:S01]  /*2f00*/  ISETP.GT.U32.AND P2, PT, R21.reuse, R9, PT ;  /* 0x000000091500720c */ /* 0x040fe20003f44070 */
[----:B------:R-:W-:Y:S01]  /*2f10*/  @!P4 IMAD.MOV R8, RZ, RZ, -R8 ;  /* 0x000000ffff08c224 */ /* 0x000fe200078e0a08 */
[----:B------:R-:W-:Y:S01]  /*2f20*/  ISETP.GT.U32.AND P3, PT, R21, R10, PT ;  /* 0x0000000a1500720c */ /* 0x000fe20003f64070 */
[----:B------:R-:W-:Y:S01]  /*2f30*/  IMAD.HI.U32 R11, R23, R14, RZ ;  /* 0x0000000e170b7227 */ /* 0x000fe200078e00ff */
[----:B------:R-:W-:Y:S01]  /*2f40*/  IABS R5, R4 ;  /* 0x0000000400057213 */ /* 0x000fe20000000000 */
[----:B------:R1:W-:Y:S01]  /*2f50*/  STL [R1+0x380], R0 ;  /* 0x0003800001007387 */ /* 0x0003e20000100800 */
[----:B------:R-:W-:Y:S01]  /*2f60*/  LOP3.LUT R3, R19, 0x1c0, RZ, 0xfc, !PT ;  /* 0x000001c013037812 */ /* 0x000fe200078efcff */
[----:B------:R-:W-:Y:S01]  /*2f70*/  IMAD.MOV R11, RZ, RZ, -R11 ;  /* 0x000000ffff0b7224 */ /* 0x000fe200078e0a0b */
[----:B------:R-:W-:Y:S01]  /*2f80*/  ISETP.GE.AND P4, PT, R4, RZ, PT ;  /* 0x000000ff0400720c */ /* 0x000fe20003f86270 */
[----:B------:R2:W-:Y:S01]  /*2f90*/  STL [R1+0x38c], R8 ;  /* 0x00038c0801007387 */ /* 0x0005e20000100800 */
[----:B0-----:R-:W-:Y:S01]  /*2fa0*/  IABS R13, R3 ;  /* 0x00000003000d7213 */ /* 0x001fe20000000000 */
[----:B------:R-:W-:Y:S01]  /*2fb0*/  IMAD R14, R21, R11, R14 ;  /* 0x0000000b150e7224 */ /* 0x000fe200078e020e */
[----:B------:R-:W-:Y:S01]  /*2fc0*/  IABS R4, R7 ;  /* 0x0000000700047213 */ /* 0x000fe20000000000 */
[----:B------:R-:W-:-:S02]  /*2fd0*/  @!P2 IMAD.IADD R9, R9, 0x1, -R21 ;  /* 0x000000010909a824 */ /* 0x000fc400078e0a15 */
[----:B-1----:R-:W-:Y:S01]  /*2fe0*/  IMAD.MOV.U32 R0, RZ, RZ, R2 ;  /* 0x000000ffff007224 */ /* 0x002fe200078e0002 */
[----:B------:R-:W-:Y:S01]  /*2ff0*/  LOP3.LUT R2, R19, 0x1be, RZ, 0xfc, !PT ;  /* 0x000001be13027812 */ /* 0x000fe200078efcff */
[----:B------:R-:W-:Y:S01]  /*3000*/  @!P3 IMAD.IADD R10, R10, 0x1, -R21 ;  /* 0x000000010a0ab824 */ /* 0x000fe200078e0a15 */
[----:B------:R-:W-:Y:S01]  /*3010*/  ISETP.GT.U32.AND P2, PT, R21, R9, PT ;  /* 0x000000091500720c */ /* 0x000fe20003f44070 */
[----:B--2---:R-:W-:Y:S01]  /*3020*/  IMAD.HI.U32 R8, R23, R5, RZ ;  /* 0x0000000517087227 */ /* 0x004fe200078e00ff */
[----:B------:R-:W-:Y:S02]  /*3030*/  ISETP.GT.U32.AND P3, PT, R21, R14, PT ;  /* 0x0000000e1500720c */ /* 0x000fe40003f64070 */
[----:B------:R-:W-:Y:S01]  /*3040*/  IABS R6, R2 ;  /* 0x0000000200067213 */ /* 0x000fe20000000000 */
[----:B------:R-:W-:Y:S02]  /*3050*/  IMAD.MOV R8, RZ, RZ, -R8 ;  /* 0x000000ffff087224 */ /* 0x000fe400078e0a08 */
[----:B------:R-:W-:Y:S01]  /*3060*/  @!P1 IMAD.MOV R0, RZ, RZ, -R0 ;  /* 0x000000ffff009224 */ /* 0x000fe200078e0a00 */
[----:B------:R-:W-:Y:S01]  /*3070*/  ISETP.GE.AND P1, PT, R3, RZ, PT ;  /* 0x000000ff0300720c */ /* 0x000fe20003f26270 */
[----:B------:R-:W-:-:S02]  /*3080*/  IMAD R5, R21, R8, R5 ;  /* 0x0000000815057224 */ /* 0x000fc400078e0205 */
[----:B------:R-:W-:Y:S01]  /*3090*/  IMAD.HI.U32 R3, R23, R13, RZ ;  /* 0x0000000d17037227 */ /* 0x000fe200078e00ff */
[----:B------:R0:W-:Y:S03]  /*30a0*/  STL [R1+0x390], R0 ;  /* 0x0003900001007387 */ /* 0x0001e60000100800 */
[----:B------:R-:W-:Y:S01]  /*30b0*/  @!P2 IMAD.IADD R9, R9, 0x1, -R21 ;  /* 0x000000010909a824 */ /* 0x000fe200078e0a15 */
[----:B------:R-:W-:Y:S01]  /*30c0*/  ISETP.GT.U32.AND P2, PT, R21, R5, PT ;  /* 0x000000051500720c */ /* 0x000fe20003f44070 */
[----:B------:R-:W-:Y:S02]  /*30d0*/  IMAD.MOV R3, RZ, RZ, -R3 ;  /* 0x000000ffff037224 */ /* 0x000fe400078e0a03 */
[----:B------:R-:W-:Y:S01]  /*30e0*/  IMAD.MOV.U32 R11, RZ, RZ, R10 ;  /* 0x000000ffff0b7224 */ /* 0x000fe200078e000a */
[----:B------:R-:W-:Y:S01]  /*30f0*/  LOP3.LUT R10, R19, 0x1b2, RZ, 0xfc, !PT ;  /* 0x000001b2130a7812 */ /* 0x000fe200078efcff */
[----:B------:R-:W-:-:S02]  /*3100*/  IMAD R13, R21, R3, R13 ;  /* 0x00000003150d7224 */ /* 0x000fc400078e020d */
[----:B------:R-:W-:Y:S02]  /*3110*/  @!P3 IMAD.IADD R14, R14, 0x1, -R21 ;  /* 0x000000010e0eb824 */ /* 0x000fe400078e0a15 */
[----:B------:R-:W-:Y:S01]  /*3120*/  @!P6 IMAD.MOV R11, RZ, RZ, -R11 ;  /* 0x000000ffff0be224 */ /* 0x000fe200078e0a0b */
[----:B------:R-:W-:Y:S01]  /*3130*/  ISETP.GT.U32.AND P6, PT, R21, R13, PT ;  /* 0x0000000d1500720c */ /* 0x000fe20003fc4070 */
[----:B------:R-:W-:Y:S01]  /*3140*/  IMAD.HI.U32 R8, R23, R6, RZ ;  /* 0x0000000617087227 */ /* 0x000fe200078e00ff */
[----:B------:R-:W-:Y:S02]  /*3150*/  ISETP.GT.U32.AND P3, PT, R21, R14, PT ;  /* 0x0000000e1500720c */ /* 0x000fe40003f64070 */
[----:B------:R1:W-:Y:S01]  /*3160*/  STL [R1+0x384], R11 ;  /* 0x0003840b01007387 */ /* 0x0003e20000100800 */
[----:B------:R-:W-:Y:S02]  /*3170*/  @!P2 IMAD.IADD R5, R5, 0x1, -R21 ;  /* 0x000000010505a824 */ /* 0x000fe400078e0a15 */
[----:B0-----:R-:W-:Y:S01]  /*3180*/  IMAD.MOV.U32 R0, RZ, RZ, R9 ;  /* 0x000000ffff007224 */ /* 0x001fe200078e0009 */
[----:B------:R-:W-:Y:S01]  /*3190*/  LOP3.LUT R9, R19, 0x1b8, RZ, 0xfc, !PT ;  /* 0x000001b813097812 */ /* 0x000fe200078efcff */
[----:B------:R-:W-:Y:S01]  /*31a0*/  IMAD.MOV R8, RZ, RZ, -R8 ;  /* 0x000000ffff087224 */ /* 0x000fe200078e0a08 */
[----:B------:R-:W-:Y:S01]  /*31b0*/  ISETP.GT.U32.AND P2, PT, R21, R5, PT ;  /* 0x000000051500720c */ /* 0x000fe20003f44070 */
[----:B------:R-:W-:Y:S01]  /*31c0*/  @!P5 IMAD.MOV R0, RZ, RZ, -R0 ;  /* 0x000000ffff00d224 */ /* 0x000fe200078e0a00 */
[----:B------:R-:W-:Y:S01]  /*31d0*/  ISETP.GE.AND P5, PT, R2, RZ, PT ;  /* 0x000000ff0200720c */ /* 0x000fe20003fa6270 */
[--C-:B------:R-:W-:Y:S01]  /*31e0*/  @!P6 IMAD.IADD R13, R13, 0x1, -R21.reuse ;  /* 0x000000010d0de824 */ /* 0x100fe200078e0a15 */
[----:B-1----:R-:W-:Y:S01]  /*31f0*/  LOP3.LUT R11, R19, 0x1ba, RZ, 0xfc, !PT ;  /* 0x000001ba130b7812 */ /* 0x002fe200078efcff */
[--C-:B------:R-:W-:Y:S01]  /*3200*/  @!P3 IMAD.IADD R14, R14, 0x1, -R21.reuse ;  /* 0x000000010e0eb824 */ /* 0x100fe200078e0a15 */
[----:B------:R-:W-:Y:S01]  /*3210*/  ISETP.GE.AND P3, PT, R7, RZ, PT ;  /* 0x000000ff0700720c */ /* 0x000fe20003f66270 */
[----:B------:R-:W-:Y:S01]  /*3220*/  IMAD R2, R21, R8, R6 ;  /* 0x0000000815027224 */ /* 0x000fe200078e0206 */
[----:B------:R-:W-:Y:S01]  /*3230*/  IABS R7, R11 ;  /* 0x0000000b00077213 */ /* 0x000fe20000000000 */
[----:B------:R-:W-:Y:S01]  /*3240*/  IMAD.HI.U32 R3, R23, R4, RZ ;  /* 0x0000000417037227 */ /* 0x000fe200078e00ff */
[----:B------:R-:W-:Y:S01]  /*3250*/  ISETP.GT.U32.AND P6, PT, R21, R13, PT ;  /* 0x0000000d1500720c */ /* 0x000fe20003fc4070 */
[----:B------:R0:W-:Y:S01]  /*3260*/  STL [R1+0x388], R0 ;  /* 0x0003880001007387 */ /* 0x0001e20000100800 */
[----:B------:R-:W-:Y:S01]  /*3270*/  IABS R20, R9 ;  /* 0x0000000900147213 */ /* 0x000fe20000000000 */
[----:B------:R-:W-:Y:S01]  /*3280*/  @!P2 IMAD.IADD R5, R5, 0x1, -R21 ;  /* 0x000000010505a824 */ /* 0x000fe200078e0a15 */
[----:B------:R-:W-:Y:S01]  /*3290*/  ISETP.GT.U32.AND P2, PT, R21, R2, PT ;  /* 0x000000021500720c */ /* 0x000fe20003f44070 */
[----:B------:R-:W-:Y:S01]  /*32a0*/  IMAD.MOV R3, RZ, RZ, -R3 ;  /* 0x000000ffff037224 */ /* 0x000fe200078e0a03 */
[----:B------:R-:W-:Y:S01]  /*32b0*/  IABS R6, R10 ;  /* 0x0000000a00067213 */ /* 0x000fe20000000000 */
[----:B------:R-:W-:-:S04]  /*32c0*/  IMAD.HI.U32 R12, R23, R7, RZ ;  /* 0x00000007170c7227 */ /* 0x000fc800078e00ff */
[----:B------:R-:W-:Y:S01]  /*32d0*/  IMAD R4, R21, R3, R4 ;  /* 0x0000000315047224 */ /* 0x000fe200078e0204 */
[----:B------:R-:W-:Y:S01]  /*32e0*/  LOP3.LUT R3, R19, 0x1b4, RZ, 0xfc, !PT ;  /* 0x000001b413037812 */ /* 0x000fe200078efcff */
[----:B------:R-:W-:Y:S02]  /*32f0*/  IMAD.MOV R12, RZ, RZ, -R12 ;  /* 0x000000ffff0c7224 */ /* 0x000fe400078e0a0c */
[----:B------:R-:W-:Y:S01]  /*3300*/  @!P6 IMAD.IADD R13, R13, 0x1, -R21 ;  /* 0x000000010d0de824 */ /* 0x000fe200078e0a15 */
[C---:B------:R-:W-:Y:S01]  /*3310*/  ISETP.GT.U32.AND P6, PT, R21.reuse, R4, PT ;  /* 0x000000041500720c */ /* 0x040fe20003fc4070 */
[----:B------:R-:W-:Y:S01]  /*3320*/  IMAD R7, R21, R12, R7 ;  /* 0x0000000c15077224 */ /* 0x000fe200078e0207 */
[----:B------:R-:W-:Y:S01]  /*3330*/  IABS R8, R3 ;  /* 0x0000000300087213 */ /* 0x000fe20000000000 */
[----:B------:R-:W-:-:S04]  /*3340*/  IMAD.HI.U32 R18, R23, R20, RZ ;  /* 0x0000001417127227 */ /* 0x000fc800078e00ff */
[--C-:B------:R-:W-:Y:S01]  /*3350*/  @!P2 IMAD.IADD R2, R2, 0x1, -R21.reuse ;  /* 0x000000010202a824 */ /* 0x100fe200078e0a15 */
[C---:B------:R-:W-:Y:S01]  /*3360*/  ISETP.GT.U32.AND P2, PT, R21.reuse, R7, PT ;  /* 0x000000071500720c */ /* 0x040fe20003f44070 */
[----:B------:R-:W-:Y:S02]  /*3370*/  IMAD.MOV R18, RZ, RZ, -R18 ;  /* 0x000000ffff127224 */ /* 0x000fe400078e0a12 */
[----:B0-----:R-:W-:Y:S02]  /*3380*/  IMAD.MOV.U32 R0, RZ, RZ, R14 ;  /* 0x000000ffff007224 */ /* 0x001fe400078e000e */
[C---:B------:R-:W-:Y:S02]  /*3390*/  IMAD R18, R21.reuse, R18, R20 ;  /* 0x0000001215127224 */ /* 0x040fe400078e0214 */
[----:B------:R-:W-:Y:S02]  /*33a0*/  @!P0 IMAD.MOV R0, RZ, RZ, -R0 ;  /* 0x000000ffff008224 */ /* 0x000fe400078e0a00 */
[--C-:B------:R-:W-:Y:S01]  /*33b0*/  @!P6 IMAD.IADD R4, R4, 0x1, -R21.reuse ;  /* 0x000000010404e824 */ /* 0x100fe200078e0a15 */
[----:B------:R-:W-:Y:S01]  /*33c0*/  ISETP.GT.U32.AND P6, PT, R21, R18, PT ;  /* 0x000000121500720c */ /* 0x000fe20003fc4070 */
[----:B------:R-:W-:Y:S01]  /*33d0*/  IMAD.HI.U32 R15, R23, R8, RZ ;  /* 0x00000008170f7227 */ /* 0x000fe200078e00ff */
[----:B------:R0:W-:Y:S02]  /*33e0*/  STL [R1+0x378], R0 ;  /* 0x0003780001007387 */ /* 0x0001e40000100800 */
[----:B------:R-:W-:Y:S01]  /*33f0*/  ISETP.GT.U32.AND P0, PT, R21, R4, PT ;  /* 0x000000041500720c */ /* 0x000fe20003f04070 */
[----:B------:R-:W-:Y:S01]  /*3400*/  @!P2 IMAD.IADD R7, R7, 0x1, -R21 ;  /* 0x000000010707a824 */ /* 0x000fe200078e0a15 */
[----:B------:R-:W-:Y:S01]  /*3410*/  ISETP.GT.U32.AND P2, PT, R21, R2, PT ;  /* 0x000000021500720c */ /* 0x000fe20003f44070 */
[----:B------:R-:W-:-:S02]  /*3420*/  IMAD.MOV R15, RZ, RZ, -R15 ;  /* 0x000000ffff0f7224 */ /* 0x000fc400078e0a0f */
[----:B------:R-:W-:-:S04]  /*3430*/  IMAD.HI.U32 R12, R23, R6, RZ ;  /* 0x00000006170c7227 */ /* 0x000fc800078e00ff */
[----:B0-----:R-:W-:Y:S02]  /*3440*/  IMAD.MOV.U32 R0, RZ, RZ, R5 ;  /* 0x000000ffff007224 */ /* 0x001fe400078e0005 */
[----:B------:R-:W-:Y:S01]  /*3450*/  IMAD R8, R21, R15, R8 ;  /* 0x0000000f15087224 */ /* 0x000fe200078e0208 */
[----:B------:R-:W-:Y:S01]  /*3460*/  LOP3.LUT R15, R19, 0x1b0, RZ, 0xfc, !PT ;  /* 0x000001b0130f7812 */ /* 0x000fe200078efcff */
[----:B------:R-:W-:Y:S02]  /*3470*/  @!P4 IMAD.MOV R0, RZ, RZ, -R0 ;  /* 0x000000ffff00c224 */ /* 0x000fe400078e0a00 */
[--C-:B------:R-:W-:Y:S01]  /*3480*/  @!P6 IMAD.IADD R18, R18, 0x1, -R21.reuse ;  /* 0x000000011212e824 */ /* 0x100fe200078e0a15 */
[C---:B------:R-:W-:Y:S01]  /*3490*/  ISETP.GT.U32.AND P6, PT, R21.reuse, R7, PT ;  /* 0x000000071500720c */ /* 0x040fe20003fc4070 */
[----:B------:R-:W-:Y:S01]  /*34a0*/  IMAD.MOV R12, RZ, RZ, -R12 ;  /* 0x000000ffff0c7224 */ /* 0x000fe200078e0a0c */
[----:B------:R0:W-:Y:S01]  /*34b0*/  STL [R1+0x374], R0 ;  /* 0x0003740001007387 */ /* 0x0001e20000100800 */
[--C-:B------:R-:W-:Y:S01]  /*34c0*/  @!P2 IMAD.IADD R2, R2, 0x1, -R21.reuse ;  /* 0x000000010202a824 */ /* 0x100fe200078e0a15 */
[C---:B------:R-:W-:Y:S01]  /*34d0*/  ISETP.GT.U32.AND P2, PT, R21.reuse, R8, PT ;  /* 0x000000081500720c */ /* 0x040fe20003f44070 */
[C---:B------:R-:W-:Y:S01]  /*34e0*/  IMAD R6, R21.reuse, R12, R6 ;  /* 0x0000000c15067224 */ /* 0x040fe200078e0206 */
[----:B------:R-:W-:Y:S01]  /*34f0*/  ISETP.GT.U32.AND P4, PT, R21, R18, PT ;  /* 0x000000121500720c */ /* 0x000fe20003f84070 */
[----:B------:R-:W-:Y:S01]  /*3500*/  @!P0 IMAD.IADD R4, R4, 0x1, -R21 ;  /* 0x0000000104048824 */ /* 0x000fe200078e0a15 */
[----:B------:R-:W-:Y:S01]  /*3510*/  LOP3.LUT R12, R19, 0x1ae, RZ, 0xfc, !PT ;  /* 0x000001ae130c7812 */ /* 0x000fe200078efcff */
[----:B------:R-:W-:Y:S01]  /*3520*/  IMAD.MOV.U32 R20, RZ, RZ, R2 ;  /* 0x000000ffff147224 */ /* 0x000fe200078e0002 */
[----:B------:R-:W-:Y:S01]  /*3530*/  IABS R14, R15 ;  /* 0x0000000f000e7213 */ /* 0x000fe20000000000 */
[----:B0-----:R-:W-:Y:S01]  /*3540*/  IMAD.MOV.U32 R0, RZ, RZ, R13 ;  /* 0x000000ffff007224 */ /* 0x001fe200078e000d */
[----:B------:R-:W-:Y:S01]  /*3550*/  IABS R5, R12 ;  /* 0x0000000c00057213 */ /* 0x000fe20000000000 */
[----:B------:R-:W-:Y:S01]  /*3560*/  @!P6 IMAD.IADD R7, R7, 0x1, -R21 ;  /* 0x000000010707e824 */ /* 0x000fe200078e0a15 */
[C---:B------:R-:W-:Y:S01]  /*3570*/  ISETP.GT.U32.AND P6, PT, R21.reuse, R6, PT ;  /* 0x000000061500720c */ /* 0x040fe20003fc4070 */
[----:B------:R-:W-:Y:S01]  /*3580*/  @!P1 IMAD.MOV R0, RZ, RZ, -R0 ;  /* 0x000000ffff009224 */ /* 0x000fe200078e0a00 */
[----:B------:R-:W-:Y:S01]  /*3590*/  ISETP.GT.U32.AND P1, PT, R21, R17, PT ;  /* 0x000000111500720c */ /* 0x000fe20003f24070 */
[----:B------:R-:W-:Y:S01]  /*35a0*/  IMAD.MOV.U32 R13, RZ, RZ, R5 ;  /* 0x000000ffff0d7224 */ /* 0x000fe200078e0005 */
[----:B------:R-:W-:Y:S01]  /*35b0*/  ISETP.GE.AND P0, PT, R11, RZ, PT ;  /* 0x000000ff0b00720c */ /* 0x000fe20003f06270 */
[--C-:B------:R-:W-:Y:S01]  /*35c0*/  @!P2 IMAD.IADD R8, R8, 0x1, -R21.reuse ;  /* 0x000000010808a824 */ /* 0x100fe200078e0a15 */
[----:B------:R0:W-:Y:S01]  /*35d0*/  STL [R1+0x370], R0 ;  /* 0x0003700001007387 */ /* 0x0001e20000100800 */
[----:B------:R-:W-:Y:S01]  /*35e0*/  @!P4 IMAD.IADD R18, R18, 0x1, -R21 ;  /* 0x000000011212c824 */ /* 0x000fe200078e0a15 */
[----:B------:R-:W-:Y:S01]  /*35f0*/  ISETP.GE.AND P4, PT, R9, RZ, PT ;  /* 0x000000ff0900720c */ /* 0x000fe20003f86270 */
[----:B------:R-:W-:Y:S01]  /*3600*/  @!P5 IMAD.MOV R20, RZ, RZ, -R20 ;  /* 0x000000ffff14d224 */ /* 0x000fe200078e0a14 */
[----:B------:R-:W-:Y:S01]  /*3610*/  ISETP.GE.AND P2, PT, R3, RZ, PT ;  /* 0x000000ff0300720c */ /* 0x000fe20003f46270 */
[----:B------:R-:W-:Y:S01]  /*3620*/  IMAD.HI.U32 R5, R23, R13, RZ ;  /* 0x0000000d17057227 */ /* 0x000fe200078e00ff */
[----:B------:R-:W-:-:S02]  /*3630*/  LOP3.LUT R2, R19, 0x1ac, RZ, 0xfc, !PT ;  /* 0x000001ac13027812 */ /* 0x000fc400078efcff */
[----:B------:R-:W-:Y:S01]  /*3640*/  STL [R1+0x35c], R20 ;  /* 0x00035c1401007387 */ /* 0x000fe20000100800 */
[----:B------:R-:W-:Y:S01]  /*3650*/  @!P1 IMAD.IADD R17, R17, 0x1, -R21 ;  /* 0x0000000111119824 */ /* 0x000fe200078e0a15 */
[----:B------:R-:W-:Y:S01]  /*3660*/  ISETP.GE.AND P1, PT, R16, RZ, PT ;  /* 0x000000ff1000720c */ /* 0x000fe20003f26270 */
[----:B0-----:R-:W-:Y:S01]  /*3670*/  IMAD.MOV.U32 R0, RZ, RZ, R4 ;  /* 0x000000ffff007224 */ /* 0x001fe200078e0004 */
[----:B------:R-:W-:Y:S01]  /*3680*/  LOP3.LUT R4, R19, 0x1aa, RZ, 0xfc, !PT ;  /* 0x000001aa13047812 */ /* 0x000fe200078efcff */
[----:B------:R-:W-:Y:S01]  /*3690*/  IMAD.HI.U32 R11, R23, R14, RZ ;  /* 0x0000000e170b7227 */ /* 0x000fe200078e00ff */
[----:B------:R-:W-:-:S03]  /*36a0*/  ISETP.GT.U32.AND P5, PT, R21, R17, PT ;  /* 0x000000111500720c */ /* 0x000fc60003fa4070 */
[----:B------:R-:W-:Y:S01]  /*36b0*/  @!P3 IMAD.MOV R0, RZ, RZ, -R0 ;  /* 0x000000ffff00b224 */ /* 0x000fe200078e0a00 */
[C---:B------:R-:W-:Y:S01]  /*36c0*/  ISETP.GT.U32.AND P3, PT, R21.reuse, R8, PT ;  /* 0x000000081500720c */ /* 0x040fe20003f64070 */
[----:B------:R-:W-:Y:S02]  /*36d0*/  IMAD.MOV R9, RZ, RZ, -R5 ;  /* 0x000000ffff097224 */ /* 0x000fe400078e0a05 */
[----:B------:R-:W-:Y:S01]  /*36e0*/  IMAD.MOV R11, RZ, RZ, -R11 ;  /* 0x000000ffff0b7224 */ /* 0x000fe200078e0a0b */
[----:B------:R0:W-:Y:S01]  /*36f0*/  STL [R1+0x358], R0 ;  /* 0x0003580001007387 */ /* 0x0001e20000100800 */
[----:B------:R-:W-:Y:S02]  /*3700*/  @!P6 IMAD.IADD R6, R6, 0x1, -R21 ;  /* 0x000000010606e824 */ /* 0x000fe400078e0a15 */
[C---:B------:R-:W-:Y:S02]  /*3710*/  IMAD R3, R21.reuse, R9, R13 ;  /* 0x0000000915037224 */ /* 0x040fe400078e020d */
[C---:B------:R-:W-:Y:S01]  /*3720*/  IMAD R5, R21.reuse, R11, R14 ;  /* 0x0000000b15057224 */ /* 0x040fe200078e020e */
[----:B------:R-:W-:Y:S01]  /*3730*/  ISETP.GT.U32.AND P6, PT, R21, R6, PT ;  /* 0x000000061500720c */ /* 0x000fe20003fc4070 */
[----:B------:R-:W-:Y:S01]  /*3740*/  @!P0 IMAD.MOV R7, RZ, RZ, -R7 ;  /* 0x000000ffff078224 */ /* 0x000fe200078e0a07 */
[----:B------:R-:W-:Y:S01]  /*3750*/  IABS R11, R2 ;  /* 0x00000002000b7213 */ /* 0x000fe20000000000 */
[--C-:B------:R-:W-:Y:S01]  /*3760*/  @!P5 IMAD.IADD R17, R17, 0x1, -R21.reuse ;  /* 0x000000011111d824 */ /* 0x100fe200078e0a15 */
[C---:B------:R-:W-:Y:S01]  /*3770*/  ISETP.GT.U32.AND P5, PT, R21.reuse, R3, PT ;  /* 0x000000031500720c */ /* 0x040fe20003fa4070 */
[----:B0-----:R-:W-:Y:S01]  /*3780*/  IMAD.MOV.U32 R0, RZ, RZ, R18 ;  /* 0x000000ffff007224 */ /* 0x001fe200078e0012 */
[----:B------:R-:W-:Y:S01]  /*3790*/  ISETP.GT.U32.AND P0, PT, R21, R5, PT ;  /* 0x000000051500720c */ /* 0x000fe20003f04070 */
[----:B------:R-:W-:Y:S01]  /*37a0*/  @!P3 IMAD.IADD R8, R8, 0x1, -R21 ;  /* 0x000000010808b824 */ /* 0x000fe200078e0a15 */
[----:B------:R0:W-:Y:S01]  /*37b0*/  STL [R1+0x354], R7 ;  /* 0x0003540701007387 */ /* 0x0001e20000100800 */
[----:B------:R-:W-:Y:S01]  /*37c0*/  @!P4 IMAD.MOV R0, RZ, RZ, -R0 ;  /* 0x000000ffff00c224 */ /* 0x000fe200078e0a00 */
[----:B------:R-:W-:Y:S01]  /*37d0*/  ISETP.GE.AND P4, PT, R10, RZ, PT ;  /* 0x000000ff0a00720c */ /* 0x000fe20003f86270 */
[----:B------:R-:W-:Y:S01]  /*37e0*/  IMAD.MOV.U32 R9, RZ, RZ, R17 ;  /* 0x000000ffff097224 */ /* 0x000fe200078e0011 */
[----:B------:R-:W-:Y:S01]  /*37f0*/  IABS R14, R4 ;  /* 0x00000004000e7213 */ /* 0x000fe20000000000 */
[----:B------:R-:W-:Y:S01]  /*3800*/  @!P6 IMAD.IADD R6, R6, 0x1, -R21 ;  /* 0x000000010606e824 */ /* 0x000fe200078e0a15 */
[----:B------:R1:W-:Y:S01]  /*3810*/  STL [R1+0x350], R0 ;  /* 0x0003500001007387 */ /* 0x0003e20000100800 */
[----:B------:R-:W-:Y:S01]  /*3820*/  @!P1 IMAD.MOV R9, RZ, RZ, -R9 ;  /* 0x000000ffff099224 */ /* 0x000fe200078e0a09 */
[----:B------:R-:W-:Y:S01]  /*3830*/  ISETP.GE.AND P3, PT, R15, RZ, PT ;  /* 0x000000ff0f00720c */ /* 0x000fe20003f66270 */
[----:B------:R-:W-:Y:S01]  /*3840*/  @!P5 IMAD.IADD R3, R3, 0x1, -R21 ;  /* 0x000000010303d824 */ /* 0x000fe200078e0a15 */
[----:B------:R-:W-:Y:S01]  /*3850*/  ISETP.GE.AND P6, PT, R12, RZ, PT ;  /* 0x000000ff0c00720c */ /* 0x000fe20003fc6270 */
[----:B0-----:R-:W-:Y:S01]  /*3860*/  IMAD.HI.U32 R7, R23, R11, RZ ;  /* 0x0000000b17077227 */ /* 0x001fe200078e00ff */
[----:B------:R0:W-:Y:S01]  /*3870*/  STL [R1+0x2fc], R9 ;  /* 0x0002fc0901007387 */ /* 0x0001e20000100800 */
[----:B------:R-:W-:-:S02]  /*3880*/  LOP3.LUT R12, R19, 0x1a8, RZ, 0xfc, !PT ;  /* 0x000001a8130c7812 */ /* 0x000fc400078efcff */
[----:B------:R-:W-:Y:S01]  /*3890*/  IMAD.MOV R7, RZ, RZ, -R7 ;  /* 0x000000ffff077224 */ /* 0x000fe200078e0a07 */
[----:B------:R-:W-:Y:S01]  /*38a0*/  ISETP.GT.U32.AND P5, PT, R21, R3, PT ;  /* 0x000000031500720c */ /* 0x000fe20003fa4070 */
[----:B-1----:R-:W-:Y:S02]  /*38b0*/  IMAD.MOV.U32 R0, RZ, RZ, R8 ;  /* 0x000000ffff007224 */ /* 0x002fe400078e0008 */
[----:B------:R-:W-:Y:S01]  /*38c0*/  @!P0 IMAD.IADD R5, R5, 0x1, -R21 ;  /* 0x0000000105058824 */ /* 0x000fe200078e0a15 */
[----:B------:R-:W-:Y:S01]  /*38d0*/  ISETP.GE.AND P0, PT, R2, RZ, PT ;  /* 0x000000ff0200720c */ /* 0x000fe20003f06270 */
[----:B------:R-:W-:Y:S01]  /*38e0*/  @!P2 IMAD.MOV R0, RZ, RZ, -R0 ;  /* 0x000000ffff00a224 */ /* 0x000fe200078e0a00 */
[----:B------:R-:W-:Y:S01]  /*38f0*/  ISETP.GE.AND P2, PT, R4, RZ, PT ;  /* 0x000000ff0400720c */ /* 0x000fe20003f46270 */
[C---:B------:R-:W-:Y:S01]  /*3900*/  IMAD R11, R21.reuse, R7, R11 ;  /* 0x00000007150b7224 */ /* 0x040fe200078e020b */
[----:B------:R-:W-:Y:S01]  /*3910*/  ISETP.GT.U32.AND P1, PT, R21, R5, PT ;  /* 0x000000051500720c */ /* 0x000fe20003f24070 */
[----:B------:R-:W-:Y:S01]  /*3920*/  IMAD.HI.U32 R2, R23, R14, RZ ;  /* 0x0000000e17027227 */ /* 0x000fe200078e00ff */
[----:B------:R1:W-:Y:S01]  /*3930*/  STL [R1+0x1c], R0 ;  /* 0x00001c0001007387 */ /* 0x0003e20000100800 */
[----:B------:R-:W-:-:S02]  /*3940*/  LOP3.LUT R4, R19, 0x1a6, RZ, 0xfc, !PT ;  /* 0x000001a613047812 */ /* 0x000fc400078efcff */
[----:B------:R-:W-:Y:S01]  /*3950*/  IMAD.MOV R2, RZ, RZ, -R2 ;  /* 0x000000ffff027224 */ /* 0x000fe200078e0a02 */
[----:B------:R-:W-:Y:S01]  /*3960*/  LOP3.LUT R7, R19, 0x1a0, RZ, 0xfc, !PT ;  /* 0x000001a013077812 */ /* 0x000fe200078efcff */
[--C-:B------:R-:W-:Y:S01]  /*3970*/  @!P5 IMAD.IADD R3, R3, 0x1, -R21.reuse ;  /* 0x000000010303d824 */ /* 0x100fe200078e0a15 */
[----:B0-----:R-:W-:Y:S01]  /*3980*/  IABS R9, R4 ;  /* 0x0000000400097213 */ /* 0x001fe20000000000 */
[----:B------:R-:W-:Y:S01]  /*3990*/  IMAD R14, R21, R2, R14 ;  /* 0x00000002150e7224 */ /* 0x000fe200078e020e */
[----:B------:R-:W-:Y:S01]  /*39a0*/  LOP3.LUT R2, R19, 0x1a4, RZ, 0xfc, !PT ;  /* 0x000001a413027812 */ /* 0x000fe200078efcff */
[----:B-1----:R-:W-:Y:S01]  /*39b0*/  IMAD.MOV.U32 R0, RZ, RZ, R6 ;  /* 0x000000ffff007224 */ /* 0x002fe200078e0006 */
[----:B------:R-:W-:Y:S01]  /*39c0*/  IABS R13, R7 ;  /* 0x00000007000d7213 */ /* 0x000fe20000000000 */
[----:B------:R-:W-:Y:S01]  /*39d0*/  @!P1 IMAD.IADD R5, R5, 0x1, -R21 ;  /* 0x0000000105059824 */ /* 0x000fe200078e0a15 */
[C---:B------:R-:W-:Y:S01]  /*39e0*/  ISETP.GT.U32.AND P5, PT, R21.reuse, R14, PT ;  /* 0x0000000e1500720c */ /* 0x040fe20003fa4070 */
[----:B------:R-:W-:Y:S01]  /*39f0*/  @!P4 IMAD.MOV R0, RZ, RZ, -R0 ;  /* 0x000000ffff00c224 */ /* 0x000fe200078e0a00 */
[----:B------:R-:W-:-:S02]  /*3a00*/  ISETP.GT.U32.AND P4, PT, R21, R11, PT ;  /* 0x0000000b1500720c */ /* 0x000fc40003f84070 */
[----:B------:R-:W-:Y:S02]  /*3a10*/  ISETP.GE.AND P1, PT, R12, RZ, PT ;  /* 0x000000ff0c00720c */ /* 0x000fe40003f26270 */
[----:B------:R-:W-:Y:S01]  /*3a20*/  IABS R12, R12 ;  /* 0x0000000c000c7213 */ /* 0x000fe20000000000 */
[----:B------:R0:W-:Y:S01]  /*3a30*/  STL [R1+0x18], R0 ;  /* 0x0000180001007387 */ /* 0x0001e20000100800 */
[----:B------:R-:W-:-:S03]  /*3a40*/  IABS R8, R2 ;  /* 0x0000000200087213 */ /* 0x000fc60000000000 */
[----:B------:R-:W-:-:S04]  /*3a50*/  IMAD.HI.U32 R6, R23, R12, RZ ;  /* 0x0000000c17067227 */ /* 0x000fc800078e00ff */
[----:B------:R-:W-:Y:S02]  /*3a60*/  @!P4 IMAD.IADD R11, R11, 0x1, -R21 ;  /* 0x000000010b0bc824 */ /* 0x000fe400078e0a15 */
[----:B0-----:R-:W-:Y:S02]  /*3a70*/  IMAD.MOV.U32 R0, RZ, RZ, R5 ;  /* 0x000000ffff007224 */ /* 0x001fe400078e0005 */
[----:B------:R-:W-:Y:S01]  /*3a80*/  IMAD.MOV R6, RZ, RZ, -R6 ;  /* 0x000000ffff067224 */ /* 0x000fe200078e0a06 */
[C---:B------:R-:W-:Y:S01]  /*3a90*/  ISETP.GT.U32.AND P4, PT, R21.reuse, R11, PT ;  /* 0x0000000b1500720c */ /* 0x040fe20003f84070 */
[----:B------:R-:W-:Y:S01]  /*3aa0*/  @!P3 IMAD.MOV R0, RZ, RZ, -R0 ;  /* 0x000000ffff00b224 */ /* 0x000fe200078e0a00 */
[----:B------:R-:W-:Y:S01]  /*3ab0*/  ISETP.GE.AND P3, PT, R4, RZ, PT ;  /* 0x000000ff0400720c */ /* 0x000fe20003f66270 */
[----:B------:R-:W-:Y:S02]  /*3ac0*/  @!P5 IMAD.IADD R14, R14, 0x1, -R21 ;  /* 0x000000010e0ed824 */ /* 0x000fe400078e0a15 */
[----:B------:R-:W-:Y:S01]  /*3ad0*/  IMAD R12, R21, R6, R12 ;  /* 0x00000006150c7224 */ /* 0x000fe200078e020c */
[----:B------:R0:W-:Y:S01]  /*3ae0*/  STL [R1+0x310], R0 ;  /* 0x0003100001007387 */ /* 0x0001e20000100800 */
[----:B------:R-:W-:Y:S01]  /*3af0*/  IMAD.HI.U32 R4, R23, R8, RZ ;  /* 0x0000000817047227 */ /* 0x000fe200078e00ff */
[----:B------:R-:W-:-:S02]  /*3b00*/  ISETP.GT.U32.AND P5, PT, R21, R14, PT ;  /* 0x0000000e1500720c */ /* 0x000fc40003fa4070 */
[----:B------:R-:W-:Y:S01]  /*3b10*/  LOP3.LUT R6, R19, 0x19e, RZ, 0xfc, !PT ;  /* 0x0000019e13067812 */ /* 0x000fe200078efcff */
[----:B------:R-:W-:-:S03]  /*3b20*/  IMAD.HI.U32 R5, R23, R9, RZ ;  /* 0x0000000917057227 */ /* 0x000fc600078e00ff */
[----:B------:R-:W-:Y:S01]  /*3b30*/  IABS R10, R6 ;  /* 0x00000006000a7213 */ /* 0x000fe20000000000 */
[----:B------:R-:W-:Y:S01]  /*3b40*/  @!P4 IMAD.IADD R11, R11, 0x1, -R21 ;  /* 0x000000010b0bc824 */ /* 0x000fe200078e0a15 */
[----:B------:R-:W-:Y:S01]  /*3b50*/  ISETP.GT.U32.AND P4, PT, R21, R12, PT ;  /* 0x0000000c1500720c */ /* 0x000fe20003f84070 */
[----:B0-----:R-:W-:Y:S01]  /*3b60*/  IMAD.MOV.U32 R0, RZ, RZ, R3 ;  /* 0x000000ffff007224 */ /* 0x001fe200078e0003 */
[C---:B------:R-:W-:Y:S01]  /*3b70*/  LOP3.LUT R3, R19.reuse, 0x19c, RZ, 0xfc, !PT ;  /* 0x0000019c13037812 */ /* 0x040fe200078efcff */
[----:B------:R-:W-:Y:S02]  /*3b80*/  IMAD.MOV R4, RZ, RZ, -R4 ;  /* 0x000000ffff047224 */ /* 0x000fe400078e0a04 */
[----:B------:R-:W-:Y:S01]  /*3b90*/  @!P6 IMAD.MOV R0, RZ, RZ, -R0 ;  /* 0x000000ffff00e224 */ /* 0x000fe200078e0a00 */
[----:B------:R-:W-:Y:S01]  /*3ba0*/  ISETP.GE.AND P6, PT, R2, RZ, PT ;  /* 0x000000ff0200720c */ /* 0x000fe20003fc6270 */
[----:B------:R-:W-:Y:S01]  /*3bb0*/  IMAD.MOV R5, RZ, RZ, -R5 ;  /* 0x000000ffff057224 */ /* 0x000fe200078e0a05 */
[----:B------:R-:W-:Y:S01]  /*3bc0*/  LOP3.LUT R2, R19, 0x1a2, RZ, 0xfc, !PT ;  /* 0x000001a213027812 */ /* 0x000fe200078efcff */
[C---:B------:R-:W-:Y:S01]  /*3bd0*/  IMAD R8, R21.reuse, R4, R8 ;  /* 0x0000000415087224 */ /* 0x040fe200078e0208 */
[----:B------:R0:W-:Y:S01]  /*3be0*/  STL [R1+0x34c], R0 ;  /* 0x00034c0001007387 */ /* 0x0001e20000100800 */
[C---:B------:R-:W-:Y:S01]  /*3bf0*/  IMAD R9, R21.reuse, R5, R9 ;  /* 0x0000000515097224 */ /* 0x040fe200078e0209 */
[----:B------:R-:W-:Y:S01]  /*3c00*/  IABS R4, R2 ;  /* 0x0000000200047213 */ /* 0x000fe20000000000 */
[--C-:B------:R-:W-:Y:S01]  /*3c10*/  @!P5 IMAD.IADD R14, R14, 0x1, -R21.reuse ;  /* 0x000000010e0ed824 */ /* 0x100fe200078e0a15 */
[----:B------:R-:W-:Y:S01]  /*3c20*/  IABS R5, R3 ;  /* 0x0000000300057213 */ /* 0x000fe20000000000 */
[----:B------:R-:W-:Y:S01]  /*3c30*/  @!P4 IMAD.IADD R12, R12, 0x1, -R21 ;  /* 0x000000010c0cc824 */ /* 0x000fe200078e0a15 */
[----:B------:R-:W-:Y:S01]  /*3c40*/  ISETP.GT.U32.AND P5, PT, R21, R9, PT ;  /* 0x000000091500720c */ /* 0x000fe20003fa4070 */
[----:B0-----:R-:W-:-:S03]  /*3c50*/  IMAD.MOV.U32 R0, RZ, RZ, R11 ;  /* 0x000000ffff007224 */ /* 0x001fc600078e000b */
[----:B------:R-:W-:Y:S01]  /*3c60*/  ISETP.GT.U32.AND P4, PT, R21, R12, PT ;  /* 0x0000000c1500720c */ /* 0x000fe20003f84070 */
[----:B------:R-:W-:-:S04]  /*3c70*/  IMAD.HI.U32 R11, R23, R4, RZ ;  /* 0x00000004170b7227 */ /* 0x000fc800078e00ff */
[----:B------:R-:W-:Y:S01]  /*3c80*/  @!P0 IMAD.MOV R0, RZ, RZ, -R0 ;  /* 0x000000ffff008224 */ /* 0x000fe200078e0a00 */
[----:B------:R-:W-:Y:S01]  /*3c90*/  ISETP.GT.U32.AND P0, PT, R21, R8, PT ;  /* 0x000000081500720c */ /* 0x000fe20003f04070 */
[----:B------:R-:W-:Y:S02]  /*3ca0*/  IMAD.MOV R11, RZ, RZ, -R11 ;  /* 0x000000ffff0b7224 */ /* 0x000fe400078e0a0b */
[--C-:B------:R-:W-:Y:S01]  /*3cb0*/  @!P5 IMAD.IADD R9, R9, 0x1, -R21.reuse ;  /* 0x000000010909d824 */ /* 0x100fe200078e0a15 */
[----:B------:R0:W-:Y:S03]  /*3cc0*/  STL [R1+0x348], R0 ;  /* 0x0003480001007387 */ /* 0x0001e60000100800 */
[----:B------:R-:W-:Y:S01]  /*3cd0*/  @!P4 IMAD.IADD R12, R12, 0x1, -R21 ;  /* 0x000000010c0cc824 */ /* 0x000fe200078e0a15 */
[----:B------:R-:W-:-:S05]  /*3ce0*/  ISETP.GT.U32.AND P5, PT, R21, R9, PT ;  /* 0x000000091500720c */ /* 0x000fca0003fa4070 */
[----:B------:R-:W-:Y:S02]  /*3cf0*/  @!P0 IMAD.IADD R8, R8, 0x1, -R21 ;  /* 0x0000000108088824 */ /* 0x000fe400078e0a15 */
[----:B0-----:R-:W-:Y:S02]  /*3d00*/  IMAD.MOV.U32 R0, RZ, RZ, R14 ;  /* 0x000000ffff007224 */ /* 0x001fe400078e000e */
[----:B------:R-:W-:Y:S01]  /*3d10*/  IMAD.HI.U32 R14, R23, R13, RZ ;  /* 0x0000000d170e7227 */ /* 0x000fe200078e00ff */
[----:B------:R-:W-:-:S03]  /*3d20*/  ISETP.GT.U32.AND P0, PT, R21, R8, PT ;  /* 0x000000081500720c */ /* 0x000fc60003f04070 */
[----:B------:R-:W-:Y:S01]  /*3d30*/  @!P2 IMAD.MOV R0, RZ, RZ, -R0 ;  /* 0x000000ffff00a224 */ /* 0x000fe200078e0a00 */
[----:B------:R-:W-:Y:S01]  /*3d40*/  ISETP.GE.AND P2, PT, R2, RZ, PT ;  /* 0x000000ff0200720c */ /* 0x000fe20003f46270 */
[----:B------:R-:W-:Y:S02]  /*3d50*/  IMAD R2, R21, R11, R4 ;  /* 0x0000000b15027224 */ /* 0x000fe400078e0204 */
[----:B------:R-:W-:Y:S01]  /*3d60*/  IMAD.HI.U32 R4, R23, R10, RZ ;  /* 0x0000000a17047227 */ /* 0x000fe200078e00ff */
[----:B------:R0:W-:Y:S02]  /*3d70*/  STL [R1+0x344], R0 ;  /* 0x0003440001007387 */ /* 0x0001e40000100800 */
[----:B------:R-:W-:Y:S01]  /*3d80*/  ISETP.GT.U32.AND P4, PT, R21, R2, PT ;  /* 0x000000021500720c */ /* 0x000fe20003f84070 */
[----:B------:R-:W-:-:S04]  /*3d90*/  IMAD.HI.U32 R11, R23, R5, RZ ;  /* 0x00000005170b7227 */ /* 0x000fc800078e00ff */
[----:B------:R-:W-:Y:S02]  /*3da0*/  IMAD.MOV R4, RZ, RZ, -R4 ;  /* 0x000000ffff047224 */ /* 0x000fe400078e0a04 */
[----:B------:R-:W-:Y:S02]  /*3db0*/  IMAD.MOV R14, RZ, RZ, -R14 ;  /* 0x000000ffff0e7224 */ /* 0x000fe400078e0a0e */
[----:B0-----:R-:W-:Y:S02]  /*3dc0*/  IMAD.MOV.U32 R0, RZ, RZ, R12 ;  /* 0x000000ffff007224 */ /* 0x001fe400078e000c */
[----:B------:R-:W-:Y:S02]  /*3dd0*/  IMAD.MOV R11, RZ, RZ, -R11 ;  /* 0x000000ffff0b7224 */ /* 0x000fe400078e0a0b */
[----:B------:R-:W-:Y:S02]  /*3de0*/  @!P1 IMAD.MOV R0, RZ, RZ, -R0 ;  /* 0x000000ffff009224 */ /* 0x000fe400078e0a00 */
[----:B------:R-:W-:Y:S01]  /*3df0*/  IMAD R10, R21, R4, R10 ;  /* 0x00000004150a7224 */ /* 0x000fe200078e020a */
[----:B------:R-:W-:Y:S01]  /*3e00*/  LOP3.LUT R4, R19, 0x19a, RZ, 0xfc, !PT ;  /* 0x0000019a13047812 */ /* 0x000fe200078efcff */
[--C-:B------:R-:W-:Y:S01]  /*3e10*/  @!P0 IMAD.IADD R8, R8, 0x1, -R21.reuse ;  /* 0x0000000108088824 */ /* 0x100fe200078e0a15 */
[----:B------:R0:W-:Y:S01]  /*3e20*/  STL [R1+0x330], R0 ;  /* 0x0003300001007387 */ /* 0x0001e20000100800 */
[----:B------:R-:W-:Y:S01]  /*3e30*/  @!P5 IMAD.IADD R9, R9, 0x1, -R21 ;  /* 0x000000010909d824 */ /* 0x000fe200078e0a15 */
[----:B------:R-:W-:Y:S01]  /*3e40*/  ISETP.GE.AND P5, PT, R7, RZ, PT ;  /* 0x000000ff0700720c */ /* 0x000fe20003fa6270 */
[C---:B------:R-:W-:Y:S01]  /*3e50*/  IMAD R7, R21.reuse, R14, R13 ;  /* 0x0000000e15077224 */ /* 0x040fe200078e020d */
[C---:B------:R-:W-:Y:S01]  /*3e60*/  ISETP.GT.U32.AND P0, PT, R21.reuse, R10, PT ;  /* 0x0000000a1500720c */ /* 0x040fe20003f04070 */
[C---:B------:R-:W-:Y:S01]  /*3e70*/  IMAD R5, R21.reuse, R11, R5 ;  /* 0x0000000b15057224 */ /* 0x040fe200078e0205 */
[----:B------:R-:W-:Y:S01]  /*3e80*/  IABS R11, R4 ;  /* 0x00000004000b7213 */ /* 0x000fe20000000000 */
[----:B------:R-:W-:Y:S01]  /*3e90*/  @!P4 IMAD.IADD R2, R2, 0x1, -R21 ;  /* 0x000000010202c824 */ /* 0x000fe200078e0a15 */
[----:B------:R-:W-:Y:S01]  /*3ea0*/  ISETP.GT.U32.AND P1, PT, R21, R7, PT ;  /* 0x000000071500720c */ /* 0x000fe20003f24070 */
[----:B------:R-:W-:-:S02]  /*3eb0*/  IMAD.MOV.U32 R12, RZ, RZ, R9 ;  /* 0x000000ffff0c7224 */ /* 0x000fc400078e0009 */
[----:B0-----:R-:W-:Y:S01]  /*3ec0*/  IMAD.MOV.U32 R0, RZ, RZ, R8 ;  /* 0x000000ffff007224 */ /* 0x001fe200078e0008 */
[----:B------:R-:W-:Y:S01]  /*3ed0*/  ISETP.GT.U32.AND P4, PT, R21, R2, PT ;  /* 0x000000021500720c */ /* 0x000fe20003f84070 */
[----:B------:R-:W-:Y:S01]  /*3ee0*/  IMAD.MOV.U32 R9, RZ, RZ, R11 ;  /* 0x000000ffff097224 */ /* 0x000fe200078e000b */
[----:B------:R-:W-:Y:S01]  /*3ef0*/  LOP3.LUT R8, R19, 0x198, RZ, 0xfc, !PT ;  /* 0x0000019813087812 */ /* 0x000fe200078efcff */
[----:B------:R-:W-:Y:S01]  /*3f00*/  @!P6 IMAD.MOV R0, RZ, RZ, -R0 ;  /* 0x000000ffff00e224 */ /* 0x000fe200078e0a00 */
[----:B------:R-:W-:Y:S01]  /*3f10*/  ISETP.GT.U32.AND P6, PT, R21, R5, PT ;  /* 0x000000051500720c */ /* 0x000fe20003fc4070 */
[----:B------:R-:W-:Y:S01]  /*3f20*/  @!P3 IMAD.MOV R12, RZ, RZ, -R12 ;  /* 0x000000ffff0cb224 */ /* 0x000fe200078e0a0c */
[----:B------:R-:W-:Y:S01]  /*3f30*/  ISETP.GE.AND P3, PT, R6, RZ, PT ;  /* 0x000000ff0600720c */ /* 0x000fe20003f66270 */
[----:B------:R-:W-:Y:S01]  /*3f40*/  IMAD.HI.U32 R6, R23, R9, RZ ;  /* 0x0000000917067227 */ /* 0x000fe200078e00ff */
[----:B------:R-:W-:Y:S02]  /*3f50*/  IABS R11, R8 ;  /* 0x00000008000b7213 */ /* 0x000fe40000000000 */
[----:B------:R-:W-:Y:S01]  /*3f60*/  STL [R1+0x338], R12 ;  /* 0x0003380c01007387 */ /* 0x000fe20000100800 */
[----:B------:R-:W-:-:S02]  /*3f70*/  @!P0 IMAD.IADD R10, R10, 0x1, -R21 ;  /* 0x000000010a0a8824 */ /* 0x000fc400078e0a15 */
[----:B------:R-:W-:Y:S01]  /*3f80*/  IMAD.MOV R6, RZ, RZ, -R6 ;  /* 0x000000ffff067224 */ /* 0x000fe200078e0a06 */
[----:B------:R0:W-:Y:S01]  /*3f90*/  STL [R1+0x33c], R0 ;  /* 0x00033c0001007387 */ /* 0x0001e20000100800 */
[--C-:B------:R-:W-:Y:S01]  /*3fa0*/  @!P1 IMAD.IADD R7, R7, 0x1, -R21.reuse ;  /* 0x0000000107079824 */ /* 0x100fe200078e0a15 */
[----:B------:R-:W-:Y:S01]  /*3fb0*/  ISETP.GE.AND P1, PT, R4, RZ, PT ;  /* 0x000000ff0400720c */ /* 0x000fe20003f26270 */
[--C-:B------:R-:W-:Y:S01]  /*3fc0*/  @!P6 IMAD.IADD R5, R5, 0x1, -R21.reuse ;  /* 0x000000010505e824 */ /* 0x100fe200078e0a15 */
[C---:B------:R-:W-:Y:S01]  /*3fd0*/  ISETP.GT.U32.AND P6, PT, R21.reuse, R10, PT ;  /* 0x0000000a1500720c */ /* 0x040fe20003fc4070 */
[----:B------:R-:W-:Y:S01]  /*3fe0*/  @!P4 IMAD.IADD R2, R2, 0x1, -R21 ;  /* 0x000000010202c824 */ /* 0x000fe200078e0a15 */
[C---:B------:R-:W-:Y:S01]  /*3ff0*/  ISETP.GT.U32.AND P0, PT, R21.reuse, R7, PT ;  /* 0x000000071500720c */ /* 0x040fe20003f04070 */
[----:B------:R-:W-:Y:S01]  /*4000*/  IMAD R9, R21, R6, R9 ;  /* 0x0000000615097224 */ /* 0x000fe200078e0209 */
[----:B------:R-:W-:Y:S01]  /*4010*/  ISETP.GE.AND P4, PT, R3, RZ, PT ;  /* 0x000000ff0300720c */ /* 0x000fe20003f86270 */
[----:B------:R-:W-:Y:S01]  /*4020*/  IMAD.HI.U32 R6, R23, R11, RZ ;  /* 0x0000000b17067227 */ /* 0x000fe200078e00ff */
[----:B------:R-:W-:-:S02]  /*4030*/  LOP3.LUT R3, R19, 0x192, RZ, 0xfc, !PT ;  /* 0x0000019213037812 */ /* 0x000fc400078efcff */
[C---:B------:R-:W-:Y:S01]  /*4040*/  LOP3.LUT R4, R19.reuse, 0x196, RZ, 0xfc, !PT ;  /* 0x0000019613047812 */ /* 0x040fe200078efcff */
[----:B0-----:R-:W-:Y:S01]  /*4050*/  IMAD.MOV.U32 R0, RZ, RZ, R2 ;  /* 0x000000ffff007224 */ /* 0x001fe200078e0002 */
[----:B------:R-:W-:Y:S01]  /*4060*/  IABS R13, R3 ;  /* 0x00000003000d7213 */ /* 0x000fe20000000000 */
[----:B------:R-:W-:Y:S01]  /*4070*/  IMAD.MOV R6, RZ, RZ, -R6 ;  /* 0x000000ffff067224 */ /* 0x000fe200078e0a06 */
[----:B------:R-:W-:Y:S01]  /*4080*/  LOP3.LUT R2, R19, 0x194, RZ, 0xfc, !PT ;  /* 0x0000019413027812 */ /* 0x000fe200078efcff */
[----:B------:R-:W-:Y:S01]  /*4090*/  @!P2 IMAD.MOV R0, RZ, RZ, -R0 ;  /* 0x000000ffff00a224 */ /* 0x000fe200078e0a00 */
[C---:B------:R-:W-:Y:S01]  /*40a0*/  ISETP.GT.U32.AND P2, PT, R21.reuse, R5, PT ;  /* 0x000000051500720c */ /* 0x040fe20003f44070 */
[----:B------:R-:W-:Y:S01]  /*40b0*/  IMAD R11, R21, R6, R11 ;  /* 0x00000006150b7224 */ /* 0x000fe200078e020b */
[----:B------:R-:W-:Y:S01]  /*40c0*/  IABS R12, R4 ;  /* 0x00000004000c7213 */ /* 0x000fe20000000000 */
[--C-:B------:R-:W-:Y:S01]  /*40d0*/  @!P6 IMAD.IADD R10, R10, 0x1, -R21.reuse ;  /* 0x000000010a0ae824 */ /* 0x100fe200078e0a15 */
[----:B------:R-:W-:Y:S01]  /*40e0*/  IABS R6, R2 ;  /* 0x0000000200067213 */ /* 0x000fe20000000000 */
[----:B------:R-:W-:Y:S01]  /*40f0*/  @!P0 IMAD.IADD R7, R7, 0x1, -R21 ;  /* 0x0000000107078824 */ /* 0x000fe200078e0a15 */
[C---:B------:R-:W-:Y:S01]  /*4100*/  ISETP.GT.U32.AND P6, PT, R21.reuse, R11, PT ;  /* 0x0000000b1500720c */ /* 0x040fe20003fc4070 */
[----:B------:R0:W-:Y:S01]  /*4110*/  STL [R1+0x340], R0 ;  /* 0x0003400001007387 */ /* 0x0001e20000100800 */
[----:B------:R-:W-:Y:S01]  /*4120*/  ISETP.GT.U32.AND P0, PT, R21, R9, PT ;  /* 0x000000091500720c */ /* 0x000fe20003f04070 */
[----:B------:R-:W-:-:S04]  /*4130*/  IMAD.HI.U32 R14, R23, R6, RZ ;  /* 0x00000006170e7227 */ /* 0x000fc800078e00ff */
[----:B------:R-:W-:Y:S01]  /*4140*/  @!P2 IMAD.IADD R5, R5, 0x1, -R21 ;  /* 0x000000010505a824 */ /* 0x000fe200078e0a15 */
[----:B------:R-:W-:Y:S01]  /*4150*/  ISETP.GE.AND P2, PT, R8, RZ, PT ;  /* 0x000000ff0800720c */ /* 0x000fe20003f46270 */
[----:B------:R-:W-:Y:S02]  /*4160*/  IMAD.MOV.U32 R8, RZ, RZ, R13 ;  /* 0x000000ffff087224 */ /* 0x000fe400078e000d */
[----:B------:R-:W-:-:S04]  /*4170*/  IMAD.HI.U32 R13, R23, R12, RZ ;  /* 0x0000000c170d7227 */ /* 0x000fc800078e00ff */
[----:B0-----:R-:W-:Y:S02]  /*4180*/  IMAD.MOV.U32 R0, RZ, RZ, R7 ;  /* 0x000000ffff007224 */ /* 0x001fe400078e0007 */
[----:B------:R-:W-:Y:S02]  /*4190*/  @!P6 IMAD.IADD R11, R11, 0x1, -R21 ;  /* 0x000000010b0be824 */ /* 0x000fe400078e0a15 */
[----:B------:R-:W-:Y:S02]  /*41a0*/  IMAD.MOV R13, RZ, RZ, -R13 ;  /* 0x000000ffff0d7224 */ /* 0x000fe400078e0a0d */
[----:B------:R-:W-:Y:S01]  /*41b0*/  @!P0 IMAD.IADD R9, R9, 0x1, -R21 ;  /* 0x0000000109098824 */ /* 0x000fe200078e0a15 */
[----:B------:R-:W-:Y:S01]  /*41c0*/  ISETP.GE.AND P0, PT, R4, RZ, PT ;  /* 0x000000ff0400720c */ /* 0x000fe20003f06270 */
[----:B------:R-:W-:Y:S01]  /*41d0*/  @!P5 IMAD.MOV R0, RZ, RZ, -R0 ;  /* 0x000000ffff00d224 */ /* 0x000fe200078e0a00 */
[----:B------:R-:W-:Y:S01]  /*41e0*/  ISETP.GT.U32.AND P6, PT, R21, R11, PT ;  /* 0x0000000b1500720c */ /* 0x000fe20003fc4070 */
[----:B------:R-:W-:Y:S01]  /*41f0*/  IMAD.HI.U32 R4, R23, R8, RZ ;  /* 0x0000000817047227 */ /* 0x000fe200078e00ff */
[----:B------:R-:W-:-:S02]  /*4200*/  ISETP.GT.U32.AND P5, PT, R21, R9, PT ;  /* 0x000000091500720c */ /* 0x000fc40003fa4070 */
[----:B------:R0:W-:Y:S01]  /*4210*/  STL [R1+0x334], R0 ;  /* 0x0003340001007387 */ /* 0x0001e20000100800 */
[----:B------:R-:W-:Y:S02]  /*4220*/  IMAD.MOV R7, RZ, RZ, -R14 ;  /* 0x000000ffff077224 */ /* 0x000fe400078e0a0e */
[----:B------:R-:W-:Y:S01]  /*4230*/  IMAD R12, R21, R13, R12 ;  /* 0x0000000d150c7224 */ /* 0x000fe200078e020c */
[----:B------:R-:W-:Y:S01]  /*4240*/  LOP3.LUT R13, R19, 0x190, RZ, 0xfc, !PT ;  /* 0x00000190130d7812 */ /* 0x000fe200078efcff */
[----:B------:R-:W-:Y:S02]  /*4250*/  IMAD.MOV R4, RZ, RZ, -R4 ;  /* 0x000000ffff047224 */ /* 0x000fe400078e0a04 */
[C---:B------:R-:W-:Y:S02]  /*4260*/  IMAD R6, R21.reuse, R7, R6 ;  /* 0x0000000715067224 */ /* 0x040fe400078e0206 */
[----:B------:R-:W-:Y:S01]  /*4270*/  @!P3 IMAD.MOV R10, RZ, RZ, -R10 ;  /* 0x000000ffff0ab224 */ /* 0x000fe200078e0a0a */
[----:B------:R-:W-:Y:S01]  /*4280*/  ISETP.GT.U32.AND P3, PT, R21, R12, PT ;  /* 0x0000000c1500720c */ /* 0x000fe20003f64070 */
[----:B0-----:R-:W-:-:S02]  /*4290*/  IMAD.MOV.U32 R0, RZ, RZ, R5 ;  /* 0x000000ffff007224 */ /* 0x001fc400078e0005 */
[C---:B------:R-:W-:Y:S01]  /*42a0*/  IMAD R8, R21.reuse, R4, R8 ;  /* 0x0000000415087224 */ /* 0x040fe200078e0208 */
[----:B------:R-:W-:Y:S01]  /*42b0*/  IABS R4, R13 ;  /* 0x0000000d00047213 */ /* 0x000fe20000000000 */
[----:B------:R-:W-:Y:S01]  /*42c0*/  @!P4 IMAD.MOV R0, RZ, RZ, -R0 ;  /* 0x000000ffff00c224 */ /* 0x000fe200078e0a00 */
[----:B------:R-:W-:Y:S01]  /*42d0*/  ISETP.GT.U32.AND P4, PT, R21, R6, PT ;  /* 0x000000061500720c */ /* 0x000fe20003f84070 */
[--C-:B------:R-:W-:Y:S01]  /*42e0*/  @!P6 IMAD.IADD R11, R11, 0x1, -R21.reuse ;  /* 0x000000010b0be824 */ /* 0x100fe200078e0a15 */
[----:B------:R-:W-:Y:S01]  /*42f0*/  ISETP.GT.U32.AND P6, PT, R21, R8, PT ;  /* 0x000000081500720c */ /* 0x000fe20003fc4070 */
[--C-:B------:R-:W-:Y:S01]  /*4300*/  @!P5 IMAD.IADD R9, R9, 0x1, -R21.reuse ;  /* 0x000000010909d824 */ /* 0x100fe200078e0a15 */
[----:B------:R-:W-:Y:S01]  /*4310*/  ISETP.GE.AND P5, PT, R2, RZ, PT ;  /* 0x000000ff0200720c */ /* 0x000fe20003fa6270 */
[----:B------:R-:W-:Y:S01]  /*4320*/  IMAD.HI.U32 R7, R23, R4, RZ ;  /* 0x0000000417077227 */ /* 0x000fe200078e00ff */
[----:B------:R-:W-:Y:S01]  /*4330*/  LOP3.LUT R2, R19, 0x18e, RZ, 0xfc, !PT ;  /* 0x0000018e13027812 */ /* 0x000fe200078efcff */
[----:B------:R-:W-:Y:S02]  /*4340*/  STL [R1+0x324], R10 ;  /* 0x0003240a01007387 */ /* 0x000fe40000100800 */
[----:B------:R-:W-:Y:S01]  /*4350*/  @!P3 IMAD.IADD R12, R12, 0x1, -R21 ;  /* 0x000000010c0cb824 */ /* 0x000fe200078e0a15 */
[----:B------:R-:W-:Y:S01]  /*4360*/  IABS R5, R2 ;  /* 0x0000000200057213 */ /* 0x000fe20000000000 */
[----:B------:R0:W-:Y:S01]  /*4370*/  STL [R1+0x328], R0 ;  /* 0x0003280001007387 */ /* 0x0001e20000100800 */
[----:B------:R-:W-:Y:S01]  /*4380*/  IMAD.MOV R7, RZ, RZ, -R7 ;  /* 0x000000ffff077224 */ /* 0x000fe200078e0a07 */
[----:B------:R-:W-:Y:S01]  /*4390*/  ISETP.GE.AND P3, PT, R3, RZ, PT ;  /* 0x000000ff0300720c */ /* 0x000fe20003f66270 */
[--C-:B------:R-:W-:Y:S01]  /*43a0*/  @!P4 IMAD.IADD R6, R6, 0x1, -R21.reuse ;  /* 0x000000010606c824 */ /* 0x100fe200078e0a15 */
[----:B------:R-:W-:Y:S01]  /*43b0*/  ISETP.GT.U32.AND P4, PT, R21, R12, PT ;  /* 0x0000000c1500720c */ /* 0x000fe20003f84070 */
[----:B------:R-:W-:Y:S01]  /*43c0*/  @!P6 IMAD.IADD R8, R8, 0x1, -R21 ;  /* 0x000000010808e824 */ /* 0x000fe200078e0a15 */
[----:B------:R-:W-:Y:S01]  /*43d0*/  LOP3.LUT R3, R19, 0x18c, RZ, 0xfc, !PT ;  /* 0x0000018c13037812 */ /* 0x000fe200078efcff */
[C---:B------:R-:W-:Y:S01]  /*43e0*/  IMAD R4, R21.reuse, R7, R4 ;  /* 0x0000000715047224 */ /* 0x040fe200078e0204 */
[----:B------:R-:W-:Y:S01]  /*43f0*/  ISETP.GT.U32.AND P6, PT, R21, R6, PT ;  /* 0x000000061500720c */ /* 0x000fe20003fc4070 */
[----:B------:R-:W-:Y:S01]  /*4400*/  @!P2 IMAD.MOV R11, RZ, RZ, -R11 ;  /* 0x000000ffff0ba224 */ /* 0x000fe200078e0a0b */
[----:B------:R-:W-:Y:S01]  /*4410*/  IABS R15, R3 ;  /* 0x00000003000f7213 */ /* 0x000fe20000000000 */
[----:B0-----:R-:W-:Y:S01]  /*4420*/  IMAD.MOV.U32 R0, RZ, RZ, R9 ;  /* 0x000000ffff007224 */ /* 0x001fe200078e0009 */
[----:B------:R-:W-:Y:S01]  /*4430*/  LOP3.LUT R7, R19, 0x18a, RZ, 0xfc, !PT ;  /* 0x0000018a13077812 */ /* 0x000fe200078efcff */
[----:B------:R-:W-:Y:S01]  /*4440*/  IMAD.HI.U32 R9, R23, R5, RZ ;  /* 0x0000000517097227 */ /* 0x000fe200078e00ff */
[----:B------:R-:W-:-:S03]  /*4450*/  LOP3.LUT R10, R19, 0x188, RZ, 0xfc, !PT ;  /* 0x00000188130a7812 */ /* 0x000fc600078efcff */
[----:B------:R-:W-:Y:S02]  /*4460*/  IMAD.MOV R9, RZ, RZ, -R9 ;  /* 0x000000ffff097224 */ /* 0x000fe400078e0a09 */
[----:B------:R-:W-:Y:S01]  /*4470*/  @!P4 IMAD.IADD R12, R12, 0x1, -R21 ;  /* 0x000000010c0cc824 */ /* 0x000fe200078e0a15 */
[C---:B------:R-:W-:Y:S01]  /*4480*/  ISETP.GT.U32.AND P4, PT, R21.reuse, R4, PT ;  /* 0x000000041500720c */ /* 0x040fe20003f84070 */
[C---:B------:R-:W-:Y:S01]  /*4490*/  IMAD R5, R21.reuse, R9, R5 ;  /* 0x0000000915057224 */ /* 0x040fe200078e0205 */
[----:B------:R-:W-:Y:S01]  /*44a0*/  IABS R9, R7 ;  /* 0x0000000700097213 */ /* 0x000fe20000000000 */
[----:B------:R-:W-:Y:S02]  /*44b0*/  @!P6 IMAD.IADD R6, R6, 0x1, -R21 ;  /* 0x000000010606e824 */ /* 0x000fe400078e0a15 */
[----:B------:R-:W-:Y:S01]  /*44c0*/  @!P1 IMAD.MOV R0, RZ, RZ, -R0 ;  /* 0x000000ffff009224 */ /* 0x000fe200078e0a00 */
[----:B------:R-:W-:Y:S01]  /*44d0*/  ISETP.GT.U32.AND P6, PT, R21, R5, PT ;  /* 0x000000051500720c */ /* 0x000fe20003fc4070 */
[----:B------:R-:W-:Y:S01]  /*44e0*/  IMAD.HI.U32 R16, R23, R15, RZ ;  /* 0x0000000f17107227 */ /* 0x000fe200078e00ff */
[----:B------:R-:W-:-:S02]  /*44f0*/  ISETP.GT.U32.AND P1, PT, R21, R8, PT ;  /* 0x000000081500720c */ /* 0x000fc40003f24070 */
[----:B------:R0:W-:Y:S01]  /*4500*/  STL [R1+0x32c], R0 ;  /* 0x00032c0001007387 */ /* 0x0001e20000100800 */
[----:B------:R-:W-:Y:S02]  /*4510*/  IMAD.MOV R16, RZ, RZ, -R16 ;  /* 0x000000ffff107224 */ /* 0x000fe400078e0a10 */
[--C-:B------:R-:W-:Y:S01]  /*4520*/  @!P4 IMAD.IADD R4, R4, 0x1, -R21.reuse ;  /* 0x000000010404c824 */ /* 0x100fe200078e0a15 */
[----:B------:R-:W-:Y:S01]  /*4530*/  ISETP.GE.AND P4, PT, R2, RZ, PT ;  /* 0x000000ff0200720c */ /* 0x000fe20003f86270 */
[----:B------:R-:W-:Y:S01]  /*4540*/  IMAD.HI.U32 R14, R23, R9, RZ ;  /* 0x00000009170e7227 */ /* 0x000fe200078e00ff */
[----:B------:R-:W-:Y:S03]  /*4550*/  STL [R1+0x320], R11 ;  /* 0x0003200b01007387 */ /* 0x000fe60000100800 */
[----:B------:R-:W-:Y:S01]  /*4560*/  @!P6 IMAD.IADD R5, R5, 0x1, -R21 ;  /* 0x000000010505e824 */ /* 0x000fe200078e0a15 */
[----:B------:R-:W-:Y:S01]  /*4570*/  ISETP.GT.U32.AND P6, PT, R21, R4, PT ;  /* 0x000000041500720c */ /* 0x000fe20003fc4070 */
[----:B0-----:R-:W-:-:S02]  /*4580*/  IMAD.MOV.U32 R0, RZ, RZ, R12 ;  /* 0x000000ffff007224 */ /* 0x001fc400078e000c */
[----:B------:R-:W-:Y:S01]  /*4590*/  @!P1 IMAD.IADD R8, R8, 0x1, -R21 ;  /* 0x0000000108089824 */ /* 0x000fe200078e0a15 */
[----:B------:R-:W-:Y:S01]  /*45a0*/  ISETP.GE.AND P1, PT, R13, RZ, PT ;  /* 0x000000ff0d00720c */ /* 0x000fe20003f26270 */
[----:B------:R-:W-:Y:S01]  /*45b0*/  @!P0 IMAD.MOV R0, RZ, RZ, -R0 ;  /* 0x000000ffff008224 */ /* 0x000fe200078e0a00 */
[C---:B------:R-:W-:Y:S01]  /*45c0*/  ISETP.GT.U32.AND P0, PT, R21.reuse, R5, PT ;  /* 0x000000051500720c */ /* 0x040fe20003f04070 */
[C---:B------:R-:W-:Y:S01]  /*45d0*/  IMAD R2, R21.reuse, R16, R15 ;  /* 0x0000001015027224 */ /* 0x040fe200078e020f */
[----:B------:R-:W-:Y:S01]  /*45e0*/  IABS R13, R10 ;  /* 0x0000000a000d7213 */ /* 0x000fe20000000000 */
[----:B------:R-:W-:Y:S01]  /*45f0*/  IMAD.MOV R14, RZ, RZ, -R14 ;  /* 0x000000ffff0e7224 */ /* 0x000fe200078e0a0e */
[----:B------:R0:W-:Y:S01]  /*4600*/  STL [R1+0x31c], R0 ;  /* 0x00031c0001007387 */ /* 0x0001e20000100800 */
[----:B------:R-:W-:Y:S01]  /*4610*/  @!P5 IMAD.MOV R6, RZ, RZ, -R6 ;  /* 0x000000ffff06d224 */ /* 0x000fe200078e0a06 */
[C---:B------:R-:W-:Y:S01]  /*4620*/  ISETP.GT.U32.AND P2, PT, R21.reuse, R2, PT ;  /* 0x000000021500720c */ /* 0x040fe20003f44070 */
[----:B------:R-:W-:Y:S01]  /*4630*/  IMAD R9, R21, R14, R9 ;  /* 0x0000000e15097224 */ /* 0x000fe200078e0209 */
[----:B------:R-:W-:Y:S01]  /*4640*/  ISETP.GE.AND P5, PT, R3, RZ, PT ;  /* 0x000000ff0300720c */ /* 0x000fe20003fa6270 */
[----:B------:R-:W-:Y:S01]  /*4650*/  @!P6 IMAD.IADD R4, R4, 0x1, -R21 ;  /* 0x000000010404e824 */ /* 0x000fe200078e0a15 */
[----:B------:R1:W-:Y:S01]  /*4660*/  STL [R1+0x318], R6 ;  /* 0x0003180601007387 */ /* 0x0003e20000100800 */
[----:B------:R-:W-:Y:S01]  /*4670*/  IMAD.HI.U32 R3, R23, R13, RZ ;  /* 0x0000000d17037227 */ /* 0x000fe200078e00ff */
[----:B------:R-:W-:-:S03]  /*4680*/  ISETP.GT.U32.AND P6, PT, R21, R9, PT ;  /* 0x000000091500720c */ /* 0x000fc60003fc4070 */
[----:B0-----:R-:W-:Y:S01]  /*4690*/  IMAD.MOV.U32 R0, RZ, RZ, R8 ;  /* 0x000000ffff007224 */ /* 0x001fe200078e0008 */
[C---:B------:R-:W-:Y:S01]  /*46a0*/  LOP3.LUT R8, R19.reuse, 0x17a, RZ, 0xfc, !PT ;  /* 0x0000017a13087812 */ /* 0x040fe200078efcff */
[----:B------:R-:W-:Y:S02]  /*46b0*/  IMAD.MOV R3, RZ, RZ, -R3 ;  /* 0x000000ffff037224 */ /* 0x000fe400078e0a03 */
[----:B------:R-:W-:Y:S01]  /*46c0*/  @!P3 IMAD.MOV R0, RZ, RZ, -R0 ;  /* 0x000000ffff00b224 */ /* 0x000fe200078e0a00 */
[----:B-1----:R-:W-:Y:S01]  /*46d0*/  LOP3.LUT R6, R19, 0x186, RZ, 0xfc, !PT ;  /* 0x0000018613067812 */ /* 0x002fe200078efcff */
[--C-:B------:R-:W-:Y:S01]  /*46e0*/  @!P0 IMAD.IADD R5, R5, 0x1, -R21.reuse ;  /* 0x0000000105058824 */ /* 0x100fe200078e0a15 */
[----:B------:R-:W-:Y:S01]  /*46f0*/  ISETP.GE.AND P3, PT, R7, RZ, PT ;  /* 0x000000ff0700720c */ /* 0x000fe20003f66270 */
[----:B------:R-:W-:Y:S01]  /*4700*/  @!P2 IMAD.IADD R2, R2, 0x1, -R21 ;  /* 0x000000010202a824 */ /* 0x000fe200078e0a15 */
[----:B------:R0:W-:Y:S01]  /*4710*/  STL [R1+0x314], R0 ;  /* 0x0003140001007387 */ /* 0x0001e20000100800 */
[----:B------:R-:W-:Y:S01]  /*4720*/  IABS R15, R6 ;  /* 0x00000006000f7213 */ /* 0x000fe20000000000 */
[----:B------:R-:W-:Y:S01]  /*4730*/  IMAD R16, R21, R3, R13 ;  /* 0x0000000315107224 */ /* 0x000fe200078e020d */
[----:B------:R-:W-:Y:S01]  /*4740*/  LOP3.LUT R7, R19, 0x184, RZ, 0xfc, !PT ;  /* 0x0000018413077812 */ /* 0x000fe200078efcff */
[----:B------:R-:W-:Y:S01]  /*4750*/  @!P6 IMAD.IADD R9, R9, 0x1, -R21 ;  /* 0x000000010909e824 */ /* 0x000fe200078e0a15 */
[----:B------:R-:W-:-:S02]  /*4760*/  ISETP.GT.U32.AND P6, PT, R21, R2, PT ;  /* 0x000000021500720c */ /* 0x000fc40003fc4070 */
[----:B------:R-:W-:Y:S02]  /*4770*/  ISETP.GE.AND P2, PT, R6, RZ, PT ;  /* 0x000000ff0600720c */ /* 0x000fe40003f46270 */
[----:B------:R-:W-:Y:S01]  /*4780*/  LOP3.LUT R6, R19, 0x182, RZ, 0xfc, !PT ;  /* 0x0000018213067812 */ /* 0x000fe200078efcff */
[----:B0-----:R-:W-:Y:S01]  /*4790*/  IMAD.MOV.U32 R0, RZ, RZ, R4 ;  /* 0x000000ffff007224 */ /* 0x001fe200078e0004 */
[----:B------:R-:W-:Y:S01]  /*47a0*/  IABS R11, R7 ;  /* 0x00000007000b7213 */ /* 0x000fe20000000000 */
[----:B------:R-:W-:Y:S01]  /*47b0*/  IMAD.HI.U32 R4, R23, R15, RZ ;  /* 0x0000000f17047227 */ /* 0x000fe200078e00ff */
[----:B------:R-:W-:Y:S02]  /*47c0*/  IABS R14, R6 ;  /* 0x00000006000e7213 */ /* 0x000fe40000000000 */
[----:B------:R-:W-:Y:S01]  /*47d0*/  LOP3.LUT R3, R19, 0x180, RZ, 0xfc, !PT ;  /* 0x0000018013037812 */ /* 0x000fe200078efcff */
[----:B------:R-:W-:Y:S01]  /*47e0*/  @!P1 IMAD.MOV R0, RZ, RZ, -R0 ;  /* 0x000000ffff009224 */ /* 0x000fe200078e0a00 */
[C---:B------:R-:W-:Y:S01]  /*47f0*/  ISETP.GT.U32.AND P1, PT, R21.reuse, R9, PT ;  /* 0x000000091500720c */ /* 0x040fe20003f24070 */
[----:B------:R-:W-:Y:S01]  /*4800*/  IMAD.MOV R4, RZ, RZ, -R4 ;  /* 0x000000ffff047224 */ /* 0x000fe200078e0a04 */
[----:B------:R-:W-:Y:S01]  /*4810*/  IABS R13, R3 ;  /* 0x00000003000d7213 */ /* 0x000fe20000000000 */
[----:B------:R-:W-:Y:S01]  /*4820*/  @!P6 IMAD.IADD R2, R2, 0x1, -R21 ;  /* 0x000000010202e824 */ /* 0x000fe200078e0a15 */
[----:B------:R0:W-:Y:S01]  /*4830*/  STL [R1+0x30c], R0 ;  /* 0x00030c0001007387 */ /* 0x0001e20000100800 */
[----:B------:R-:W-:Y:S01]  /*4840*/  IMAD R15, R21, R4, R15 ;  /* 0x00000004150f7224 */ /* 0x000fe200078e020f */
[----:B------:R-:W-:Y:S01]  /*4850*/  ISETP.GE.AND P0, PT, R10, RZ, PT ;  /* 0x000000ff0a00720c */ /* 0x000fe20003f06270 */
[----:B------:R-:W-:Y:S01]  /*4860*/  IMAD.HI.U32 R4, R23, R11, RZ ;  /* 0x0000000b17047227 */ /* 0x000fe200078e00ff */
[----:B------:R-:W-:-:S02]  /*4870*/  LOP3.LUT R10, R19, 0x178, RZ, 0xfc, !PT ;  /* 0x00000178130a7812 */ /* 0x000fc400078efcff */
[----:B------:R-:W-:-:S03]  /*4880*/  ISETP.GT.U32.AND P6, PT, R21, R15, PT ;  /* 0x0000000f1500720c */ /* 0x000fc60003fc4070 */
[----:B------:R-:W-:Y:S01]  /*4890*/  @!P1 IMAD.IADD R9, R9, 0x1, -R21 ;  /* 0x0000000109099824 */ /* 0x000fe200078e0a15 */
[----:B------:R-:W-:Y:S01]  /*48a0*/  ISETP.GE.AND P1, PT, R7, RZ, PT ;  /* 0x000000ff0700720c */ /* 0x000fe20003f26270 */
[----:B0-----:R-:W-:Y:S02]  /*48b0*/  IMAD.MOV.U32 R0, RZ, RZ, R5 ;  /* 0x000000ffff007224 */ /* 0x001fe400078e0005 */
[----:B------:R-:W-:-:S04]  /*48c0*/  IMAD.HI.U32 R5, R23, R14, RZ ;  /* 0x0000000e17057227 */ /* 0x000fc800078e00ff */
[----:B------:R-:W-:Y:S01]  /*48d0*/  @!P4 IMAD.MOV R0, RZ, RZ, -R0 ;  /* 0x000000ffff00c224 */ /* 0x000fe200078e0a00 */
[C---:B------:R-:W-:Y:S01]  /*48e0*/  ISETP.GT.U32.AND P4, PT, R21.reuse, R16, PT ;  /* 0x000000101500720c */ /* 0x040fe20003f84070 */
[----:B------:R-:W-:Y:S02]  /*48f0*/  IMAD.MOV R7, RZ, RZ, -R4 ;  /* 0x000000ffff077224 */ /* 0x000fe400078e0a04 */
[----:B------:R-:W-:Y:S01]  /*4900*/  IMAD.MOV R5, RZ, RZ, -R5 ;  /* 0x000000ffff057224 */ /* 0x000fe200078e0a05 */
[----:B------:R0:W-:Y:S01]  /*4910*/  STL [R1+0x308], R0 ;  /* 0x0003080001007387 */ /* 0x0001e20000100800 */
[----:B------:R-:W-:Y:S01]  /*4920*/  IMAD R11, R21, R7, R11 ;  /* 0x00000007150b7224 */ /* 0x000fe200078e020b */
[----:B------:R-:W-:Y:S01]  /*4930*/  LOP3.LUT R7, R19, 0x17e, RZ, 0xfc, !PT ;  /* 0x0000017e13077812 */ /* 0x000fe200078efcff */
[----:B------:R-:W-:Y:S02]  /*4940*/  @!P6 IMAD.IADD R15, R15, 0x1, -R21 ;  /* 0x000000010f0fe824 */ /* 0x000fe400078e0a15 */
[----:B------:R-:W-:Y:S01]  /*4950*/  IMAD R14, R21, R5, R14 ;  /* 0x00000005150e7224 */ /* 0x000fe200078e020e */
[----:B------:R-:W-:Y:S01]  /*4960*/  IABS R5, R8 ;  /* 0x0000000800057213 */ /* 0x000fe20000000000 */
[----:B------:R-:W-:Y:S01]  /*4970*/  IMAD.HI.U32 R4, R23, R13, RZ ;  /* 0x0000000d17047227 */ /* 0x000fe200078e00ff */
[----:B------:R-:W-:-:S03]  /*4980*/  ISETP.GT.U32.AND P6, PT, R21, R15, PT ;  /* 0x0000000f1500720c */ /* 0x000fc60003fc4070 */
[----:B------:R-:W-:Y:S01]  /*4990*/  @!P4 IMAD.IADD R16, R16, 0x1, -R21 ;  /* 0x000000011010c824 */ /* 0x000fe200078e0a15 */
[----:B------:R-:W-:Y:S01]  /*49a0*/  ISETP.GE.AND P4, PT, R6, RZ, PT ;  /* 0x000000ff0600720c */ /* 0x000fe20003f86270 */
[----:B0-----:R-:W-:Y:S01]  /*49b0*/  IMAD.MOV.U32 R0, RZ, RZ, R2 ;  /* 0x000000ffff007224 */ /* 0x001fe200078e0002 */
[----:B------:R-:W-:Y:S01]  /*49c0*/  LOP3.LUT R2, R19, 0x17c, RZ, 0xfc, !PT ;  /* 0x0000017c13027812 */ /* 0x000fe200078efcff */
[----:B------:R-:W-:Y:S02]  /*49d0*/  IMAD.MOV R4, RZ, RZ, -R4 ;  /* 0x000000ffff047224 */ /* 0x000fe400078e0a04 */
[----:B------:R-:W-:Y:S01]  /*49e0*/  @!P5 IMAD.MOV R0, RZ, RZ, -R0 ;  /* 0x000000ffff00d224 */ /* 0x000fe200078e0a00 */
[C---:B------:R-:W-:Y:S01]  /*49f0*/  ISETP.GT.U32.AND P5, PT, R21.reuse, R16, PT ;  /* 0x000000101500720c */ /* 0x040fe20003fa4070 */
[----:B------:R-:W-:Y:S01]  /*4a00*/  IMAD R13, R21, R4, R13 ;  /* 0x00000004150d7224 */ /* 0x000fe200078e020d */
[----:B------:R-:W-:Y:S01]  /*4a10*/  IABS R6, R2 ;  /* 0x0000000200067213 */ /* 0x000fe20000000000 */
[----:B------:R-:W-:Y:S01]  /*4a20*/  @!P6 IMAD.IADD R15, R15, 0x1, -R21 ;  /* 0x000000010f0fe824 */ /* 0x000fe200078e0a15 */
[----:B------:R0:W-:Y:S01]  /*4a30*/  STL [R1+0x300], R0 ;  /* 0x0003000001007387 */ /* 0x0001e20000100800 */
[----:B------:R-:W-:-:S02]  /*4a40*/  IABS R4, R10 ;  /* 0x0000000a00047213 */ /* 0x000fc40000000000 */
[----:B------:R-:W-:-:S06]  /*4a50*/  ISETP.GT.U32.AND P6, PT, R21, R13, PT ;  /* 0x0000000d1500720c */ /* 0x000fcc0003fc4070 */
[----:B------:R-:W-:Y:S01]  /*4a60*/  @!P5 IMAD.IADD R16, R16, 0x1, -R21 ;  /* 0x000000011010d824 */ /* 0x000fe200078e0a15 */
[----:B------:R-:W-:Y:S01]  /*4a70*/  ISETP.GT.U32.AND P5, PT, R21, R14, PT ;  /* 0x0000000e1500720c */ /* 0x000fe20003fa4070 */
[----:B0-----:R-:W-:Y:S01]  /*4a80*/  IMAD.MOV.U32 R0, RZ, RZ, R9 ;  /* 0x000000ffff007224 */ /* 0x001fe200078e0009 */
[----:B------:R-:W-:Y:S01]  /*4a90*/  IABS R9, R7 ;  /* 0x0000000700097213 */ /* 0x000fe20000000000 */
[----:B------:R-:W-:Y:S01]  /*4aa0*/  IMAD.MOV.U32 R17, RZ, RZ, R16 ;  /* 0x000000ffff117224 */ /* 0x000fe200078e0010 */
[----:B------:R-:W-:Y:S01]  /*4ab0*/  LOP3.LUT R16, R19, 0x16a, RZ, 0xfc, !PT ;  /* 0x0000016a13107812 */ /* 0x000fe200078efcff */
[----:B------:R-:W-:Y:S01]  /*4ac0*/  @!P3 IMAD.MOV R0, RZ, RZ, -R0 ;  /* 0x000000ffff00b224 */ /* 0x000fe200078e0a00 */
[----:B------:R-:W-:Y:S01]  /*4ad0*/  ISETP.GT.U32.AND P3, PT, R21, R11, PT ;  /* 0x0000000b1500720c */ /* 0x000fe20003f64070 */
[----:B------:R-:W-:-:S03]  /*4ae0*/  IMAD.HI.U32 R12, R23, R9, RZ ;  /* 0x00000009170c7227 */ /* 0x000fc600078e00ff */
[----:B------:R0:W-:Y:S01]  /*4af0*/  STL [R1+0x304], R0 ;  /* 0x0003040001007387 */ /* 0x0001e20000100800 */
[----:B------:R-:W-:Y:S02]  /*4b00*/  IMAD.MOV R12, RZ, RZ, -R12 ;  /* 0x000000ffff0c7224 */ /* 0x000fe400078e0a0c */
[----:B------:R-:W-:Y:S02]  /*4b10*/  @!P5 IMAD.IADD R14, R14, 0x1, -R21 ;  /* 0x000000010e0ed824 */ /* 0x000fe400078e0a15 */
[----:B------:R-:W-:Y:S02]  /*4b20*/  IMAD R9, R21, R12, R9 ;  /* 0x0000000c15097224 */ /* 0x000fe400078e0209 */
[--C-:B------:R-:W-:Y:S01]  /*4b30*/  @!P6 IMAD.IADD R13, R13, 0x1, -R21.reuse ;  /* 0x000000010d0de824 */ /* 0x100fe200078e0a15 */
[----:B------:R-:W-:Y:S01]  /*4b40*/  ISETP.GT.U32.AND P6, PT, R21, R14, PT ;  /* 0x0000000e1500720c */ /* 0x000fe20003fc4070 */
[----:B------:R-:W-:Y:S01]  /*4b50*/  @!P3 IMAD.IADD R11, R11, 0x1, -R21 ;  /* 0x000000010b0bb824 */ /* 0x000fe200078e0a15 */
[----:B------:R-:W-:Y:S01]  /*4b60*/  ISETP.GE.AND P3, PT, R3, RZ, PT ;  /* 0x000000ff0300720c */ /* 0x000fe20003f66270 */
[----:B------:R-:W-:-:S03]  /*4b70*/  IMAD.HI.U32 R3, R23, R6, RZ ;  /* 0x0000000617037227 */ /* 0x000fc600078e00ff */
[C---:B------:R-:W-:Y:S01]  /*4b80*/  ISETP.GT.U32.AND P5, PT, R21.reuse, R11, PT ;  /* 0x0000000b1500720c */ /* 0x040fe20003fa4070 */
[----:B------:R-:W-:Y:S02]  /*4b90*/  IMAD.MOV R3, RZ, RZ, -R3 ;  /* 0x000000ffff037224 */ /* 0x000fe400078e0a03 */
[----:B0-----:R-:W-:Y:S02]  /*4ba0*/  IMAD.MOV.U32 R0, RZ, RZ, R15 ;  /* 0x000000ffff007224 */ /* 0x001fe400078e000f */
[----:B------:R-:W-:Y:S01]  /*4bb0*/  @!P0 IMAD.MOV R17, RZ, RZ, -R17 ;  /* 0x000000ffff118224 */ /* 0x000fe200078e0a11 */
[----:B------:R-:W-:Y:S01]  /*4bc0*/  ISETP.GT.U32.AND P0, PT, R21, R13, PT ;  /* 0x0000000d1500720c */ /* 0x000fe20003f04070 */
[----:B------:R-:W-:Y:S01]  /*4bd0*/  @!P2 IMAD.MOV R0, RZ, RZ, -R0 ;  /* 0x000000ffff00a224 */ /* 0x000fe200078e0a00 */
[----:B------:R-:W-:Y:S01]  /*4be0*/  ISETP.GE.AND P2, PT, R7, RZ, PT ;  /* 0x000000ff0700720c */ /* 0x000fe20003f46270 */
[----:B------:R-:W-:Y:S01]  /*4bf0*/  IMAD R6, R21, R3, R6 ;  /* 0x0000000315067224 */ /* 0x000fe200078e0206 */
[----:B------:R-:W-:Y:S01]  /*4c00*/  STL [R1+0x2c0], R17 ;  /* 0x0002c01101007387 */ /* 0x000fe20000100800 */
[----:B------:R-:W-:Y:S01]  /*4c10*/  IMAD.HI.U32 R7, R23, R4, RZ ;  /* 0x0000000417077227 */ /* 0x000fe200078e00ff */
[----:B------:R-:W-:-:S02]  /*4c20*/  LOP3.LUT R3, R19, 0x176, RZ, 0xfc, !PT ;  /* 0x0000017613037812 */ /* 0x000fc400078efcff */
[----:B------:R0:W-:Y:S01]  /*4c30*/  STL [R1+0x2d0], R0 ;  /* 0x0002d00001007387 */ /* 0x0001e20000100800 */
[--C-:B------:R-:W-:Y:S01]  /*4c40*/  @!P5 IMAD.IADD R11, R11, 0x1, -R21.reuse ;  /* 0x000000010b0bd824 */ /* 0x100fe200078e0a15 */
[C---:B------:R-:W-:Y:S01]  /*4c50*/  ISETP.GT.U32.AND P5, PT, R21.reuse, R9, PT ;  /* 0x000000091500720c */ /* 0x040fe20003fa4070 */
[----:B------:R-:W-:Y:S01]  /*4c60*/  @!P6 IMAD.IADD R14, R14, 0x1, -R21 ;  /* 0x000000010e0ee824 */ /* 0x000fe200078e0a15 */
[----:B------:R-:W-:Y:S01]  /*4c70*/  ISETP.GT.U32.AND P6, PT, R21, R6, PT ;  /* 0x000000061500720c */ /* 0x000fe20003fc4070 */
[----:B------:R-:W-:Y:S02]  /*4c80*/  IMAD.MOV R7, RZ, RZ, -R7 ;  /* 0x000000ffff077224 */ /* 0x000fe400078e0a07 */
[----:B------:R-:W-:Y:S01]  /*4c90*/  @!P0 IMAD.IADD R13, R13, 0x1, -R21 ;  /* 0x000000010d0d8824 */ /* 0x000fe200078e0a15 */
[----:B------:R-:W-:Y:S01]  /*4ca0*/  ISETP.GE.AND P0, PT, R2, RZ, PT ;  /* 0x000000ff0200720c */ /* 0x000fe20003f06270 */
[----:B------:R-:W-:Y:S01]  /*4cb0*/  IMAD R4, R21, R7, R4 ;  /* 0x0000000715047224 */ /* 0x000fe200078e0204 */
[----:B------:R-:W-:Y:S01]  /*4cc0*/  IABS R2, R3 ;  /* 0x0000000300027213 */ /* 0x000fe20000000000 */
[----:B0-----:R-:W-:Y:S01]  /*4cd0*/  IMAD.MOV.U32 R0, RZ, RZ, R11 ;  /* 0x000000ffff007224 */ /* 0x001fe200078e000b */
[----:B------:R-:W-:Y:S01]  /*4ce0*/  LOP3.LUT R7, R19, 0x174, RZ, 0xfc, !PT ;  /* 0x0000017413077812 */ /* 0x000fe200078efcff */
[----:B------:R-:W-:Y:S01]  /*4cf0*/  @!P4 IMAD.MOV R14, RZ, RZ, -R14 ;  /* 0x000000ffff0ec224 */ /* 0x000fe200078e0a0e */
[----:B------:R-:W-:Y:S01]  /*4d00*/  ISETP.GT.U32.AND P4, PT, R21, R4, PT ;  /* 0x000000041500720c */ /* 0x000fe20003f84070 */
[----:B------:R-:W-:-:S02]  /*4d10*/  @!P5 IMAD.IADD R9, R9, 0x1, -R21 ;  /* 0x000000010909d824 */ /* 0x000fc400078e0a15 */
[----:B------:R-:W-:Y:S02]  /*4d20*/  @!P1 IMAD.MOV R0, RZ, RZ, -R0 ;  /* 0x000000ffff009224 */ /* 0x000fe400078e0a00 */
[----:B------:R-:W-:Y:S01]  /*4d30*/  IMAD.HI.U32 R12, R23, R5, RZ ;  /* 0x00000005170c7227 */ /* 0x000fe200078e00ff */
[----:B------:R-:W-:Y:S02]  /*4d40*/  ISETP.GT.U32.AND P1, PT, R21, R9, PT ;  /* 0x000000091500720c */ /* 0x000fe40003f24070 */
[----:B------:R0:W-:Y:S01]  /*4d50*/  STL [R1+0x2f8], R0 ;  /* 0x0002f80001007387 */ /* 0x0001e20000100800 */
[----:B------:R-:W-:Y:S02]  /*4d60*/  @!P6 IMAD.IADD R6, R6, 0x1, -R21 ;  /* 0x000000010606e824 */ /* 0x000fe400078e0a15 */
[----:B------:R-:W-:Y:S01]  /*4d70*/  IMAD.MOV R12, RZ, RZ, -R12 ;  /* 0x000000ffff0c7224 */ /* 0x000fe200078e0a0c */
[----:B------:R1:W-:Y:S01]  /*4d80*/  STL [R1+0x2d8], R14 ;  /* 0x0002d80e01007387 */ /* 0x0003e20000100800 */
[----:B------:R-:W-:Y:S01]  /*4d90*/  IMAD.HI.U32 R11, R23, R2, RZ ;  /* 0x00000002170b7227 */ /* 0x000fe200078e00ff */
[----:B------:R-:W-:-:S03]  /*4da0*/  ISETP.GT.U32.AND P6, PT, R21, R6, PT ;  /* 0x000000061500720c */ /* 0x000fc60003fc4070 */
[----:B------:R-:W-:Y:S01]  /*4db0*/  IMAD R5, R21, R12, R5 ;  /* 0x0000000c15057224 */ /* 0x000fe200078e0205 */
[----:B------:R-:W-:Y:S01]  /*4dc0*/  IABS R12, R7 ;  /* 0x00000007000c7213 */ /* 0x000fe20000000000 */
[----:B0-----:R-:W-:Y:S01]  /*4dd0*/  IMAD.MOV.U32 R0, RZ, RZ, R13 ;  /* 0x000000ffff007224 */ /* 0x001fe200078e000d */
[----:B------:R-:W-:Y:S01]  /*4de0*/  LOP3.LUT R13, R19, 0x172, RZ, 0xfc, !PT ;  /* 0x00000172130d7812 */ /* 0x000fe200078efcff */
[----:B------:R-:W-:Y:S01]  /*4df0*/  @!P1 IMAD.IADD R9, R9, 0x1, -R21 ;  /* 0x0000000109099824 */ /* 0x000fe200078e0a15 */
[----:B------:R-:W-:Y:S01]  /*4e00*/  ISETP.GT.U32.AND P5, PT, R21, R5, PT ;  /* 0x000000051500720c */ /* 0x000fe20003fa4070 */
[----:B------:R-:W-:Y:S01]  /*4e10*/  @!P3 IMAD.MOV R0, RZ, RZ, -R0 ;  /* 0x000000ffff00b224 */ /* 0x000fe200078e0a00 */
[----:B------:R-:W-:Y:S01]  /*4e20*/  ISETP.GE.AND P3, PT, R8, RZ, PT ;  /* 0x000000ff0800720c */ /* 0x000fe20003f66270 */
[----:B------:R-:W-:Y:S01]  /*4e30*/  IMAD.MOV R11, RZ, RZ, -R11 ;  /* 0x000000ffff0b7224 */ /* 0x000fe200078e0a0b */
[----:B------:R-:W-:Y:S01]  /*4e40*/  ISETP.GE.AND P1, PT, R10, RZ, PT ;  /* 0x000000ff0a00720c */ /* 0x000fe20003f26270 */
[----:B------:R-:W-:Y:S01]  /*4e50*/  @!P4 IMAD.IADD R4, R4, 0x1, -R21 ;  /* 0x000000010404c824 */ /* 0x000fe200078e0a15 */
[----:B------:R0:W-:Y:S01]  /*4e60*/  STL [R1+0x2dc], R0 ;  /* 0x0002dc0001007387 */ /* 0x0001e20000100800 */
[----:B------:R-:W-:Y:S01]  /*4e70*/  IMAD.MOV.U32 R8, RZ, RZ, R12 ;  /* 0x000000ffff087224 */ /* 0x000fe200078e000c */
[----:B------:R-:W-:Y:S01]  /*4e80*/  ISETP.GE.AND P4, PT, R3, RZ, PT ;  /* 0x000000ff0300720c */ /* 0x000fe20003f86270 */
[----:B------:R-:W-:Y:S01]  /*4e90*/  IMAD R2, R21, R11, R2 ;  /* 0x0000000b15027224 */ /* 0x000fe200078e0202 */
[----:B------:R-:W-:Y:S01]  /*4ea0*/  LOP3.LUT R11, R19, 0x168, RZ, 0xfc, !PT ;  /* 0x00000168130b7812 */ /* 0x000fe200078efcff */
[----:B------:R-:W-:-:S03]  /*4eb0*/  IMAD.HI.U32 R10, R23, R8, RZ ;  /* 0x00000008170a7227 */ /* 0x000fc600078e00ff */
[----:B-1----:R-:W-:Y:S01]  /*4ec0*/  IABS R14, R11 ;  /* 0x0000000b000e7213 */ /* 0x002fe20000000000 */
[----:B------:R-:W-:Y:S01]  /*4ed0*/  @!P6 IMAD.IADD R6, R6, 0x1, -R21 ;  /* 0x000000010606e824 */ /* 0x000fe200078e0a15 */
[----:B------:R-:W-:Y:S01]  /*4ee0*/  ISETP.GT.U32.AND P6, PT, R21, R2, PT ;  /* 0x000000021500720c */ /* 0x000fe20003fc4070 */
[----:B0-----:R-:W-:Y:S01]  /*4ef0*/  IMAD.MOV.U32 R0, RZ, RZ, R9 ;  /* 0x000000ffff007224 */ /* 0x001fe200078e0009 */
[----:B------:R-:W-:Y:S01]  /*4f00*/  LOP3.LUT R9, R19, 0x170, RZ, 0xfc, !PT ;  /* 0x0000017013097812 */ /* 0x000fe200078efcff */
[----:B------:R-:W-:Y:S02]  /*4f10*/  IMAD.MOV R10, RZ, RZ, -R10 ;  /* 0x000000ffff0a7224 */ /* 0x000fe400078e0a0a */
[----:B------:R-:W-:Y:S01]  /*4f20*/  @!P2 IMAD.MOV R0, RZ, RZ, -R0 ;  /* 0x000000ffff00a224 */ /* 0x000fe200078e0a00 */
[C---:B------:R-:W-:Y:S01]  /*4f30*/  ISETP.GT.U32.AND P2, PT, R21.reuse, R4, PT ;  /* 0x000000041500720c */ /* 0x040fe20003f44070 */
[----:B------:R-:W-:Y:S01]  /*4f40*/  IMAD R3, R21, R10, R8 ;  /* 0x0000000a15037224 */ /* 0x000fe200078e0208 */
[----:B------:R-:W-:Y:S01]  /*4f50*/  LOP3.LUT R8, R19, 0x16c, RZ, 0xfc, !PT ;  /* 0x0000016c13087812 */ /* 0x000fe200078efcff */
[--C-:B------:R-:W-:Y:S01]  /*4f60*/  @!P5 IMAD.IADD R5, R5, 0x1, -R21.reuse ;  /* 0x000000010505d824 */ /* 0x100fe200078e0a15 */
[----:B------:R0:W-:Y:S03]  /*4f70*/  STL [R1+0x2e0], R0 ;  /* 0x0002e00001007387 */ /* 0x0001e60000100800 */
[----:B------:R-:W-:Y:S01]  /*4f80*/  @!P6 IMAD.IADD R2, R2, 0x1, -R21 ;  /* 0x000000010202e824 */ /* 0x000fe200078e0a15 */
[----:B------:R-:W-:-:S04]  /*4f90*/  ISETP.GT.U32.AND P5, PT, R21, R5, PT ;  /* 0x000000051500720c */ /* 0x000fc80003fa4070 */
[C---:B------:R-:W-:Y:S01]  /*4fa0*/  ISETP.GT.U32.AND P6, PT, R21.reuse, R2, PT ;  /* 0x000000021500720c */ /* 0x040fe20003fc4070 */
[----:B------:R-:W-:Y:S01]  /*4fb0*/  @!P2 IMAD.IADD R4, R4, 0x1, -R21 ;  /* 0x000000010404a824 */ /* 0x000fe200078e0a15 */
[----:B------:R-:W-:Y:S01]  /*4fc0*/  ISETP.GT.U32.AND P2, PT, R21, R3, PT ;  /* 0x000000031500720c */ /* 0x000fe20003f44070 */
[----:B0-----:R-:W-:-:S04]  /*4fd0*/  IMAD.MOV.U32 R0, RZ, RZ, R6 ;  /* 0x000000ffff007224 */ /* 0x001fc800078e0006 */
[----:B------:R-:W-:Y:S01]  /*4fe0*/  @!P0 IMAD.MOV R0, RZ, RZ, -R0 ;  /* 0x000000ffff008224 */ /* 0x000fe200078e0a00 */
[----:B------:R-:W-:Y:S01]  /*4ff0*/  ISETP.GE.AND P0, PT, R13, RZ, PT ;  /* 0x000000ff0d00720c */ /* 0x000fe20003f06270 */
[----:B------:R-:W-:Y:S01]  /*5000*/  @!P5 IMAD.IADD R5, R5, 0x1, -R21 ;  /* 0x000000010505d824 */ /* 0x000fe200078e0a15 */
[----:B------:R-:W-:Y:S02]  /*5010*/  IABS R13, R13 ;  /* 0x0000000d000d7213 */ /* 0x000fe40000000000 */
[----:B------:R0:W-:Y:S01]  /*5020*/  STL [R1+0x2e4], R0 ;  /* 0x0002e40001007387 */ /* 0x0001e20000100800 */
[----:B------:R-:W-:Y:S01]  /*5030*/  ISETP.GE.AND P5, PT, R7, RZ, PT ;  /* 0x000000ff0700720c */ /* 0x000fe20003fa6270 */
[----:B------:R-:W-:Y:S01]  /*5040*/  @!P3 IMAD.MOV R5, RZ, RZ, -R5 ;  /* 0x000000ffff05b224 */ /* 0x000fe200078e0a05 */
[----:B------:R-:W-:Y:S01]  /*5050*/  LOP3.LUT R7, R19, 0x16e, RZ, 0xfc, !PT ;  /* 0x0000016e13077812 */ /* 0x000fe200078efcff */
[----:B------:R-:W-:Y:S01]  /*5060*/  @!P2 IMAD.IADD R3, R3, 0x1, -R21 ;  /* 0x000000010303a824 */ /* 0x000fe200078e0a15 */
[----:B------:R-:W-:Y:S01]  /*5070*/  ISETP.GE.AND P3, PT, R9, RZ, PT ;  /* 0x000000ff0900720c */ /* 0x000fe20003f66270 */
[----:B------:R-:W-:Y:S01]  /*5080*/  IMAD.HI.U32 R6, R23, R13, RZ ;  /* 0x0000000d17067227 */ /* 0x000fe200078e00ff */
[----:B------:R1:W-:Y:S01]  /*5090*/  STL [R1+0x2f0], R5 ;  /* 0x0002f00501007387 */ /* 0x0003e20000100800 */
[----:B------:R-:W-:-:S02]  /*50a0*/  IABS R9, R9 ;  /* 0x0000000900097213 */ /* 0x000fc40000000000 */
[----:B0-----:R-:W-:Y:S01]  /*50b0*/  IMAD.MOV.U32 R0, RZ, RZ, R4 ;  /* 0x000000ffff007224 */ /* 0x001fe200078e0004 */
[----:B------:R-:W-:Y:S01]  /*50c0*/  ISETP.GT.U32.AND P2, PT, R21, R3, PT ;  /* 0x000000031500720c */ /* 0x000fe20003f44070 */
[----:B------:R-:W-:Y:S01]  /*50d0*/  @!P6 IMAD.IADD R2, R2, 0x1, -R21 ;  /* 0x000000010202e824 */ /* 0x000fe200078e0a15 */
[----:B------:R-:W-:Y:S01]  /*50e0*/  ISETP.GE.AND P6, PT, R8, RZ, PT ;  /* 0x000000ff0800720c */ /* 0x000fe20003fc6270 */
[----:B------:R-:W-:Y:S01]  /*50f0*/  @!P1 IMAD.MOV R0, RZ, RZ, -R0 ;  /* 0x000000ffff009224 */ /* 0x000fe200078e0a00 */
[----:B------:R-:W-:Y:S01]  /*5100*/  ISETP.GE.AND P1, PT, R7, RZ, PT ;  /* 0x000000ff0700720c */ /* 0x000fe20003f26270 */
[----:B------:R-:W-:Y:S01]  /*5110*/  IMAD.MOV R6, RZ, RZ, -R6 ;  /* 0x000000ffff067224 */ /* 0x000fe200078e0a06 */
[----:B------:R-:W-:Y:S01]  /*5120*/  IABS R7, R7 ;  /* 0x0000000700077213 */ /* 0x000fe20000000000 */
[----:B-1----:R-:W-:Y:S01]  /*5130*/  IMAD.HI.U32 R5, R23, R9, RZ ;  /* 0x0000000917057227 */ /* 0x002fe200078e00ff */
[----:B------:R0:W-:Y:S01]  /*5140*/  STL [R1+0x2f4], R0 ;  /* 0x0002f40001007387 */ /* 0x0001e20000100800 */
[----:B------:R-:W-:-:S02]  /*5150*/  IABS R8, R8 ;  /* 0x0000000800087213 */ /* 0x000fc40000000000 */
[----:B------:R-:W-:-:S04]  /*5160*/  IMAD.HI.U32 R4, R23, R7, RZ ;  /* 0x0000000717047227 */ /* 0x000fc800078e00ff */
[----:B------:R-:W-:Y:S02]  /*5170*/  IMAD R13, R21, R6, R13 ;  /* 0x00000006150d7224 */ /* 0x000fe400078e020d */
[----:B------:R-:W-:Y:S02]  /*5180*/  IMAD.MOV R4, RZ, RZ, -R4 ;  /* 0x000000ffff047224 */ /* 0x000fe400078e0a04 */
[----:B0-----:R-:W-:Y:S02]  /*5190*/  IMAD.MOV.U32 R0, RZ, RZ, R2 ;  /* 0x000000ffff007224 */ /* 0x001fe400078e0002 */
[----:B------:R-:W-:Y:S02]  /*51a0*/  @!P2 IMAD.IADD R3, R3, 0x1, -R21 ;  /* 0x000000010303a824 */ /* 0x000fe400078e0a15 */
[----:B------:R-:W-:Y:S01]  /*51b0*/  @!P4 IMAD.MOV R0, RZ, RZ, -R0 ;  /* 0x000000ffff00c224 */ /* 0x000fe200078e0a00 */
[C---:B------:R-:W-:Y:S01]  /*51c0*/  ISETP.GT.U32.AND P4, PT, R21.reuse, R13, PT ;  /* 0x0000000d1500720c */ /* 0x040fe20003f84070 */
[----:B------:R-:W-:-:S02]  /*51d0*/  IMAD R7, R21, R4, R7 ;  /* 0x0000000415077224 */ /* 0x000fc400078e0207 */
[----:B------:R-:W-:Y:S01]  /*51e0*/  IMAD.MOV R5, RZ, RZ, -R5 ;  /* 0x000000ffff057224 */ /* 0x000fe200078e0a05 */
[----:B------:R0:W-:Y:S01]  /*51f0*/  STL [R1+0x2e8], R0 ;  /* 0x0002e80001007387 */ /* 0x0001e20000100800 */
[----:B------:R-:W-:-:S04]  /*5200*/  IMAD.HI.U32 R2, R23, R8, RZ ;  /* 0x0000000817027227 */ /* 0x000fc800078e00ff */
[----:B------:R-:W-:Y:S01]  /*5210*/  IMAD R9, R21, R5, R9 ;  /* 0x0000000515097224 */ /* 0x000fe200078e0209 */
[----:B------:R-:W-:Y:S01]  /*5220*/  LOP3.LUT R5, R19, 0x164, RZ, 0xfc, !PT ;  /* 0x0000016413057812 */ /* 0x000fe200078efcff */
[----:B------:R-:W-:Y:S02]  /*5230*/  IMAD.MOV R2, RZ, RZ, -R2 ;  /* 0x000000ffff027224 */ /* 0x000fe400078e0a02 */
[----:B------:R-:W-:Y:S01]  /*5240*/  @!P4 IMAD.IADD R13, R13, 0x1, -R21 ;  /* 0x000000010d0dc824 */ /* 0x000fe200078e0a15 */
[C---:B------:R-:W-:Y:S01]  /*5250*/  ISETP.GT.U32.AND P2, PT, R21.reuse, R9, PT ;  /* 0x000000091500720c */ /* 0x040fe20003f44070 */
[----:B0-----:R-:W-:Y:S01]  /*5260*/  IMAD.MOV.U32 R0, RZ, RZ, R3 ;  /* 0x000000ffff007224 */ /* 0x001fe200078e0003 */
[----:B------:R-:W-:Y:S01]  /*5270*/  IABS R3, R16 ;  /* 0x0000001000037213 */ /* 0x000fe20000000000 */
[C---:B------:R-:W-:Y:S01]  /*5280*/  IMAD R8, R21.reuse, R2, R8 ;  /* 0x0000000215087224 */ /* 0x040fe200078e0208 */
[C---:B------:R-:W-:Y:S01]  /*5290*/  ISETP.GT.U32.AND P4, PT, R21.reuse, R13, PT ;  /* 0x0000000d1500720c */ /* 0x040fe20003f84070 */
[----:B------:R-:W-:Y:S01]  /*52a0*/  @!P5 IMAD.MOV R0, RZ, RZ, -R0 ;  /* 0x000000ffff00d224 */ /* 0x000fe200078e0a00 */
[----:B------:R-:W-:Y:S01]  /*52b0*/  ISETP.GT.U32.AND P5, PT, R21, R7, PT ;  /* 0x000000071500720c */ /* 0x000fe20003fa4070 */
[----:B------:R-:W-:Y:S01]  /*52c0*/  IMAD.HI.U32 R6, R23, R14, RZ ;  /* 0x0000000e17067227 */ /* 0x000fe200078e00ff */
[----:B------:R-:W-:-:S02]  /*52d0*/  LOP3.LUT R2, R19, 0x166, RZ, 0xfc, !PT ;  /* 0x0000016613027812 */ /* 0x000fc400078efcff */
[----:B------:R0:W-:Y:S01]  /*52e0*/  STL [R1+0x2ec], R0 ;  /* 0x0002ec0001007387 */ /* 0x0001e20000100800 */
[----:B------:R-:W-:Y:S01]  /*52f0*/  IMAD.MOV R6, RZ, RZ, -R6 ;  /* 0x000000ffff067224 */ /* 0x000fe200078e0a06 */
[----:B------:R-:W-:Y:S01]  /*5300*/  IABS R4, R2 ;  /* 0x0000000200047213 */ /* 0x000fe20000000000 */
[----:B------:R-:W-:Y:S01]  /*5310*/  @!P2 IMAD.IADD R9, R9, 0x1, -R21 ;  /* 0x000000010909a824 */ /* 0x000fe200078e0a15 */
[----:B------:R-:W-:Y:S01]  /*5320*/  IABS R12, R5 ;  /* 0x00000005000c7213 */ /* 0x000fe20000000000 */
[----:B------:R-:W-:-:S03]  /*5330*/  IMAD.HI.U32 R10, R23, R3, RZ ;  /* 0x00000003170a7227 */ /* 0x000fc600078e00ff */
[----:B------:R-:W-:Y:S01]  /*5340*/  ISETP.GT.U32.AND P2, PT, R21, R9, PT ;  /* 0x000000091500720c */ /* 0x000fe20003f44070 */
[--C-:B------:R-:W-:Y:S02]  /*5350*/  @!P5 IMAD.IADD R7, R7, 0x1, -R21.reuse ;  /* 0x000000010707d824 */ /* 0x100fe400078e0a15 */
[----:B------:R-:W-:Y:S01]  /*5360*/  @!P4 IMAD.IADD R13, R13, 0x1, -R21 ;  /* 0x000000010d0dc824 */ /* 0x000fe200078e0a15 */
[C---:B------:R-:W-:Y:S01]  /*5370*/  ISETP.GT.U32.AND P4, PT, R21.reuse, R8, PT ;  /* 0x000000081500720c */ /* 0x040fe20003f84070 */
[C---:B------:R-:W-:Y:S01]  /*5380*/  IMAD R14, R21.reuse, R6, R14 ;  /* 0x00000006150e7224 */ /* 0x040fe200078e020e */
[----:B------:R-:W-:Y:S01]  /*5390*/  ISETP.GT.U32.AND P5, PT, R21, R7, PT ;  /* 0x000000071500720c */ /* 0x000fe20003fa4070 */
[----:B------:R-:W-:Y:S01]  /*53a0*/  IMAD.MOV R10, RZ, RZ, -R10 ;  /* 0x000000ffff0a7224 */ /* 0x000fe200078e0a0a */
[----:B------:R-:W-:Y:S01]  /*53b0*/  LOP3.LUT R6, R19, 0x162, RZ, 0xfc, !PT ;  /* 0x0000016213067812 */ /* 0x000fe200078efcff */
[----:B0-----:R-:W-:Y:S02]  /*53c0*/  IMAD.MOV.U32 R0, RZ, RZ, R13 ;  /* 0x000000ffff007224 */ /* 0x001fe400078e000d */
[----:B------:R-:W-:Y:S01]  /*53d0*/  IMAD R3, R21, R10, R3 ;  /* 0x0000000a15037224 */ /* 0x000fe200078e0203 */
[----:B------:R-:W-:Y:S01]  /*53e0*/  IABS R13, R6 ;  /* 0x00000006000d7213 */ /* 0x000fe20000000000 */
[----:B------:R-:W-:-:S02]  /*53f0*/  @!P2 IMAD.IADD R9, R9, 0x1, -R21 ;  /* 0x000000010909a824 */ /* 0x000fc400078e0a15 */
[----:B------:R-:W-:Y:S01]  /*5400*/  @!P0 IMAD.MOV R0, RZ, RZ, -R0 ;  /* 0x000000ffff008224 */ /* 0x000fe200078e0a00 */
[----:B------:R-:W-:Y:S01]  /*5410*/  ISETP.GT.U32.AND P2, PT, R21, R3, PT ;  /* 0x000000031500720c */ /* 0x000fe20003f44070 */
[--C-:B------:R-:W-:Y:S01]  /*5420*/  @!P4 IMAD.IADD R8, R8, 0x1, -R21.reuse ;  /* 0x000000010808c824 */ /* 0x100fe200078e0a15 */
[----:B------:R-:W-:Y:S01]  /*5430*/  ISETP.GE.AND P4, PT, R16, RZ, PT ;  /* 0x000000ff1000720c */ /* 0x000fe20003f86270 */
[----:B------:R-:W-:Y:S01]  /*5440*/  @!P5 IMAD.IADD R7, R7, 0x1, -R21 ;  /* 0x000000010707d824 */ /* 0x000fe200078e0a15 */
[----:B------:R-:W-:Y:S01]  /*5450*/  ISETP.GT.U32.AND P5, PT, R21, R14, PT ;  /* 0x0000000e1500720c */ /* 0x000fe20003fa4070 */
[----:B------:R-:W-:Y:S01]  /*5460*/  IMAD.HI.U32 R15, R23, R4, RZ ;  /* 0x00000004170f7227 */ /* 0x000fe200078e00ff */
[----:B------:R-:W-:Y:S01]  /*5470*/  ISETP.GT.U32.AND P0, PT, R21, R8, PT ;  /* 0x000000081500720c */ /* 0x000fe20003f04070 */
[----:B------:R0:W-:Y:S02]  /*5480*/  STL [R1+0x2d4], R0 ;  /* 0x0002d40001007387 */ /* 0x0001e40000100800 */
[----:B------:R-:W-:-:S04]  /*5490*/  IMAD.HI.U32 R10, R23, R12, RZ ;  /* 0x0000000c170a7227 */ /* 0x000fc800078e00ff */
[----:B------:R-:W-:Y:S01]  /*54a0*/  @!P2 IMAD.IADD R3, R3, 0x1, -R21 ;  /* 0x000000010303a824 */ /* 0x000fe200078e0a15 */
[----:B------:R-:W-:Y:S01]  /*54b0*/  ISETP.GE.AND P2, PT, R11, RZ, PT ;  /* 0x000000ff0b00720c */ /* 0x000fe20003f46270 */
[----:B------:R-:W-:Y:S02]  /*54c0*/  IMAD.MOV R15, RZ, RZ, -R15 ;  /* 0x000000ffff0f7224 */ /* 0x000fe400078e0a0f */
[----:B------:R-:W-:Y:S02]  /*54d0*/  @!P5 IMAD.IADD R14, R14, 0x1, -R21 ;  /* 0x000000010e0ed824 */ /* 0x000fe400078e0a15 */
[----:B0-----:R-:W-:Y:S02]  /*54e0*/  IMAD.MOV.U32 R0, RZ, RZ, R9 ;  /* 0x000000ffff007224 */ /* 0x001fe400078e0009 */
[----:B------:R-:W-:Y:S01]  /*54f0*/  IMAD.HI.U32 R9, R23, R13, RZ ;  /* 0x0000000d17097227 */ /* 0x000fe200078e00ff */
[----:B------:R-:W-:-:S03]  /*5500*/  ISETP.GT.U32.AND P5, PT, R21, R14, PT ;  /* 0x0000000e1500720c */ /* 0x000fc60003fa4070 */
[----:B------:R-:W-:Y:S01]  /*5510*/  @!P3 IMAD.MOV R0, RZ, RZ, -R0 ;  /* 0x000000ffff00b224 */ /* 0x000fe200078e0a00 */
[C---:B------:R-:W-:Y:S01]  /*5520*/  ISETP.GT.U32.AND P3, PT, R21.reuse, R3, PT ;  /* 0x000000031500720c */ /* 0x040fe20003f64070 */
[----:B------:R-:W-:Y:S02]  /*5530*/  IMAD.MOV R10, RZ, RZ, -R10 ;  /* 0x000000ffff0a7224 */ /* 0x000fe400078e0a0a */
[C---:B------:R-:W-:Y:S01]  /*5540*/  IMAD R4, R21.reuse, R15, R4 ;  /* 0x0000000f15047224 */ /* 0x040fe200078e0204 */
[----:B------:R0:W-:Y:S01]  /*5550*/  STL [R1+0x2cc], R0 ;  /* 0x0002cc0001007387 */ /* 0x0001e20000100800 */
[----:B------:R-:W-:Y:S02]  /*5560*/  @!P0 IMAD.IADD R8, R8, 0x1, -R21 ;  /* 0x0000000108088824 */ /* 0x000fe400078e0a15 */
[----:B------:R-:W-:Y:S01]  /*5570*/  IMAD.MOV R9, RZ, RZ, -R9 ;  /* 0x000000ffff097224 */ /* 0x000fe200078e0a09 */
[C---:B------:R-:W-:Y:S01]  /*5580*/  ISETP.GT.U32.AND P0, PT, R21.reuse, R4, PT ;  /* 0x000000041500720c */ /* 0x040fe20003f04070 */
[----:B------:R-:W-:Y:S01]  /*5590*/  IMAD R12, R21, R10, R12 ;  /* 0x0000000a150c7224 */ /* 0x000fe200078e020c */
[----:B------:R-:W-:Y:S01]  /*55a0*/  LOP3.LUT R10, R19, 0x15c, RZ, 0xfc, !PT ;  /* 0x0000015c130a7812 */ /* 0x000fe200078efcff */
[----:B------:R-:W-:-:S02]  /*55b0*/  IMAD R11, R21, R9, R13 ;  /* 0x00000009150b7224 */ /* 0x000fc400078e020d */
[----:B------:R-:W-:Y:S02]  /*55c0*/  @!P5 IMAD.IADD R14, R14, 0x1, -R21 ;  /* 0x000000010e0ed824 */ /* 0x000fe400078e0a15 */
[----:B0-----:R-:W-:Y:S01]  /*55d0*/  IMAD.MOV.U32 R0, RZ, RZ, R8 ;  /* 0x000000ffff007224 */ /* 0x001fe200078e0008 */
[C---:B------:R-:W-:Y:S01]  /*55e0*/  ISETP.GT.U32.AND P5, PT, R21.reuse, R11, PT ;  /* 0x0000000b1500720c */ /* 0x040fe20003fa4070 */
[----:B------:R-:W-:Y:S01]  /*55f0*/  @!P1 IMAD.MOV R7, RZ, RZ, -R7 ;  /* 0x000000ffff079224 */ /* 0x000fe200078e0a07 */
[----:B------:R-:W-:Y:S01]  /*5600*/  ISETP.GE.AND P1, PT, R2, RZ, PT ;  /* 0x000000ff0200720c */ /* 0x000fe20003f26270 */
[----:B------:R-:W-:Y:S01]  /*5610*/  @!P6 IMAD.MOV R0, RZ, RZ, -R0 ;  /* 0x000000ffff00e224 */ /* 0x000fe200078e0a00 */
[----:B------:R-:W-:Y:S01]  /*5620*/  ISETP.GT.U32.AND P6, PT, R21, R12, PT ;  /* 0x0000000c1500720c */ /* 0x000fe20003fc4070 */
[--C-:B------:R-:W-:Y:S01]  /*5630*/  @!P3 IMAD.IADD R3, R3, 0x1, -R21.reuse ;  /* 0x000000010303b824 */ /* 0x100fe200078e0a15 */
[----:B------:R-:W-:Y:S01]  /*5640*/  ISETP.GE.AND P3, PT, R5, RZ, PT ;  /* 0x000000ff0500720c */ /* 0x000fe20003f66270 */
[----:B------:R0:W-:Y:S01]  /*5650*/  STL [R1+0x2c8], R7 ;  /* 0x0002c80701007387 */ /* 0x0001e20000100800 */
[C---:B------:R-:W-:Y:S01]  /*5660*/  LOP3.LUT R2, R19.reuse, 0x160, RZ, 0xfc, !PT ;  /* 0x0000016013027812 */ /* 0x040fe200078efcff */
[--C-:B------:R-:W-:Y:S01]  /*5670*/  @!P0 IMAD.IADD R4, R4, 0x1, -R21.reuse ;  /* 0x0000000104048824 */ /* 0x100fe200078e0a15 */
[----:B------:R-:W-:Y:S01]  /*5680*/  LOP3.LUT R5, R19, 0x15e, RZ, 0xfc, !PT ;  /* 0x0000015e13057812 */ /* 0x000fe200078efcff */
[----:B------:R1:W-:Y:S01]  /*5690*/  STL [R1+0x2c4], R0 ;  /* 0x0002c40001007387 */ /* 0x0003e20000100800 */
[----:B------:R-:W-:Y:S01]  /*56a0*/  ISETP.GE.AND P0, PT, R6, RZ, PT ;  /* 0x000000ff0600720c */ /* 0x000fe20003f06270 */
[--C-:B------:R-:W-:Y:S01]  /*56b0*/  @!P5 IMAD.IADD R11, R11, 0x1, -R21.reuse ;  /* 0x000000010b0bd824 */ /* 0x100fe200078e0a15 */
[----:B------:R-:W-:Y:S01]  /*56c0*/  IABS R8, R5 ;  /* 0x0000000500087213 */ /* 0x000fe20000000000 */
[----:B------:R-:W-:Y:S01]  /*56d0*/  @!P2 IMAD.MOV R14, RZ, RZ, -R14 ;  /* 0x000000ffff0ea224 */ /* 0x000fe200078e0a0e */
[----:B0-----:R-:W-:Y:S01]  /*56e0*/  IABS R7, R2 ;  /* 0x0000000200077213 */ /* 0x001fe20000000000 */
[----:B------:R-:W-:Y:S01]  /*56f0*/  @!P6 IMAD.IADD R12, R12, 0x1, -R21 ;  /* 0x000000010c0ce824 */ /* 0x000fe200078e0a15 */
[----:B------:R-:W-:Y:S01]  /*5700*/  ISETP.GT.U32.AND P6, PT, R21, R4, PT ;  /* 0x000000041500720c */ /* 0x000fe20003fc4070 */
[----:B-1----:R-:W-:-:S02]  /*5710*/  IMAD.MOV.U32 R0, RZ, RZ, R3 ;  /* 0x000000ffff007224 */ /* 0x002fc400078e0003 */
[----:B------:R-:W-:Y:S01]  /*5720*/  IMAD.HI.U32 R6, R23, R7, RZ ;  /* 0x0000000717067227 */ /* 0x000fe200078e00ff */
[----:B------:R-:W-:-:S03]  /*5730*/  ISETP.GT.U32.AND P5, PT, R21, R12, PT ;  /* 0x0000000c1500720c */ /* 0x000fc60003fa4070 */
[----:B------:R-:W-:Y:S01]  /*5740*/  IMAD.MOV.U32 R3, RZ, RZ, R8 ;  /* 0x000000ffff037224 */ /* 0x000fe200078e0008 */
[----:B------:R-:W-:Y:S01]  /*5750*/  LOP3.LUT R8, R19, 0x15a, RZ, 0xfc, !PT ;  /* 0x0000015a13087812 */ /* 0x000fe200078efcff */
[----:B------:R-:W-:Y:S01]  /*5760*/  @!P4 IMAD.MOV R0, RZ, RZ, -R0 ;  /* 0x000000ffff00c224 */ /* 0x000fe200078e0a00 */
[----:B------:R-:W-:Y:S01]  /*5770*/  ISETP.GT.U32.AND P4, PT, R21, R11, PT ;  /* 0x0000000b1500720c */ /* 0x000fe20003f84070 */
[----:B------:R-:W-:Y:S01]  /*5780*/  IMAD.MOV R6, RZ, RZ, -R6 ;  /* 0x000000ffff067224 */ /* 0x000fe200078e0a06 */
[----:B------:R-:W-:Y:S01]  /*5790*/  IABS R16, R8 ;  /* 0x0000000800107213 */ /* 0x000fe20000000000 */
[----:B------:R-:W-:Y:S01]  /*57a0*/  IMAD.HI.U32 R9, R23, R3, RZ ;  /* 0x0000000317097227 */ /* 0x000fe200078e00ff */
[----:B------:R0:W-:Y:S03]  /*57b0*/  STL [R1+0x298], R0 ;  /* 0x0002980001007387 */ /* 0x0001e60000100800 */
[C---:B------:R-:W-:Y:S01]  /*57c0*/  IMAD R6, R21.reuse, R6, R7 ;  /* 0x0000000615067224 */ /* 0x040fe200078e0207 */
[----:B------:R-:W-:Y:S01]  /*57d0*/  IABS R7, R10 ;  /* 0x0000000a00077213 */ /* 0x000fe20000000000 */
[----:B------:R-:W-:Y:S01]  /*57e0*/  IMAD.MOV R9, RZ, RZ, -R9 ;  /* 0x000000ffff097224 */ /* 0x000fe200078e0a09 */
[----:B------:R-:W-:Y:S01]  /*57f0*/  STL [R1+0x29c], R14 ;  /* 0x00029c0e01007387 */ /* 0x000fe20000100800 */
[----:B------:R-:W-:Y:S01]  /*5800*/  @!P6 IMAD.IADD R4, R4, 0x1, -R21 ;  /* 0x000000010404e824 */ /* 0x000fe200078e0a15 */
[C---:B------:R-:W-:Y:S01]  /*5810*/  ISETP.GT.U32.AND P6, PT, R21.reuse, R6, PT ;  /* 0x000000061500720c */ /* 0x040fe20003fc4070 */
[----:B------:R-:W-:-:S02]  /*5820*/  IMAD R3, R21, R9, R3 ;  /* 0x0000000915037224 */ /* 0x000fc400078e0203 */
[----:B------:R-:W-:Y:S02]  /*5830*/  @!P4 IMAD.IADD R11, R11, 0x1, -R21 ;  /* 0x000000010b0bc824 */ /* 0x000fe400078e0a15 */
[----:B------:R-:W-:Y:S01]  /*5840*/  IMAD.HI.U32 R9, R23, R7, RZ ;  /* 0x0000000717097227 */ /* 0x000fe200078e00ff */
[----:B------:R-:W-:-:S03]  /*5850*/  ISETP.GT.U32.AND P4, PT, R21, R3, PT ;  /* 0x000000031500720c */ /* 0x000fc60003f84070 */
[----:B------:R-:W-:Y:S01]  /*5860*/  @!P5 IMAD.IADD R12, R12, 0x1, -R21 ;  /* 0x000000010c0cd824 */ /* 0x000fe200078e0a15 */
[----:B------:R-:W-:Y:S01]  /*5870*/  ISETP.GE.AND P5, PT, R2, RZ, PT ;  /* 0x000000ff0200720c */ /* 0x000fe20003fa6270 */
[----:B------:R-:W-:Y:S01]  /*5880*/  IMAD.HI.U32 R13, R23, R16, RZ ;  /* 0x00000010170d7227 */ /* 0x000fe200078e00ff */
[----:B------:R-:W-:-:S03]  /*5890*/  LOP3.LUT R2, R19, 0x158, RZ, 0xfc, !PT ;  /* 0x0000015813027812 */ /* 0x000fc600078efcff */
[----:B------:R-:W-:Y:S01]  /*58a0*/  @!P6 IMAD.IADD R6, R6, 0x1, -R21 ;  /* 0x000000010606e824 */ /* 0x000fe200078e0a15 */
[----:B------:R-:W-:Y:S01]  /*58b0*/  ISETP.GE.AND P6, PT, R5, RZ, PT ;  /* 0x000000ff0500720c */ /* 0x000fe20003fc6270 */
[----:B------:R-:W-:Y:S01]  /*58c0*/  IMAD.MOV R9, RZ, RZ, -R9 ;  /* 0x000000ffff097224 */ /* 0x000fe200078e0a09 */
[----:B------:R-:W-:Y:S01]  /*58d0*/  LOP3.LUT R5, R19, 0x156, RZ, 0xfc, !PT ;  /* 0x0000015613057812 */ /* 0x000fe200078efcff */
[----:B------:R-:W-:Y:S01]  /*58e0*/  @!P4 IMAD.IADD R3, R3, 0x1, -R21 ;  /* 0x000000010303c824 */ /* 0x000fe200078e0a15 */
[C---:B------:R-:W-:Y:S01]  /*58f0*/  ISETP.GT.U32.AND P4, PT, R21.reuse, R6, PT ;  /* 0x000000061500720c */ /* 0x040fe20003f84070 */
[----:B0-----:R-:W-:Y:S02]  /*5900*/  IMAD.MOV.U32 R0, RZ, RZ, R4 ;  /* 0x000000ffff007224 */ /* 0x001fe400078e0004 */
[----:B------:R-:W-:Y:S02]  /*5910*/  IMAD.MOV R13, RZ, RZ, -R13 ;  /* 0x000000ffff0d7224 */ /* 0x000fe400078e0a0d */
[C---:B------:R-:W-:Y:S01]  /*5920*/  IMAD R7, R21.reuse, R9, R7 ;  /* 0x0000000915077224 */ /* 0x040fe200078e0207 */
[----:B------:R-:W-:Y:S01]  /*5930*/  IABS R9, R2 ;  /* 0x0000000200097213 */ /* 0x000fe20000000000 */
[----:B------:R-:W-:Y:S01]  /*5940*/  @!P1 IMAD.MOV R0, RZ, RZ, -R0 ;  /* 0x000000ffff009224 */ /* 0x000fe200078e0a00 */
[C---:B------:R-:W-:Y:S01]  /*5950*/  ISETP.GT.U32.AND P1, PT, R21.reuse, R3, PT ;  /* 0x000000031500720c */ /* 0x040fe20003f24070 */
[----:B------:R-:W-:Y:S01]  /*5960*/  IMAD R16, R21, R13, R16 ;  /* 0x0000000d15107224 */ /* 0x000fe200078e0210 */
[----:B------:R-:W-:Y:S01]  /*5970*/  IABS R13, R5 ;  /* 0x00000005000d7213 */ /* 0x000fe20000000000 */
[----:B------:R-:W-:Y:S01]  /*5980*/  IMAD.HI.U32 R4, R23, R9, RZ ;  /* 0x0000000917047227 */ /* 0x000fe200078e00ff */
[----:B------:R0:W-:Y:S01]  /*5990*/  STL [R1+0x2bc], R0 ;  /* 0x0002bc0001007387 */ /* 0x0001e20000100800 */
[----:B------:R-:W-:-:S02]  /*59a0*/  ISETP.GT.U32.AND P2, PT, R21, R7, PT ;  /* 0x000000071500720c */ /* 0x000fc40003f44070 */
[----:B------:R-:W-:Y:S01]  /*59b0*/  @!P3 IMAD.MOV R12, RZ, RZ, -R12 ;  /* 0x000000ffff0cb224 */ /* 0x000fe200078e0a0c */
[----:B------:R-:W-:Y:S01]  /*59c0*/  ISETP.GT.U32.AND P3, PT, R21, R16, PT ;  /* 0x000000101500720c */ /* 0x000fe20003f64070 */
[--C-:B------:R-:W-:Y:S01]  /*59d0*/  @!P4 IMAD.IADD R6, R6, 0x1, -R21.reuse ;  /* 0x000000010606c824 */ /* 0x100fe200078e0a15 */
[----:B------:R-:W-:Y:S01]  /*59e0*/  ISETP.GE.AND P4, PT, R8, RZ, PT ;  /* 0x000000ff0800720c */ /* 0x000fe20003f86270 */
[----:B------:R-:W-:Y:S01]  /*59f0*/  IMAD.MOV R4, RZ, RZ, -R4 ;  /* 0x000000ffff047224 */ /* 0x000fe200078e0a04 */
[----:B------:R1:W-:Y:S01]  /*5a00*/  STL [R1+0x2a4], R12 ;  /* 0x0002a40c01007387 */ /* 0x0003e20000100800 */
[----:B------:R-:W-:Y:S01]  /*5a10*/  @!P1 IMAD.IADD R3, R3, 0x1, -R21 ;  /* 0x0000000103039824 */ /* 0x000fe200078e0a15 */
[----:B------:R-:W-:Y:S01]  /*5a20*/  ISETP.GE.AND P1, PT, R2, RZ, PT ;  /* 0x000000ff0200720c */ /* 0x000fe20003f26270 */
[----:B0-----:R-:W-:Y:S01]  /*5a30*/  IMAD.MOV.U32 R0, RZ, RZ, R11 ;  /* 0x000000ffff007224 */ /* 0x001fe200078e000b */
[----:B------:R-:W-:Y:S01]  /*5a40*/  LOP3.LUT R2, R19, 0x154, RZ, 0xfc, !PT ;  /* 0x0000015413027812 */ /* 0x000fe200078efcff */
[----:B------:R-:W-:Y:S01]  /*5a50*/  IMAD.HI.U32 R11, R23, R13, RZ ;  /* 0x0000000d170b7227 */ /* 0x000fe200078e00ff */
[----:B------:R-:W-:-:S03]  /*5a60*/  LOP3.LUT R8, R19, 0x14c, RZ, 0xfc, !PT ;  /* 0x0000014c13087812 */ /* 0x000fc600078efcff */
[----:B------:R-:W-:Y:S01]  /*5a70*/  @!P0 IMAD.MOV R0, RZ, RZ, -R0 ;  /* 0x000000ffff008224 */ /* 0x000fe200078e0a00 */
[----:B------:R-:W-:Y:S01]  /*5a80*/  ISETP.GE.AND P0, PT, R10, RZ, PT ;  /* 0x000000ff0a00720c */ /* 0x000fe20003f06270 */
[----:B------:R-:W-:Y:S01]  /*5a90*/  IMAD.MOV R11, RZ, RZ, -R11 ;  /* 0x000000ffff0b7224 */ /* 0x000fe200078e0a0b */
[----:B------:R-:W-:Y:S01]  /*5aa0*/  IABS R15, R8 ;  /* 0x00000008000f7213 */ /* 0x000fe20000000000 */
[----:B------:R-:W-:Y:S01]  /*5ab0*/  IMAD R9, R21, R4, R9 ;  /* 0x0000000415097224 */ /* 0x000fe200078e0209 */
[----:B------:R0:W-:Y:S01]  /*5ac0*/  STL [R1+0x2b8], R0 ;  /* 0x0002b80001007387 */ /* 0x0001e20000100800 */
[----:B-1----:R-:W-:Y:S01]  /*5ad0*/  IMAD.MOV.U32 R12, RZ, RZ, R6 ;  /* 0x000000ffff0c7224 */ /* 0x002fe200078e0006 */
[----:B------:R-:W-:Y:S01]  /*5ae0*/  LOP3.LUT R4, R19, 0x152, RZ, 0xfc, !PT ;  /* 0x0000015213047812 */ /* 0x000fe200078efcff */
[C---:B------:R-:W-:Y:S01]  /*5af0*/  IMAD R13, R21.reuse, R11, R13 ;  /* 0x0000000b150d7224 */ /* 0x040fe200078e020d */
[----:B------:R-:W-:Y:S01]  /*5b00*/  IABS R11, R2 ;  /* 0x00000002000b7213 */ /* 0x000fe20000000000 */
[----:B------:R-:W-:Y:S01]  /*5b10*/  @!P5 IMAD.MOV R12, RZ, RZ, -R12 ;  /* 0x000000ffff0cd224 */ /* 0x000fe200078e0a0c */
[----:B------:R-:W-:Y:S01]  /*5b20*/  ISETP.GT.U32.AND P5, PT, R21, R9, PT ;  /* 0x000000091500720c */ /* 0x000fe20003fa4070 */
[----:B------:R-:W-:-:S02]  /*5b30*/  @!P3 IMAD.IADD R16, R16, 0x1, -R21 ;  /* 0x000000011010b824 */ /* 0x000fc400078e0a15 */
[----:B------:R-:W-:Y:S01]  /*5b40*/  @!P2 IMAD.IADD R7, R7, 0x1, -R21 ;  /* 0x000000010707a824 */ /* 0x000fe200078e0a15 */
[----:B------:R-:W-:Y:S01]  /*5b50*/  STL [R1+0x2ac], R12 ;  /* 0x0002ac0c01007387 */ /* 0x000fe20000100800 */
[----:B0-----:R-:W-:Y:S01]  /*5b60*/  IMAD.MOV.U32 R0, RZ, RZ, R3 ;  /* 0x000000ffff007224 */ /* 0x001fe200078e0003 */
[----:B------:R-:W-:Y:S01]  /*5b70*/  ISETP.GT.U32.AND P3, PT, R21, R16, PT ;  /* 0x000000101500720c */ /* 0x000fe20003f64070 */
[----:B------:R-:W-:Y:S01]  /*5b80*/  IMAD.HI.U32 R6, R23, R11, RZ ;  /* 0x0000000b17067227 */ /* 0x000fe200078e00ff */
[C---:B------:R-:W-:Y:S02]  /*5b90*/  ISETP.GT.U32.AND P2, PT, R21.reuse, R7, PT ;  /* 0x000000071500720c */ /* 0x040fe40003f44070 */
[----:B------:R-:W-:Y:S01]  /*5ba0*/  IABS R3, R4 ;  /* 0x0000000400037213 */ /* 0x000fe20000000000 */
[----:B------:R-:W-:Y:S01]  /*5bb0*/  @!P6 IMAD.MOV R0, RZ, RZ, -R0 ;  /* 0x000000ffff00e224 */ /* 0x000fe200078e0a00 */
[----:B------:R-:W-:Y:S01]  /*5bc0*/  ISETP.GT.U32.AND P6, PT, R21, R13, PT ;  /* 0x0000000d1500720c */ /* 0x000fe20003fc4070 */
[----:B------:R-:W-:-:S02]  /*5bd0*/  @!P5 IMAD.IADD R9, R9, 0x1, -R21 ;  /* 0x000000010909d824 */ /* 0x000fc400078e0a15 */
[----:B------:R-:W-:Y:S01]  /*5be0*/  IMAD.MOV R6, RZ, RZ, -R6 ;  /* 0x000000ffff067224 */ /* 0x000fe200078e0a06 */
[----:B------:R0:W-:Y:S01]  /*5bf0*/  STL [R1+0x2b4], R0 ;  /* 0x0002b40001007387 */ /* 0x0001e20000100800 */
[----:B------:R-:W-:Y:S01]  /*5c00*/  IMAD.HI.U32 R14, R23, R15, RZ ;  /* 0x0000000f170e7227 */ /* 0x000fe200078e00ff */
[----:B------:R-:W-:-:S03]  /*5c10*/  ISETP.GT.U32.AND P5, PT, R21, R9, PT ;  /* 0x000000091500720c */ /* 0x000fc60003fa4070 */
[----:B------:R-:W-:Y:S01]  /*5c20*/  @!P3 IMAD.IADD R16, R16, 0x1, -R21 ;  /* 0x000000011010b824 */ /* 0x000fe200078e0a15 */
[----:B------:R-:W-:Y:S01]  /*5c30*/  ISETP.GE.AND P3, PT, R2, RZ, PT ;  /* 0x000000ff0200720c */ /* 0x000fe20003f66270 */
[----:B------:R-:W-:-:S04]  /*5c40*/  IMAD.HI.U32 R2, R23, R3, RZ ;  /* 0x0000000317027227 */ /* 0x000fc800078e00ff */
[----:B------:R-:W-:Y:S02]  /*5c50*/  @!P6 IMAD.IADD R13, R13, 0x1, -R21 ;  /* 0x000000010d0de824 */ /* 0x000fe400078e0a15 */
[----:B------:R-:W-:Y:S02]  /*5c60*/  IMAD.MOV R2, RZ, RZ, -R2 ;  /* 0x000000ffff027224 */ /* 0x000fe400078e0a02 */
[C---:B------:R-:W-:Y:S01]  /*5c70*/  IMAD R11, R21.reuse, R6, R11 ;  /* 0x00000006150b7224 */ /* 0x040fe200078e020b */
[----:B------:R-:W-:Y:S01]  /*5c80*/  ISETP.GT.U32.AND P6, PT, R21, R13, PT ;  /* 0x0000000d1500720c */ /* 0x000fe20003fc4070 */
[----:B------:R-:W-:Y:S01]  /*5c90*/  @!P2 IMAD.IADD R7, R7, 0x1, -R21 ;  /* 0x000000010707a824 */ /* 0x000fe200078e0a15 */
[----:B------:R-:W-:Y:S01]  /*5ca0*/  ISETP.GE.AND P2, PT, R5, RZ, PT ;  /* 0x000000ff0500720c */ /* 0x000fe20003f46270 */
[----:B------:R-:W-:Y:S01]  /*5cb0*/  IMAD R3, R21, R2, R3 ;  /* 0x0000000215037224 */ /* 0x000fe200078e0203 */
[----:B------:R-:W-:Y:S01]  /*5cc0*/  LOP3.LUT R5, R19, 0x150, RZ, 0xfc, !PT ;  /* 0x0000015013057812 */ /* 0x000fe200078efcff */
[----:B------:R-:W-:Y:S01]  /*5cd0*/  @!P5 IMAD.IADD R9, R9, 0x1, -R21 ;  /* 0x000000010909d824 */ /* 0x000fe200078e0a15 */
[----:B------:R-:W-:Y:S01]  /*5ce0*/  ISETP.GT.U32.AND P5, PT, R21, R11, PT ;  /* 0x0000000b1500720c */ /* 0x000fe20003fa4070 */
[----:B0-----:R-:W-:Y:S01]  /*5cf0*/  IMAD.MOV.U32 R0, RZ, RZ, R7 ;  /* 0x000000ffff007224 */ /* 0x001fe200078e0007 */
[----:B------:R-:W-:Y:S01]  /*5d00*/  IABS R10, R5 ;  /* 0x00000005000a7213 */ /* 0x000fe20000000000 */
[----:B------:R-:W-:Y:S01]  /*5d10*/  IMAD.MOV R14, RZ, RZ, -R14 ;  /* 0x000000ffff0e7224 */ /* 0x000fe200078e0a0e */
[----:B------:R-:W-:Y:S01]  /*5d20*/  LOP3.LUT R6, R19, 0x14e, RZ, 0xfc, !PT ;  /* 0x0000014e13067812 */ /* 0x000fe200078efcff */
[----:B------:R-:W-:Y:S01]  /*5d30*/  @!P0 IMAD.MOV R0, RZ, RZ, -R0 ;  /* 0x000000ffff008224 */ /* 0x000fe200078e0a00 */
[----:B------:R-:W-:Y:S01]  /*5d40*/  ISETP.GE.AND P0, PT, R4, RZ, PT ;  /* 0x000000ff0400720c */ /* 0x000fe20003f06270 */
[----:B------:R-:W-:Y:S01]  /*5d50*/  @!P6 IMAD.IADD R13, R13, 0x1, -R21 ;  /* 0x000000010d0de824 */ /* 0x000fe200078e0a15 */
[----:B------:R-:W-:Y:S01]  /*5d60*/  ISETP.GT.U32.AND P6, PT, R21, R3, PT ;  /* 0x000000031500720c */ /* 0x000fe20003fc4070 */
[----:B------:R-:W-:Y:S01]  /*5d70*/  IMAD.HI.U32 R2, R23, R10, RZ ;  /* 0x0000000a17027227 */ /* 0x000fe200078e00ff */
[----:B------:R0:W-:Y:S01]  /*5d80*/  STL [R1+0x2b0], R0 ;  /* 0x0002b00001007387 */ /* 0x0001e20000100800 */
[----:B------:R-:W-:-:S02]  /*5d90*/  IABS R7, R6 ;  /* 0x0000000600077213 */ /* 0x000fc40000000000 */
[----:B------:R-:W-:Y:S01]  /*5da0*/  IMAD.MOV R2, RZ, RZ, -R2 ;  /* 0x000000ffff027224 */ /* 0x000fe200078e0a02 */
[----:B------:R-:W-:Y:S01]  /*5db0*/  LOP3.LUT R4, R19, 0x14a, RZ, 0xfc, !PT ;  /* 0x0000014a13047812 */ /* 0x000fe200078efcff */
[----:B------:R-:W-:Y:S02]  /*5dc0*/  @!P5 IMAD.IADD R11, R11, 0x1, -R21 ;  /* 0x000000010b0bd824 */ /* 0x000fe400078e0a15 */
[----:B------:R-:W-:Y:S01]  /*5dd0*/  IMAD R10, R21, R2, R10 ;  /* 0x00000002150a7224 */ /* 0x000fe200078e020a */
[----:B------:R-:W-:Y:S01]  /*5de0*/  IABS R12, R4 ;  /* 0x00000004000c7213 */ /* 0x000fe20000000000 */
[----:B------:R-:W-:Y:S01]  /*5df0*/  IMAD.HI.U32 R17, R23, R7, RZ ;  /* 0x0000000717117227 */ /* 0x000fe200078e00ff */
[----:B------:R-:W-:Y:S02]  /*5e00*/  LOP3.LUT R2, R19, 0x148, RZ, 0xfc, !PT ;  /* 0x0000014813027812 */ /* 0x000fe400078efcff */
[----:B------:R-:W-:Y:S01]  /*5e10*/  ISETP.GT.U32.AND P5, PT, R21, R10, PT ;  /* 0x0000000a1500720c */ /* 0x000fe20003fa4070 */
[----:B0-----:R-:W-:-:S02]  /*5e20*/  IMAD.MOV.U32 R0, RZ, RZ, R16 ;  /* 0x000000ffff007224 */ /* 0x001fc400078e0010 */
[----:B------:R-:W-:Y:S01]  /*5e30*/  @!P6 IMAD.IADD R3, R3, 0x1, -R21 ;  /* 0x000000010303e824 */ /* 0x000fe200078e0a15 */
[----:B------:R-:W-:Y:S01]  /*5e40*/  ISETP.GT.U32.AND P6, PT, R21, R11, PT ;  /* 0x0000000b1500720c */ /* 0x000fe20003fc4070 */
[----:B------:R-:W-:Y:S01]  /*5e50*/  @!P4 IMAD.MOV R0, RZ, RZ, -R0 ;  /* 0x000000ffff00c224 */ /* 0x000fe200078e0a00 */
[----:B------:R-:W-:Y:S01]  /*5e60*/  ISETP.GE.AND P4, PT, R5, RZ, PT ;  /* 0x000000ff0500720c */ /* 0x000fe20003f86270 */
[----:B------:R-:W-:Y:S01]  /*5e70*/  IMAD.MOV R17, RZ, RZ, -R17 ;  /* 0x000000ffff117224 */ /* 0x000fe200078e0a11 */
[----:B------:R-:W-:Y:S01]  /*5e80*/  IABS R5, R2 ;  /* 0x0000000200057213 */ /* 0x000fe20000000000 */
[C---:B------:R-:W-:Y:S01]  /*5e90*/  IMAD R15, R21.reuse, R14, R15 ;  /* 0x0000000e150f7224 */ /* 0x040fe200078e020f */
[----:B------:R0:W-:Y:S01]  /*5ea0*/  STL [R1+0x2a8], R0 ;  /* 0x0002a80001007387 */ /* 0x0001e20000100800 */
[----:B------:R-:W-:Y:S02]  /*5eb0*/  IMAD R7, R21, R17, R7 ;  /* 0x0000001115077224 */ /* 0x000fe400078e0207 */
[----:B------:R-:W-:-:S02]  /*5ec0*/  @!P5 IMAD.IADD R10, R10, 0x1, -R21 ;  /* 0x000000010a0ad824 */ /* 0x000fc400078e0a15 */
[----:B------:R-:W-:Y:S02]  /*5ed0*/  IMAD.MOV.U32 R14, RZ, RZ, R13 ;  /* 0x000000ffff0e7224 */ /* 0x000fe400078e000d */
[----:B------:R-:W-:Y:S01]  /*5ee0*/  @!P6 IMAD.IADD R11, R11, 0x1, -R21 ;  /* 0x000000010b0be824 */ /* 0x000fe200078e0a15 */
[C---:B------:R-:W-:Y:S01]  /*5ef0*/  ISETP.GT.U32.AND P6, PT, R21.reuse, R7, PT ;  /* 0x000000071500720c */ /* 0x040fe20003fc4070 */
[----:B------:R-:W-:Y:S01]  /*5f00*/  @!P2 IMAD.MOV R14, RZ, RZ, -R14 ;  /* 0x000000ffff0ea224 */ /* 0x000fe200078e0a0e */
[----:B------:R-:W-:Y:S01]  /*5f10*/  ISETP.GT.U32.AND P5, PT, R21, R10, PT ;  /* 0x0000000a1500720c */ /* 0x000fe20003fa4070 */
[----:B0-----:R-:W-:Y:S01]  /*5f20*/  IMAD.MOV.U32 R0, RZ, RZ, R9 ;  /* 0x000000ffff007224 */ /* 0x001fe200078e0009 */
[----:B------:R-:W-:Y:S01]  /*5f30*/  ISETP.GE.AND P2, PT, R6, RZ, PT ;  /* 0x000000ff0600720c */ /* 0x000fe20003f46270 */
[----:B------:R-:W-:-:S04]  /*5f40*/  IMAD.HI.U32 R9, R23, R12, RZ ;  /* 0x0000000c17097227 */ /* 0x000fc800078e00ff */
[----:B------:R-:W-:Y:S01]  /*5f50*/  @!P1 IMAD.MOV R0, RZ, RZ, -R0 ;  /* 0x000000ffff009224 */ /* 0x000fe200078e0a00 */
[----:B------:R-:W-:Y:S01]  /*5f60*/  ISETP.GT.U32.AND P1, PT, R21, R3, PT ;  /* 0x000000031500720c */ /* 0x000fe20003f24070 */
[----:B------:R-:W-:Y:S02]  /*5f70*/  IMAD.MOV R9, RZ, RZ, -R9 ;  /* 0x000000ffff097224 */ /* 0x000fe400078e0a09 */
[----:B------:R-:W-:Y:S01]  /*5f80*/  @!P6 IMAD.IADD R7, R7, 0x1, -R21 ;  /* 0x000000010707e824 */ /* 0x000fe200078e0a15 */
[----:B------:R0:W-:Y:S01]  /*5f90*/  STL [R1+0x288], R0 ;  /* 0x0002880001007387 */ /* 0x0001e20000100800 */
[----:B------:R-:W-:Y:S01]  /*5fa0*/  IMAD R12, R21, R9, R12 ;  /* 0x00000009150c7224 */ /* 0x000fe200078e020c */
[----:B------:R-:W-:Y:S01]  /*5fb0*/  LOP3.LUT R9, R19, 0x140, RZ, 0xfc, !PT ;  /* 0x0000014013097812 */ /* 0x000fe200078efcff */
[----:B------:R-:W-:Y:S01]  /*5fc0*/  IMAD.HI.U32 R13, R23, R5, RZ ;  /* 0x00000005170d7227 */ /* 0x000fe200078e00ff */
[----:B------:R1:W-:Y:S02]  /*5fd0*/  STL [R1+0x28c], R14 ;  /* 0x00028c0e01007387 */ /* 0x0003e40000100800 */
[----:B------:R-:W-:Y:S01]  /*5fe0*/  ISETP.GT.U32.AND P6, PT, R21, R12, PT ;  /* 0x0000000c1500720c */ /* 0x000fe20003fc4070 */
[----:B------:R-:W-:-:S02]  /*5ff0*/  IMAD.MOV R13, RZ, RZ, -R13 ;  /* 0x000000ffff0d7224 */ /* 0x000fc400078e0a0d */
[----:B------:R-:W-:Y:S01]  /*6000*/  @!P1 IMAD.IADD R3, R3, 0x1, -R21 ;  /* 0x0000000103039824 */ /* 0x000fe200078e0a15 */
[----:B------:R-:W-:Y:S01]  /*6010*/  ISETP.GE.AND P1, PT, R8, RZ, PT ;  /* 0x000000ff0800720c */ /* 0x000fe20003f26270 */
[----:B0-----:R-:W-:Y:S01]  /*6020*/  IMAD.MOV.U32 R0, RZ, RZ, R11 ;  /* 0x000000ffff007224 */ /* 0x001fe200078e000b */
[----:B------:R-:W-:Y:S01]  /*6030*/  IABS R8, R9 ;  /* 0x0000000900087213 */ /* 0x000fe20000000000 */
[----:B------:R-:W-:Y:S01]  /*6040*/  @!P5 IMAD.IADD R10, R10, 0x1, -R21 ;  /* 0x000000010a0ad824 */ /* 0x000fe200078e0a15 */
[----:B------:R-:W-:Y:S01]  /*6050*/  ISETP.GE.AND P5, PT, R4, RZ, PT ;  /* 0x000000ff0400720c */ /* 0x000fe20003fa6270 */
[----:B------:R-:W-:Y:S01]  /*6060*/  @!P3 IMAD.MOV R0, RZ, RZ, -R0 ;  /* 0x000000ffff00b224 */ /* 0x000fe200078e0a00 */
[C---:B------:R-:W-:Y:S01]  /*6070*/  ISETP.GT.U32.AND P3, PT, R21.reuse, R15, PT ;  /* 0x0000000f1500720c */ /* 0x040fe20003f64070 */
[----:B------:R-:W-:Y:S01]  /*6080*/  IMAD R4, R21, R13, R5 ;  /* 0x0000000d15047224 */ /* 0x000fe200078e0205 */
[C---:B------:R-:W-:Y:S01]  /*6090*/  LOP3.LUT R13, R19.reuse, 0x146, RZ, 0xfc, !PT ;  /* 0x00000146130d7812 */ /* 0x040fe200078efcff */
[----:B------:R-:W-:Y:S01]  /*60a0*/  @!P6 IMAD.IADD R12, R12, 0x1, -R21 ;  /* 0x000000010c0ce824 */ /* 0x000fe200078e0a15 */
[----:B------:R0:W-:Y:S01]  /*60b0*/  STL [R1+0x290], R0 ;  /* 0x0002900001007387 */ /* 0x0001e20000100800 */
[C---:B-1----:R-:W-:Y:S01]  /*60c0*/  LOP3.LUT R14, R19.reuse, 0x144, RZ, 0xfc, !PT ;  /* 0x00000144130e7812 */ /* 0x042fe200078efcff */
[----:B------:R-:W-:Y:S01]  /*60d0*/  IMAD.MOV.U32 R18, RZ, RZ, R10 ;  /* 0x000000ffff127224 */ /* 0x000fe200078e000a */
[----:B------:R-:W-:-:S02]  /*60e0*/  LOP3.LUT R5, R19, 0x142, RZ, 0xfc, !PT ;  /* 0x0000014213057812 */ /* 0x000fc400078efcff */
[----:B------:R-:W-:Y:S01]  /*60f0*/  ISETP.GT.U32.AND P6, PT, R21, R12, PT ;  /* 0x0000000c1500720c */ /* 0x000fe20003fc4070 */
[----:B------:R-:W-:Y:S01]  /*6100*/  @!P4 IMAD.MOV R18, RZ, RZ, -R18 ;  /* 0x000000ffff12c224 */ /* 0x000fe200078e0a12 */
[----:B------:R-:W-:Y:S02]  /*6110*/  IABS R16, R14 ;  /* 0x0000000e00107213 */ /* 0x000fe40000000000 */
[----:B------:R-:W-:Y:S01]  /*6120*/  @!P3 IMAD.IADD R15, R15, 0x1, -R21 ;  /* 0x000000010f0fb824 */ /* 0x000fe200078e0a15 */
[----:B------:R-:W-:Y:S01]  /*6130*/  ISETP.GT.U32.AND P3, PT, R21, R7, PT ;  /* 0x000000071500720c */ /* 0x000fe20003f64070 */
[----:B0-----:R-:W-:Y:S01]  /*6140*/  IMAD.MOV.U32 R0, RZ, RZ, R3 ;  /* 0x000000ffff007224 */ /* 0x001fe200078e0003 */
[----:B------:R-:W-:Y:S01]  /*6150*/  IABS R3, R13 ;  /* 0x0000000d00037213 */ /* 0x000fe20000000000 */
[----:B------:R-:W-:Y:S01]  /*6160*/  IMAD.HI.U32 R17, R23, R16, RZ ;  /* 0x0000001017117227 */ /* 0x000fe200078e00ff */
[----:B------:R-:W-:-:S03]  /*6170*/  IABS R11, R5 ;  /* 0x00000005000b7213 */ /* 0x000fc60000000000 */
[----:B------:R-:W-:Y:S01]  /*6180*/  @!P0 IMAD.MOV R0, RZ, RZ, -R0 ;  /* 0x000000ffff008224 */ /* 0x000fe200078e0a00 */
[----:B------:R-:W-:Y:S01]  /*6190*/  ISETP.GT.U32.AND P0, PT, R21, R15, PT ;  /* 0x0000000f1500720c */ /* 0x000fe20003f04070 */
[----:B------:R-:W-:-:S03]  /*61a0*/  IMAD.HI.U32 R6, R23, R3, RZ ;  /* 0x0000000317067227 */ /* 0x000fc600078e00ff */
[----:B------:R0:W-:Y:S01]  /*61b0*/  STL [R1+0x294], R0 ;  /* 0x0002940001007387 */ /* 0x0001e20000100800 */
[----:B------:R-:W-:Y:S02]  /*61c0*/  IMAD.MOV R6, RZ, RZ, -R6 ;  /* 0x000000ffff067224 */ /* 0x000fe400078e0a06 */
[--C-:B------:R-:W-:Y:S01]  /*61d0*/  @!P3 IMAD.IADD R7, R7, 0x1, -R21.reuse ;  /* 0x000000010707b824 */ /* 0x100fe200078e0a15 */
[----:B------:R-:W-:Y:S01]  /*61e0*/  ISETP.GT.U32.AND P3, PT, R21, R4, PT ;  /* 0x000000041500720c */ /* 0x000fe20003f64070 */
[----:B------:R-:W-:Y:S01]  /*61f0*/  @!P6 IMAD.IADD R12, R12, 0x1, -R21 ;  /* 0x000000010c0ce824 */ /* 0x000fe200078e0a15 */
[----:B------:R-:W-:Y:S01]  /*6200*/  STL [R1+0x248], R18 ;  /* 0x0002481201007387 */ /* 0x000fe20000100800 */
[----:B------:R-:W-:Y:S02]  /*6210*/  IMAD.MOV R17, RZ, RZ, -R17 ;  /* 0x000000ffff117224 */ /* 0x000fe400078e0a11 */
[----:B------:R-:W-:Y:S01]  /*6220*/  @!P0 IMAD.IADD R15, R15, 0x1, -R21 ;  /* 0x000000010f0f8824 */ /* 0x000fe200078e0a15 */
[----:B------:R-:W-:Y:S01]  /*6230*/  ISETP.GE.AND P0, PT, R2, RZ, PT ;  /* 0x000000ff0200720c */ /* 0x000fe20003f06270 */
[----:B------:R-:W-:-:S02]  /*6240*/  IMAD R2, R21, R6, R3 ;  /* 0x0000000615027224 */ /* 0x000fc400078e0203 */
[----:B0-----:R-:W-:Y:S02]  /*6250*/  IMAD.MOV.U32 R0, RZ, RZ, R7 ;  /* 0x000000ffff007224 */ /* 0x001fe400078e0007 */
[----:B------:R-:W-:Y:S01]  /*6260*/  IMAD.HI.U32 R3, R23, R11, RZ ;  /* 0x0000000b17037227 */ /* 0x000fe200078e00ff */
[----:B------:R-:W-:-:S03]  /*6270*/  ISETP.GT.U32.AND P6, PT, R21, R2, PT ;  /* 0x000000021500720c */ /* 0x000fc60003fc4070 */
[----:B------:R-:W-:Y:S01]  /*6280*/  @!P3 IMAD.IADD R4, R4, 0x1, -R21 ;  /* 0x000000010404b824 */ /* 0x000fe200078e0a15 */
[----:B------:R-:W-:Y:S01]  /*6290*/  ISETP.GE.AND P3, PT, R13, RZ, PT ;  /* 0x000000ff0d00720c */ /* 0x000fe20003f66270 */
[----:B------:R-:W-:Y:S02]  /*62a0*/  @!P2 IMAD.MOV R0, RZ, RZ, -R0 ;  /* 0x000000ffff00a224 */ /* 0x000fe400078e0a00 */
[----:B------:R-:W-:-:S03]  /*62b0*/  IMAD.HI.U32 R6, R23, R8, RZ ;  /* 0x0000000817067227 */ /* 0x000fc600078e00ff */
[----:B------:R0:W-:Y:S01]  /*62c0*/  STL [R1+0x254], R0 ;  /* 0x0002540001007387 */ /* 0x0001e20000100800 */
[----:B------:R-:W-:Y:S02]  /*62d0*/  IMAD.MOV R3, RZ, RZ, -R3 ;  /* 0x000000ffff037224 */ /* 0x000fe400078e0a03 */
[----:B------:R-:W-:Y:S01]  /*62e0*/  @!P6 IMAD.IADD R2, R2, 0x1, -R21 ;  /* 0x000000010202e824 */ /* 0x000fe200078e0a15 */
[C---:B------:R-:W-:Y:S01]  /*62f0*/  ISETP.GT.U32.AND P6, PT, R21.reuse, R4, PT ;  /* 0x000000041500720c */ /* 0x040fe20003fc4070 */
[C---:B------:R-:W-:Y:S02]  /*6300*/  IMAD R13, R21.reuse, R17, R16 ;  /* 0x00000011150d7224 */ /* 0x040fe400078e0210 */
[----:B------:R-:W-:Y:S01]  /*6310*/  IMAD.MOV R6, RZ, RZ, -R6 ;  /* 0x000000ffff067224 */ /* 0x000fe200078e0a06 */
[C---:B------:R-:W-:Y:S01]  /*6320*/  ISETP.GT.U32.AND P2, PT, R21.reuse, R2, PT ;  /* 0x000000021500720c */ /* 0x040fe20003f44070 */
[----:B------:R-:W-:Y:S01]  /*6330*/  IMAD R11, R21, R3, R11 ;  /* 0x00000003150b7224 */ /* 0x000fe200078e020b */
[----:B------:R-:W-:Y:S01]  /*6340*/  LOP3.LUT R3, R19, 0x13e, RZ, 0xfc, !PT ;  /* 0x0000013e13037812 */ /* 0x000fe200078efcff */
[----:B0-----:R-:W-:Y:S01]  /*6350*/  IMAD.MOV.U32 R0, RZ, RZ, R12 ;  /* 0x000000ffff007224 */ /* 0x001fe200078e000c */
[C---:B------:R-:W-:Y:S01]  /*6360*/  ISETP.GT.U32.AND P4, PT, R21.reuse, R13, PT ;  /* 0x0000000d1500720c */ /* 0x040fe20003f84070 */
[C---:B------:R-:W-:Y:S01]  /*6370*/  IMAD R8, R21.reuse, R6, R8 ;  /* 0x0000000615087224 */ /* 0x040fe200078e0208 */
[----:B------:R-:W-:Y:S01]  /*6380*/  IABS R10, R3 ;  /* 0x00000003000a7213 */ /* 0x000fe20000000000 */
[----:B------:R-:W-:Y:S01]  /*6390*/  @!P1 IMAD.MOV R15, RZ, RZ, -R15 ;  /* 0x000000ffff0f9224 */ /* 0x000fe200078e0a0f */
[----:B------:R-:W-:Y:S01]  /*63a0*/  ISETP.GT.U32.AND P1, PT, R21, R11, PT ;  /* 0x0000000b1500720c */ /* 0x000fe20003f24070 */
[----:B------:R-:W-:Y:S01]  /*63b0*/  @!P5 IMAD.MOV R0, RZ, RZ, -R0 ;  /* 0x000000ffff00d224 */ /* 0x000fe200078e0a00 */
[----:B------:R-:W-:Y:S01]  /*63c0*/  LOP3.LUT R6, R19, 0x13c, RZ, 0xfc, !PT ;  /* 0x0000013c13067812 */ /* 0x000fe200078efcff */
[--C-:B------:R-:W-:Y:S01]  /*63d0*/  @!P6 IMAD.IADD R4, R4, 0x1, -R21.reuse ;  /* 0x000000010404e824 */ /* 0x100fe200078e0a15 */
[----:B------:R-:W-:Y:S01]  /*63e0*/  STL [R1+0x258], R15 ;  /* 0x0002580f01007387 */ /* 0x000fe20000100800 */
[----:B------:R-:W-:Y:S01]  /*63f0*/  ISETP.GT.U32.AND P6, PT, R21, R8, PT ;  /* 0x000000081500720c */ /* 0x000fe20003fc4070 */
[----:B------:R-:W-:Y:S01]  /*6400*/  IMAD.HI.U32 R12, R23, R10, RZ ;  /* 0x0000000a170c7227 */ /* 0x000fe200078e00ff */
[----:B------:R-:W-:Y:S01]  /*6410*/  IABS R7, R6 ;  /* 0x0000000600077213 */ /* 0x000fe20000000000 */
[----:B------:R0:W-:Y:S01]  /*6420*/  STL [R1+0x284], R0 ;  /* 0x0002840001007387 */ /* 0x0001e20000100800 */
[----:B------:R-:W-:Y:S01]  /*6430*/  ISETP.GE.AND P5, PT, R14, RZ, PT ;  /* 0x000000ff0e00720c */ /* 0x000fe20003fa6270 */
[----:B------:R-:W-:Y:S01]  /*6440*/  IMAD.MOV R12, RZ, RZ, -R12 ;  /* 0x000000ffff0c7224 */ /* 0x000fe200078e0a0c */
[----:B------:R-:W-:Y:S01]  /*6450*/  LOP3.LUT R14, R19, 0x12a, RZ, 0xfc, !PT ;  /* 0x0000012a130e7812 */ /* 0x000fe200078efcff */
[--C-:B------:R-:W-:Y:S01]  /*6460*/  @!P2 IMAD.IADD R2, R2, 0x1, -R21.reuse ;  /* 0x000000010202a824 */ /* 0x100fe200078e0a15 */
[----:B------:R-:W-:Y:S01]  /*6470*/  ISETP.GE.AND P2, PT, R5, RZ, PT ;  /* 0x000000ff0500720c */ /* 0x000fe20003f46270 */
[--C-:B------:R-:W-:Y:S01]  /*6480*/  @!P4 IMAD.IADD R13, R13, 0x1, -R21.reuse ;  /* 0x000000010d0dc824 */ /* 0x100fe200078e0a15 */
[----:B------:R-:W-:Y:S01]  /*6490*/  ISETP.GE.AND P4, PT, R9, RZ, PT ;  /* 0x000000ff0900720c */ /* 0x000fe20003f86270 */
[----:B------:R-:W-:-:S02]  /*64a0*/  @!P1 IMAD.IADD R11, R11, 0x1, -R21 ;  /* 0x000000010b0b9824 */ /* 0x000fc400078e0a15 */
[----:B0-----:R-:W-:Y:S01]  /*64b0*/  IMAD.MOV.U32 R0, RZ, RZ, R4 ;  /* 0x000000ffff007224 */ /* 0x001fe200078e0004 */
[C---:B------:R-:W-:Y:S01]  /*64c0*/  ISETP.GT.U32.AND P1, PT, R21.reuse, R13, PT ;  /* 0x0000000d1500720c */ /* 0x040fe20003f24070 */
[C---:B------:R-:W-:Y:S02]  /*64d0*/  IMAD R10, R21.reuse, R12, R10 ;  /* 0x0000000c150a7224 */ /* 0x040fe400078e020a */
[----:B------:R-:W-:Y:S02]  /*64e0*/  @!P0 IMAD.MOV R0, RZ, RZ, -R0 ;  /* 0x000000ffff008224 */ /* 0x000fe400078e0a00 */
[----:B------:R-:W-:Y:S01]  /*64f0*/  @!P6 IMAD.IADD R8, R8, 0x1, -R21 ;  /* 0x000000010808e824 */ /* 0x000fe200078e0a15 */
[----:B------:R-:W-:Y:S01]  /*6500*/  ISETP.GT.U32.AND P6, PT, R21, R11, PT ;  /* 0x0000000b1500720c */ /* 0x000fe20003fc4070 */
[----:B------:R-:W-:Y:S01]  /*6510*/  IMAD.HI.U32 R5, R23, R7, RZ ;  /* 0x0000000717057227 */ /* 0x000fe200078e00ff */
[----:B------:R0:W-:Y:S02]  /*6520*/  STL [R1+0x25c], R0 ;  /* 0x00025c0001007387 */ /* 0x0001e40000100800 */
[----:B------:R-:W-:Y:S01]  /*6530*/  ISETP.GT.U32.AND P0, PT, R21, R8, PT ;  /* 0x000000081500720c */ /* 0x000fe20003f04070 */
[----:B------:R-:W-:Y:S01]  /*6540*/  IMAD.MOV R4, RZ, RZ, -R5 ;  /* 0x000000ffff047224 */ /* 0x000fe200078e0a05 */
[----:B------:R-:W-:Y:S01]  /*6550*/  LOP3.LUT R5, R19, 0x13a, RZ, 0xfc, !PT ;  /* 0x0000013a13057812 */ /* 0x000fe200078efcff */
[----:B------:R-:W-:Y:S01]  /*6560*/  @!P1 IMAD.IADD R13, R13, 0x1, -R21 ;  /* 0x000000010d0d9824 */ /* 0x000fe200078e0a15 */
[----:B------:R-:W-:Y:S01]  /*6570*/  ISETP.GE.AND P1, PT, R3, RZ, PT ;  /* 0x000000ff0300720c */ /* 0x000fe20003f26270 */
[----:B------:R-:W-:Y:S01]  /*6580*/  IMAD R7, R21, R4, R7 ;  /* 0x0000000415077224 */ /* 0x000fe200078e0207 */
[----:B------:R-:W-:Y:S01]  /*6590*/  IABS R4, R5 ;  /* 0x0000000500047213 */ /* 0x000fe20000000000 */
[----:B0-----:R-:W-:Y:S01]  /*65a0*/  IMAD.MOV.U32 R0, RZ, RZ, R2 ;  /* 0x000000ffff007224 */ /* 0x001fe200078e0002 */
[----:B------:R-:W-:Y:S01]  /*65b0*/  LOP3.LUT R2, R19, 0x138, RZ, 0xfc, !PT ;  /* 0x0000013813027812 */ /* 0x000fe200078efcff */
[----:B------:R-:W-:Y:S01]  /*65c0*/  @!P6 IMAD.IADD R11, R11, 0x1, -R21 ;  /* 0x000000010b0be824 */ /* 0x000fe200078e0a15 */
[C---:B------:R-:W-:Y:S01]  /*65d0*/  ISETP.GT.U32.AND P6, PT, R21.reuse, R7, PT ;  /* 0x000000071500720c */ /* 0x040fe20003fc4070 */
[----:B------:R-:W-:Y:S01]  /*65e0*/  @!P3 IMAD.MOV R0, RZ, RZ, -R0 ;  /* 0x000000ffff00b224 */ /* 0x000fe200078e0a00 */
[----:B------:R-:W-:Y:S01]  /*65f0*/  ISETP.GT.U32.AND P3, PT, R21, R10, PT ;  /* 0x0000000a1500720c */ /* 0x000fe20003f64070 */
[----:B------:R-:W-:Y:S01]  /*6600*/  IMAD.HI.U32 R12, R23, R4, RZ ;  /* 0x00000004170c7227 */ /* 0x000fe200078e00ff */
[----:B------:R-:W-:-:S02]  /*6610*/  IABS R3, R2 ;  /* 0x0000000200037213 */ /* 0x000fc40000000000 */
[----:B------:R0:W-:Y:S01]  /*6620*/  STL [R1+0x280], R0 ;  /* 0x0002800001007387 */ /* 0x0001e20000100800 */
[----:B------:R-:W-:Y:S02]  /*6630*/  IMAD.MOV R12, RZ, RZ, -R12 ;  /* 0x000000ffff0c7224 */ /* 0x000fe400078e0a0c */
[----:B------:R-:W-:Y:S01]  /*6640*/  @!P0 IMAD.IADD R8, R8, 0x1, -R21 ;  /* 0x0000000108088824 */ /* 0x000fe200078e0a15 */
[----:B------:R-:W-:Y:S01]  /*6650*/  ISETP.GE.AND P0, PT, R6, RZ, PT ;  /* 0x000000ff0600720c */ /* 0x000fe20003f06270 */
[----:B------:R-:W-:Y:S01]  /*6660*/  IMAD R4, R21, R12, R4 ;  /* 0x0000000c15047224 */ /* 0x000fe200078e0204 */
[----:B------:R-:W-:Y:S01]  /*6670*/  LOP3.LUT R6, R19, 0x136, RZ, 0xfc, !PT ;  /* 0x0000013613067812 */ /* 0x000fe200078efcff */
[----:B------:R-:W-:Y:S02]  /*6680*/  @!P2 IMAD.MOV R11, RZ, RZ, -R11 ;  /* 0x000000ffff0ba224 */ /* 0x000fe400078e0a0b */
[----:B------:R-:W-:Y:S01]  /*6690*/  @!P3 IMAD.IADD R10, R10, 0x1, -R21 ;  /* 0x000000010a0ab824 */ /* 0x000fe200078e0a15 */
[----:B------:R-:W-:Y:S01]  /*66a0*/  ISETP.GE.AND P3, PT, R5, RZ, PT ;  /* 0x000000ff0500720c */ /* 0x000fe20003f66270 */
[----:B0-----:R-:W-:Y:S01]  /*66b0*/  IMAD.MOV.U32 R0, RZ, RZ, R13 ;  /* 0x000000ffff007224 */ /* 0x001fe200078e000d */
[----:B------:R-:W-:Y:S01]  /*66c0*/  IABS R5, R6 ;  /* 0x0000000600057213 */ /* 0x000fe20000000000 */
[----:B------:R-:W-:Y:S01]  /*66d0*/  @!P6 IMAD.IADD R7, R7, 0x1, -R21 ;  /* 0x000000010707e824 */ /* 0x000fe200078e0a15 */
[C---:B------:R-:W-:Y:S01]  /*66e0*/  ISETP.GT.U32.AND P2, PT, R21.reuse, R4, PT ;  /* 0x000000041500720c */ /* 0x040fe20003f44070 */
[----:B------:R-:W-:Y:S01]  /*66f0*/  @!P5 IMAD.MOV R0, RZ, RZ, -R0 ;  /* 0x000000ffff00d224 */ /* 0x000fe200078e0a00 */
[----:B------:R-:W-:Y:S01]  /*6700*/  ISETP.GT.U32.AND P5, PT, R21, R10, PT ;  /* 0x0000000a1500720c */ /* 0x000fe20003fa4070 */
[----:B------:R-:W-:Y:S01]  /*6710*/  IMAD.HI.U32 R9, R23, R3, RZ ;  /* 0x0000000317097227 */ /* 0x000fe200078e00ff */
[----:B------:R-:W-:-:S02]  /*6720*/  ISETP.GT.U32.AND P6, PT, R21, R7, PT ;  /* 0x000000071500720c */ /* 0x000fc40003fc4070 */
[----:B------:R0:W-:Y:S01]  /*6730*/  STL [R1+0x260], R0 ;  /* 0x0002600001007387 */ /* 0x0001e20000100800 */
[----:B------:R-:W-:-:S03]  /*6740*/  IMAD.MOV R9, RZ, RZ, -R9 ;  /* 0x000000ffff097224 */ /* 0x000fc600078e0a09 */
[----:B------:R1:W-:Y:S01]  /*6750*/  STL [R1+0x278], R11 ;  /* 0x0002780b01007387 */ /* 0x0003e20000100800 */
[----:B------:R-:W-:Y:S01]  /*6760*/  IMAD R3, R21, R9, R3 ;  /* 0x0000000915037224 */ /* 0x000fe200078e0203 */
[----:B------:R-:W-:Y:S01]  /*6770*/  LOP3.LUT R9, R19, 0x132, RZ, 0xfc, !PT ;  /* 0x0000013213097812 */ /* 0x000fe200078efcff */
[--C-:B------:R-:W-:Y:S02]  /*6780*/  @!P2 IMAD.IADD R4, R4, 0x1, -R21.reuse ;  /* 0x000000010404a824 */ /* 0x100fe400078e0a15 */
[----:B------:R-:W-:Y:S01]  /*6790*/  @!P5 IMAD.IADD R10, R10, 0x1, -R21 ;  /* 0x000000010a0ad824 */ /* 0x000fe200078e0a15 */
[C---:B------:R-:W-:Y:S01]  /*67a0*/  ISETP.GT.U32.AND P5, PT, R21.reuse, R3, PT ;  /* 0x000000031500720c */ /* 0x040fe20003fa4070 */
[----:B0-----:R-:W-:Y:S01]  /*67b0*/  IMAD.MOV.U32 R0, RZ, RZ, R8 ;  /* 0x000000ffff007224 */ /* 0x001fe200078e0008 */
[----:B------:R-:W-:Y:S01]  /*67c0*/  ISETP.GT.U32.AND P2, PT, R21, R4, PT ;  /* 0x000000041500720c */ /* 0x000fe20003f44070 */
[----:B------:R-:W-:Y:S01]  /*67d0*/  IMAD.HI.U32 R8, R23, R5, RZ ;  /* 0x0000000517087227 */ /* 0x000fe200078e00ff */
[----:B------:R-:W-:-:S03]  /*67e0*/  IABS R18, R9 ;  /* 0x0000000900127213 */ /* 0x000fc60000000000 */
[----:B------:R-:W-:Y:S01]  /*67f0*/  @!P4 IMAD.MOV R0, RZ, RZ, -R0 ;  /* 0x000000ffff00c224 */ /* 0x000fe200078e0a00 */
[----:B------:R-:W-:Y:S01]  /*6800*/  ISETP.GE.AND P4, PT, R2, RZ, PT ;  /* 0x000000ff0200720c */ /* 0x000fe20003f86270 */
[----:B------:R-:W-:Y:S01]  /*6810*/  IMAD.MOV R2, RZ, RZ, -R8 ;  /* 0x000000ffff027224 */ /* 0x000fe200078e0a08 */
[----:B------:R-:W-:Y:S01]  /*6820*/  LOP3.LUT R8, R19, 0x130, RZ, 0xfc, !PT ;  /* 0x0000013013087812 */ /* 0x000fe200078efcff */
[----:B-1----:R-:W-:Y:S01]  /*6830*/  IMAD.MOV.U32 R11, RZ, RZ, R10 ;  /* 0x000000ffff0b7224 */ /* 0x002fe200078e000a */
[----:B------:R0:W-:Y:S01]  /*6840*/  STL [R1+0x27c], R0 ;  /* 0x00027c0001007387 */ /* 0x0001e20000100800 */
[----:B------:R-:W-:Y:S01]  /*6850*/  IMAD R5, R21, R2, R5 ;  /* 0x0000000215057224 */ /* 0x000fe200078e0205 */
[----:B------:R-:W-:Y:S01]  /*6860*/  IABS R2, R8 ;  /* 0x0000000800027213 */ /* 0x000fe20000000000 */
[----:B------:R-:W-:Y:S02]  /*6870*/  @!P1 IMAD.MOV R11, RZ, RZ, -R11 ;  /* 0x000000ffff0b9224 */ /* 0x000fe400078e0a0b */
[--C-:B------:R-:W-:Y:S01]  /*6880*/  @!P6 IMAD.IADD R7, R7, 0x1, -R21.reuse ;  /* 0x000000010707e824 */ /* 0x100fe200078e0a15 */
[----:B------:R-:W-:Y:S01]  /*6890*/  ISETP.GT.U32.AND P1, PT, R21, R5, PT ;  /* 0x000000051500720c */ /* 0x000fe20003f24070 */
[--C-:B------:R-:W-:Y:S01]  /*68a0*/  @!P5 IMAD.IADD R3, R3, 0x1, -R21.reuse ;  /* 0x000000010303d824 */ /* 0x100fe200078e0a15 */
[----:B------:R-:W-:Y:S01]  /*68b0*/  ISETP.GE.AND P6, PT, R6, RZ, PT ;  /* 0x000000ff0600720c */ /* 0x000fe20003fc6270 */
[----:B------:R-:W-:Y:S01]  /*68c0*/  @!P2 IMAD.IADD R4, R4, 0x1, -R21 ;  /* 0x000000010404a824 */ /* 0x000fe200078e0a15 */
[----:B------:R-:W-:Y:S01]  /*68d0*/  LOP3.LUT R6, R19, 0x134, RZ, 0xfc, !PT ;  /* 0x0000013413067812 */ /* 0x000fe200078efcff */
[----:B0-----:R-:W-:Y:S01]  /*68e0*/  IMAD.MOV.U32 R0, RZ, RZ, R7 ;  /* 0x000000ffff007224 */ /* 0x001fe200078e0007 */
[----:B------:R-:W-:Y:S01]  /*68f0*/  ISETP.GE.AND P2, PT, R9, RZ, PT ;  /* 0x000000ff0900720c */ /* 0x000fe20003f46270 */
[----:B------:R-:W-:Y:S01]  /*6900*/  IMAD.HI.U32 R7, R23, R18, RZ ;  /* 0x0000001217077227 */ /* 0x000fe200078e00ff */
[----:B------:R-:W-:Y:S01]  /*6910*/  IABS R17, R6 ;  /* 0x0000000600117213 */ /* 0x000fe20000000000 */
[----:B------:R0:W-:Y:S01]  /*6920*/  STL [R1+0x270], R11 ;  /* 0x0002700b01007387 */ /* 0x0001e20000100800 */
[----:B------:R-:W-:Y:S01]  /*6930*/  ISETP.GT.U32.AND P5, PT, R21, R3, PT ;  /* 0x000000031500720c */ /* 0x000fe20003fa4070 */
[----:B------:R-:W-:-:S02]  /*6940*/  IMAD.MOV R7, RZ, RZ, -R7 ;  /* 0x000000ffff077224 */ /* 0x000fc400078e0a07 */
[----:B------:R-:W-:-:S04]  /*6950*/  IMAD.HI.U32 R10, R23, R17, RZ ;  /* 0x00000011170a7227 */ /* 0x000fc800078e00ff */
[----:B------:R-:W-:Y:S02]  /*6960*/  @!P1 IMAD.IADD R5, R5, 0x1, -R21 ;  /* 0x0000000105059824 */ /* 0x000fe400078e0a15 */
[----:B------:R-:W-:Y:S02]  /*6970*/  IMAD.MOV R9, RZ, RZ, -R10 ;  /* 0x000000ffff097224 */ /* 0x000fe400078e0a0a */
[----:B0-----:R-:W-:Y:S01]  /*6980*/  IMAD.MOV.U32 R11, RZ, RZ, R4 ;  /* 0x000000ffff0b7224 */ /* 0x001fe200078e0004 */
[C---:B------:R-:W-:Y:S01]  /*6990*/  ISETP.GT.U32.AND P1, PT, R21.reuse, R5, PT ;  /* 0x000000051500720c */ /* 0x040fe20003f24070 */
[----:B------:R-:W-:Y:S01]  /*69a0*/  IMAD R17, R21, R9, R17 ;  /* 0x0000000915117224 */ /* 0x000fe200078e0211 */
[C---:B------:R-:W-:Y:S01]  /*69b0*/  LOP3.LUT R9, R19.reuse, 0x12e, RZ, 0xfc, !PT ;  /* 0x0000012e13097812 */ /* 0x040fe200078efcff */
[----:B------:R-:W-:Y:S01]  /*69c0*/  @!P3 IMAD.MOV R11, RZ, RZ, -R11 ;  /* 0x000000ffff0bb224 */ /* 0x000fe200078e0a0b */
[----:B------:R-:W-:Y:S01]  /*69d0*/  LOP3.LUT R4, R19, 0x128, RZ, 0xfc, !PT ;  /* 0x0000012813047812 */ /* 0x000fe200078efcff */
[C---:B------:R-:W-:Y:S01]  /*69e0*/  IMAD R18, R21.reuse, R7, R18 ;  /* 0x0000000715127224 */ /* 0x040fe200078e0212 */
[----:B------:R-:W-:Y:S01]  /*69f0*/  ISETP.GT.U32.AND P3, PT, R21, R17, PT ;  /* 0x000000111500720c */ /* 0x000fe20003f64070 */
[----:B------:R-:W-:Y:S01]  /*6a00*/  @!P0 IMAD.MOV R0, RZ, RZ, -R0 ;  /* 0x000000ffff008224 */ /* 0x000fe200078e0a00 */
[----:B------:R-:W-:Y:S01]  /*6a10*/  ISETP.GE.AND P0, PT, R6, RZ, PT ;  /* 0x000000ff0600720c */ /* 0x000fe20003f06270 */
[----:B------:R-:W-:Y:S01]  /*6a20*/  @!P5 IMAD.IADD R3, R3, 0x1, -R21 ;  /* 0x000000010303d824 */ /* 0x000fe200078e0a15 */
[----:B------:R-:W-:Y:S01]  /*6a30*/  ISETP.GE.AND P5, PT, R8, RZ, PT ;  /* 0x000000ff0800720c */ /* 0x000fe20003fa6270 */
[----:B------:R-:W-:Y:S01]  /*6a40*/  IMAD.HI.U32 R6, R23, R2, RZ ;  /* 0x0000000217067227 */ /* 0x000fe200078e00ff */
[----:B------:R0:W-:Y:S01]  /*6a50*/  STL [R1+0x274], R0 ;  /* 0x0002740001007387 */ /* 0x0001e20000100800 */
[----:B------:R-:W-:-:S02]  /*6a60*/  LOP3.LUT R8, R19, 0x12c, RZ, 0xfc, !PT ;  /* 0x0000012c13087812 */ /* 0x000fc400078efcff */
[--C-:B------:R-:W-:Y:S01]  /*6a70*/  @!P1 IMAD.IADD R5, R5, 0x1, -R21.reuse ;  /* 0x0000000105059824 */ /* 0x100fe200078e0a15 */
[----:B------:R-:W-:Y:S01]  /*6a80*/  ISETP.GT.U32.AND P1, PT, R21, R18, PT ;  /* 0x000000121500720c */ /* 0x000fe20003f24070 */
[----:B------:R-:W-:Y:S01]  /*6a90*/  IMAD.MOV R6, RZ, RZ, -R6 ;  /* 0x000000ffff067224 */ /* 0x000fe200078e0a06 */
[----:B------:R1:W-:Y:S01]  /*6aa0*/  STL [R1+0x268], R11 ;  /* 0x0002680b01007387 */ /* 0x0003e20000100800 */
[----:B------:R-:W-:Y:S01]  /*6ab0*/  @!P3 IMAD.IADD R17, R17, 0x1, -R21 ;  /* 0x000000011111b824 */ /* 0x000fe200078e0a15 */
[----:B------:R-:W-:Y:S01]  /*6ac0*/  IABS R12, R8 ;  /* 0x00000008000c7213 */ /* 0x000fe20000000000 */
[C---:B------:R-:W-:Y:S01]  /*6ad0*/  IMAD R2, R21.reuse, R6, R2 ;  /* 0x0000000615027224 */ /* 0x040fe200078e0202 */
[----:B------:R-:W-:Y:S01]  /*6ae0*/  IABS R6, R14 ;  /* 0x0000000e00067213 */ /* 0x000fe20000000000 */
[----:B0-----:R-:W-:Y:S01]  /*6af0*/  IMAD.MOV.U32 R0, RZ, RZ, R3 ;  /* 0x000000ffff007224 */ /* 0x001fe200078e0003 */
[----:B------:R-:W-:Y:S01]  /*6b00*/  ISETP.GT.U32.AND P3, PT, R21, R17, PT ;  /* 0x000000111500720c */ /* 0x000fe20003f64070 */
[----:B------:R-:W-:Y:S01]  /*6b10*/  IMAD.HI.U32 R7, R23, R12, RZ ;  /* 0x0000000c17077227 */ /* 0x000fe200078e00ff */
[----:B------:R-:W-:-:S03]  /*6b20*/  IABS R13, R4 ;  /* 0x00000004000d7213 */ /* 0x000fc60000000000 */
[----:B------:R-:W-:Y:S01]  /*6b30*/  @!P4 IMAD.MOV R0, RZ, RZ, -R0 ;  /* 0x000000ffff00c224 */ /* 0x000fe200078e0a00 */
[----:B------:R-:W-:Y:S01]  /*6b40*/  ISETP.GE.AND P4, PT, R9, RZ, PT ;  /* 0x000000ff0900720c */ /* 0x000fe20003f86270 */
[----:B------:R-:W-:Y:S01]  /*6b50*/  @!P1 IMAD.IADD R18, R18, 0x1, -R21 ;  /* 0x0000000112129824 */ /* 0x000fe200078e0a15 */
[----:B------:R-:W-:Y:S01]  /*6b60*/  IABS R9, R9 ;  /* 0x0000000900097213 */ /* 0x000fe20000000000 */
[----:B------:R-:W-:Y:S01]  /*6b70*/  IMAD.MOV R7, RZ, RZ, -R7 ;  /* 0x000000ffff077224 */ /* 0x000fe200078e0a07 */
[----:B------:R0:W-:Y:S01]  /*6b80*/  STL [R1+0x26c], R0 ;  /* 0x00026c0001007387 */ /* 0x0001e20000100800 */
[----:B-1----:R-:W-:Y:S01]  /*6b90*/  IMAD.HI.U32 R11, R23, R6, RZ ;  /* 0x00000006170b7227 */ /* 0x002fe200078e00ff */
[----:B------:R-:W-:-:S03]  /*6ba0*/  ISETP.GT.U32.AND P1, PT, R21, R18, PT ;  /* 0x000000121500720c */ /* 0x000fc60003f24070 */
[----:B------:R-:W-:-:S04]  /*6bb0*/  IMAD.HI.U32 R10, R23, R9, RZ ;  /* 0x00000009170a7227 */ /* 0x000fc800078e00ff */
[----:B------:R-:W-:Y:S02]  /*6bc0*/  IMAD.MOV R10, RZ, RZ, -R10 ;  /* 0x000000ffff0a7224 */ /* 0x000fe400078e0a0a */
[----:B0-----:R-:W-:Y:S02]  /*6bd0*/  IMAD.MOV.U32 R0, RZ, RZ, R5 ;  /* 0x000000ffff007224 */ /* 0x001fe400078e0005 */
[----:B------:R-:W-:Y:S01]  /*6be0*/  @!P3 IMAD.IADD R17, R17, 0x1, -R21 ;  /* 0x000000011111b824 */ /* 0x000fe200078e0a15 */
[----:B------:R-:W-:Y:S01]  /*6bf0*/  ISETP.GE.AND P3, PT, R8, RZ, PT ;  /* 0x000000ff0800720c */ /* 0x000fe20003f66270 */
[----:B------:R-:W-:Y:S01]  /*6c00*/  @!P6 IMAD.MOV R0, RZ, RZ, -R0 ;  /* 0x000000ffff00e224 */ /* 0x000fe200078e0a00 */
[C---:B------:R-:W-:Y:S01]  /*6c10*/  ISETP.GT.U32.AND P6, PT, R21.reuse, R2, PT ;  /* 0x000000021500720c */ /* 0x040fe20003fc4070 */
[----:B------:R-:W-:Y:S01]  /*6c20*/  IMAD R8, R21, R10, R9 ;  /* 0x0000000a15087224 */ /* 0x000fe200078e0209 */
[----:B------:R-:W-:Y:S01]  /*6c30*/  LOP3.LUT R10, R19, 0x126, RZ, 0xfc, !PT ;  /* 0x00000126130a7812 */ /* 0x000fe200078efcff */
[C---:B------:R-:W-:Y:S01]  /*6c40*/  IMAD R12, R21.reuse, R7, R12 ;  /* 0x00000007150c7224 */ /* 0x040fe200078e020c */
[----:B------:R0:W-:Y:S01]  /*6c50*/  STL [R1+0x264], R0 ;  /* 0x0002640001007387 */ /* 0x0001e20000100800 */
[----:B------:R-:W-:Y:S01]  /*6c60*/  @!P1 IMAD.IADD R18, R18, 0x1, -R21 ;  /* 0x0000000112129824 */ /* 0x000fe200078e0a15 */
[----:B------:R-:W-:Y:S01]  /*6c70*/  ISETP.GT.U32.AND P1, PT, R21, R8, PT ;  /* 0x000000081500720c */ /* 0x000fe20003f24070 */
[----:B------:R-:W-:Y:S01]  /*6c80*/  IMAD.MOV R5, RZ, RZ, -R11 ;  /* 0x000000ffff057224 */ /* 0x000fe200078e0a0b */
[----:B------:R-:W-:Y:S01]  /*6c90*/  IABS R7, R10 ;  /* 0x0000000a00077213 */ /* 0x000fe20000000000 */
[----:B------:R-:W-:Y:S01]  /*6ca0*/  IMAD.HI.U32 R3, R23, R13, RZ ;  /* 0x0000000d17037227 */ /* 0x000fe200078e00ff */
[----:B------:R-:W-:-:S02]  /*6cb0*/  LOP3.LUT R9, R19, 0x122, RZ, 0xfc, !PT ;  /* 0x0000012213097812 */ /* 0x000fc400078efcff */
[----:B------:R-:W-:Y:S01]  /*6cc0*/  LOP3.LUT R11, R19, 0x120, RZ, 0xfc, !PT ;  /* 0x00000120130b7812 */ /* 0x000fe200078efcff */
[----:B------:R-:W-:Y:S01]  /*6cd0*/  @!P6 IMAD.IADD R2, R2, 0x1, -R21 ;  /* 0x000000010202e824 */ /* 0x000fe200078e0a15 */
[C---:B------:R-:W-:Y:S01]  /*6ce0*/  ISETP.GT.U32.AND P6, PT, R21.reuse, R12, PT ;  /* 0x0000000c1500720c */ /* 0x040fe20003fc4070 */
[----:B------:R-:W-:Y:S01]  /*6cf0*/  IMAD R6, R21, R5, R6 ;  /* 0x0000000515067224 */ /* 0x000fe200078e0206 */
[----:B------:R-:W-:Y:S01]  /*6d00*/  LOP3.LUT R5, R19, 0x124, RZ, 0xfc, !PT ;  /* 0x0000012413057812 */ /* 0x000fe200078efcff */
[----:B0-----:R-:W-:Y:S01]  /*6d10*/  IMAD.MOV.U32 R0, RZ, RZ, R17 ;  /* 0x000000ffff007224 */ /* 0x001fe200078e0011 */
[----:B------:R-:W-:Y:S01]  /*6d20*/  IABS R16, R9 ;  /* 0x0000000900107213 */ /* 0x000fe20000000000 */
[----:B------:R-:W-:Y:S01]  /*6d30*/  @!P1 IMAD.IADD R8, R8, 0x1, -R21 ;  /* 0x0000000108089824 */ /* 0x000fe200078e0a15 */
[----:B------:R-:W-:Y:S01]  /*6d40*/  IABS R15, R5 ;  /* 0x00000005000f7213 */ /* 0x000fe20000000000 */
[----:B------:R-:W-:Y:S01]  /*6d50*/  @!P0 IMAD.MOV R0, RZ, RZ, -R0 ;  /* 0x000000ffff008224 */ /* 0x000fe200078e0a00 */
[----:B------:R-:W-:Y:S01]  /*6d60*/  ISETP.GT.U32.AND P1, PT, R21, R2, PT ;  /* 0x000000021500720c */ /* 0x000fe20003f24070 */
[----:B------:R-:W-:Y:S01]  /*6d70*/  IMAD.HI.U32 R20, R23, R7, RZ ;  /* 0x0000000717147227 */ /* 0x000fe200078e00ff */
[----:B------:R-:W-:-:S02]  /*6d80*/  ISETP.GT.U32.AND P0, PT, R21, R8, PT ;  /* 0x000000081500720c */ /* 0x000fc40003f04070 */
[----:B------:R0:W-:Y:S01]  /*6d90*/  STL [R1+0x250], R0 ;  /* 0x0002500001007387 */ /* 0x0001e20000100800 */
[----:B------:R-:W-:Y:S02]  /*6da0*/  @!P6 IMAD.IADD R12, R12, 0x1, -R21 ;  /* 0x000000010c0ce824 */ /* 0x000fe400078e0a15 */
[----:B------:R-:W-:Y:S02]  /*6db0*/  IMAD.MOV R3, RZ, RZ, -R3 ;  /* 0x000000ffff037224 */ /* 0x000fe400078e0a03 */
[----:B------:R-:W-:Y:S01]  /*6dc0*/  IMAD.HI.U32 R17, R23, R15, RZ ;  /* 0x0000000f17117227 */ /* 0x000fe200078e00ff */
[----:B------:R-:W-:-:S03]  /*6dd0*/  ISETP.GT.U32.AND P6, PT, R21, R12, PT ;  /* 0x0000000c1500720c */ /* 0x000fc60003fc4070 */
[----:B------:R-:W-:Y:S02]  /*6de0*/  IMAD.MOV R20, RZ, RZ, -R20 ;  /* 0x000000ffff147224 */ /* 0x000fe400078e0a14 */
[----:B0-----:R-:W-:Y:S02]  /*6df0*/  IMAD.MOV.U32 R0, RZ, RZ, R18 ;  /* 0x000000ffff007224 */ /* 0x001fe400078e0012 */
[C---:B------:R-:W-:Y:S01]  /*6e00*/  IMAD R13, R21.reuse, R3, R13 ;  /* 0x00000003150d7224 */ /* 0x040fe200078e020d */
[----:B------:R-:W-:Y:S01]  /*6e10*/  IABS R3, R11 ;  /* 0x0000000b00037213 */ /* 0x000fe20000000000 */
[----:B------:R-:W-:Y:S02]  /*6e20*/  IMAD.MOV R17, RZ, RZ, -R17 ;  /* 0x000000ffff117224 */ /* 0x000fe400078e0a11 */
[----:B------:R-:W-:Y:S01]  /*6e30*/  @!P2 IMAD.MOV R0, RZ, RZ, -R0 ;  /* 0x000000ffff00a224 */ /* 0x000fe200078e0a00 */
[C---:B------:R-:W-:Y:S01]  /*6e40*/  ISETP.GT.U32.AND P2, PT, R21.reuse, R6, PT ;  /* 0x000000061500720c */ /* 0x040fe20003f44070 */
[----:B------:R-:W-:-:S02]  /*6e50*/  IMAD R7, R21, R20, R7 ;  /* 0x0000001415077224 */ /* 0x000fc400078e0207 */
[----:B------:R-:W-:Y:S01]  /*6e60*/  @!P1 IMAD.IADD R2, R2, 0x1, -R21 ;  /* 0x0000000102029824 */ /* 0x000fe200078e0a15 */
[C---:B------:R-:W-:Y:S01]  /*6e70*/  ISETP.GT.U32.AND P1, PT, R21.reuse, R13, PT ;  /* 0x0000000d1500720c */ /* 0x040fe20003f24070 */
[C---:B------:R-:W-:Y:S01]  /*6e80*/  IMAD R15, R21.reuse, R17, R15 ;  /* 0x00000011150f7224 */ /* 0x040fe200078e020f */
[----:B------:R0:W-:Y:S01]  /*6e90*/  STL [R1+0x24c], R0 ;  /* 0x00024c0001007387 */ /* 0x0001e20000100800 */
[--C-:B------:R-:W-:Y:S01]  /*6ea0*/  @!P0 IMAD.IADD R8, R8, 0x1, -R21.reuse ;  /* 0x0000000108088824 */ /* 0x100fe200078e0a15 */
[C---:B------:R-:W-:Y:S01]  /*6eb0*/  ISETP.GT.U32.AND P0, PT, R21.reuse, R7, PT ;  /* 0x000000071500720c */ /* 0x040fe20003f04070 */
[----:B------:R-:W-:Y:S01]  /*6ec0*/  @!P6 IMAD.IADD R12, R12, 0x1, -R21 ;  /* 0x000000010c0ce824 */ /* 0x000fe200078e0a15 */
[----:B------:R-:W-:Y:S01]  /*6ed0*/  ISETP.GT.U32.AND P6, PT, R21, R15, PT ;  /* 0x0000000f1500720c */ /* 0x000fe20003fc4070 */
[----:B------:R-:W-:Y:S02]  /*6ee0*/  IMAD.MOV.U32 R22, RZ, RZ, R2 ;  /* 0x000000ffff167224 */ /* 0x000fe400078e0002 */
[----:B------:R-:W-:-:S04]  /*6ef0*/  IMAD.HI.U32 R18, R23, R16, RZ ;  /* 0x0000001017127227 */ /* 0x000fc800078e00ff */
[----:B0-----:R-:W-:Y:S02]  /*6f00*/  IMAD.MOV.U32 R0, RZ, RZ, R8 ;  /* 0x000000ffff007224 */ /* 0x001fe400078e0008 */
[----:B------:R-:W-:Y:S02]  /*6f10*/  @!P5 IMAD.MOV R22, RZ, RZ, -R22 ;  /* 0x000000ffff16d224 */ /* 0x000fe400078e0a16 */
[--C-:B------:R-:W-:Y:S01]  /*6f20*/  @!P2 IMAD.IADD R6, R6, 0x1, -R21.reuse ;  /* 0x000000010606a824 */ /* 0x100fe200078e0a15 */
[----:B------:R-:W-:Y:S01]  /*6f30*/  ISETP.GE.AND P2, PT, R14, RZ, PT ;  /* 0x000000ff0e00720c */ /* 0x000fe20003f46270 */
[----:B------:R-:W-:Y:S01]  /*6f40*/  @!P4 IMAD.MOV R0, RZ, RZ, -R0 ;  /* 0x000000ffff00c224 */ /* 0x000fe200078e0a00 */
[----:B------:R-:W-:Y:S01]  /*6f50*/  STL [R1+0x244], R22 ;  /* 0x0002441601007387 */ /* 0x000fe20000100800 */
[--C-:B------:R-:W-:Y:S01]  /*6f60*/  @!P1 IMAD.IADD R13, R13, 0x1, -R21.reuse ;  /* 0x000000010d0d9824 */ /* 0x100fe200078e0a15 */
[----:B------:R-:W-:Y:S01]  /*6f70*/  LOP3.LUT R14, R19, 0x11e, RZ, 0xfc, !PT ;  /* 0x0000011e130e7812 */ /* 0x000fe200078efcff */
[----:B------:R-:W-:Y:S01]  /*6f80*/  IMAD.MOV R18, RZ, RZ, -R18 ;  /* 0x000000ffff127224 */ /* 0x000fe200078e0a12 */
[----:B------:R0:W-:Y:S01]  /*6f90*/  STL [R1+0x240], R0 ;  /* 0x0002400001007387 */ /* 0x0001e20000100800 */
[--C-:B------:R-:W-:Y:S01]  /*6fa0*/  @!P0 IMAD.IADD R7, R7, 0x1, -R21.reuse ;  /* 0x0000000107078824 */ /* 0x100fe200078e0a15 */
[----:B------:R-:W-:Y:S01]  /*6fb0*/  ISETP.GT.U32.AND P0, PT, R21, R6, PT ;  /* 0x000000061500720c */ /* 0x000fe20003f04070 */
[----:B------:R-:W-:Y:S01]  /*6fc0*/  @!P6 IMAD.IADD R15, R15, 0x1, -R21 ;  /* 0x000000010f0fe824 */ /* 0x000fe200078e0a15 */
[C---:B------:R-:W-:Y:S01]  /*6fd0*/  ISETP.GT.U32.AND P5, PT, R21.reuse, R13, PT ;  /* 0x0000000d1500720c */ /* 0x040fe20003fa4070 */
[C---:B------:R-:W-:Y:S01]  /*6fe0*/  IMAD R16, R21.reuse, R18, R16 ;  /* 0x0000001215107224 */ /* 0x040fe200078e0210 */
[----:B------:R-:W-:Y:S01]  /*6ff0*/  ISETP.GT.U32.AND P6, PT, R21, R7, PT ;  /* 0x000000071500720c */ /* 0x000fe20003fc4070 */
[----:B------:R-:W-:Y:S01]  /*7000*/  IMAD.HI.U32 R20, R23, R3, RZ ;  /* 0x0000000317147227 */ /* 0x000fe200078e00ff */
[----:B------:R-:W-:-:S02]  /*7010*/  ISETP.GT.U32.AND P4, PT, R21, R15, PT ;  /* 0x0000000f1500720c */ /* 0x000fc40003f84070 */
[----:B------:R-:W-:Y:S01]  /*7020*/  ISETP.GE.AND P1, PT, R4, RZ, PT ;  /* 0x000000ff0400720c */ /* 0x000fe20003f26270 */
[----:B0-----:R-:W-:Y:S01]  /*7030*/  IMAD.MOV.U32 R0, RZ, RZ, R12 ;  /* 0x000000ffff007224 */ /* 0x001fe200078e000c */
[----:B------:R-:W-:Y:S01]  /*7040*/  LOP3.LUT R4, R19, 0x11c, RZ, 0xfc, !PT ;  /* 0x0000011c13047812 */ /* 0x000fe200078efcff */
[----:B------:R-:W-:Y:S01]  /*7050*/  IMAD.MOV R20, RZ, RZ, -R20 ;  /* 0x000000ffff147224 */ /* 0x000fe200078e0a14 */
[----:B------:R-:W-:Y:S01]  /*7060*/  IABS R8, R14 ;  /* 0x0000000e00087213 */ /* 0x000fe20000000000 */
[----:B------:R-:W-:Y:S01]  /*7070*/  @!P3 IMAD.MOV R0, RZ, RZ, -R0 ;  /* 0x000000ffff00b224 */ /* 0x000fe200078e0a00 */
[C---:B------:R-:W-:Y:S01]  /*7080*/  ISETP.GT.U32.AND P3, PT, R21.reuse, R16, PT ;  /* 0x000000101500720c */ /* 0x040fe20003f64070 */
[----:B------:R-:W-:Y:S01]  /*7090*/  IMAD R3, R21, R20, R3 ;  /* 0x0000001415037224 */ /* 0x000fe200078e0203 */
[----:B------:R-:W-:Y:S01]  /*70a0*/  IABS R2, R4 ;  /* 0x0000000400027213 */ /* 0x000fe20000000000 */
[--C-:B------:R-:W-:Y:S01]  /*70b0*/  @!P0 IMAD.IADD R6, R6, 0x1, -R21.reuse ;  /* 0x0000000106068824 */ /* 0x100fe200078e0a15 */
[----:B------:R-:W-:Y:S01]  /*70c0*/  ISETP.GE.AND P0, PT, R10, RZ, PT ;  /* 0x000000ff0a00720c */ /* 0x000fe20003f06270 */
[----:B------:R-:W-:Y:S01]  /*70d0*/  @!P5 IMAD.IADD R13, R13, 0x1, -R21 ;  /* 0x000000010d0dd824 */ /* 0x000fe200078e0a15 */
[----:B------:R-:W-:Y:S01]  /*70e0*/  ISETP.GT.U32.AND P5, PT, R21, R3, PT ;  /* 0x000000031500720c */ /* 0x000fe20003fa4070 */
[----:B------:R-:W-:Y:S01]  /*70f0*/  IMAD.HI.U32 R10, R23, R8, RZ ;  /* 0x00000008170a7227 */ /* 0x000fe200078e00ff */
[----:B------:R0:W-:Y:S03]  /*7100*/  STL [R1+0x23c], R0 ;  /* 0x00023c0001007387 */ /* 0x0001e60000100800 */
[----:B------:R-:W-:-:S02]  /*7110*/  IMAD.MOV.U32 R12, RZ, RZ, R6 ;  /* 0x000000ffff0c7224 */ /* 0x000fc400078e0006 */
[--C-:B------:R-:W-:Y:S01]  /*7120*/  @!P6 IMAD.IADD R7, R7, 0x1, -R21.reuse ;  /* 0x000000010707e824 */ /* 0x100fe200078e0a15 */
[----:B------:R-:W-:Y:S01]  /*7130*/  ISETP.GE.AND P6, PT, R5, RZ, PT ;  /* 0x000000ff0500720c */ /* 0x000fe20003fc6270 */
[--C-:B------:R-:W-:Y:S01]  /*7140*/  @!P4 IMAD.IADD R15, R15, 0x1, -R21.reuse ;  /* 0x000000010f0fc824 */ /* 0x100fe200078e0a15 */
[----:B------:R-:W-:Y:S01]  /*7150*/  ISETP.GE.AND P4, PT, R9, RZ, PT ;  /* 0x000000ff0900720c */ /* 0x000fe20003f86270 */
[----:B------:R-:W-:Y:S01]  /*7160*/  @!P3 IMAD.IADD R16, R16, 0x1, -R21 ;  /* 0x000000011010b824 */ /* 0x000fe200078e0a15 */
[----:B------:R-:W-:Y:S01]  /*7170*/  ISETP.GE.AND P3, PT, R11, RZ, PT ;  /* 0x000000ff0b00720c */ /* 0x000fe20003f66270 */
[----:B0-----:R-:W-:Y:S01]  /*7180*/  IMAD.MOV.U32 R0, RZ, RZ, R13 ;  /* 0x000000ffff007224 */ /* 0x001fe200078e000d */
[----:B------:R-:W-:Y:S01]  /*7190*/  LOP3.LUT R13, R19, 0x10c, RZ, 0xfc, !PT ;  /* 0x0000010c130d7812 */ /* 0x000fe200078efcff */
[----:B------:R-:W-:-:S04]  /*71a0*/  IMAD.HI.U32 R5, R23, R2, RZ ;  /* 0x0000000217057227 */ /* 0x000fc800078e00ff */
[----:B------:R-:W-:Y:S01]  /*71b0*/  IMAD.MOV R9, RZ, RZ, -R10 ;  /* 0x000000ffff097224 */ /* 0x000fe200078e0a0a */
[----:B------:R-:W-:Y:S01]  /*71c0*/  LOP3.LUT R10, R19, 0x116, RZ, 0xfc, !PT ;  /* 0x00000116130a7812 */ /* 0x000fe200078efcff */
[----:B------:R-:W-:Y:S01]  /*71d0*/  @!P2 IMAD.MOV R12, RZ, RZ, -R12 ;  /* 0x000000ffff0ca224 */ /* 0x000fe200078e0a0c */
[C---:B------:R-:W-:Y:S01]  /*71e0*/  ISETP.GT.U32.AND P2, PT, R21.reuse, R16, PT ;  /* 0x000000101500720c */ /* 0x040fe20003f44070 */
[----:B------:R-:W-:Y:S01]  /*71f0*/  @!P1 IMAD.MOV R0, RZ, RZ, -R0 ;  /* 0x000000ffff009224 */ /* 0x000fe200078e0a00 */
[----:B------:R-:W-:Y:S01]  /*7200*/  ISETP.GE.AND P1, PT, R14, RZ, PT ;  /* 0x000000ff0e00720c */ /* 0x000fe20003f26270 */
[----:B------:R-:W-:Y:S01]  /*7210*/  IMAD.MOV R5, RZ, RZ, -R5 ;  /* 0x000000ffff057224 */ /* 0x000fe200078e0a05 */
[----:B------:R-:W-:Y:S01]  /*7220*/  STL [R1+0x238], R12 ;  /* 0x0002380c01007387 */ /* 0x000fe20000100800 */
[----:B------:R-:W-:Y:S01]  /*7230*/  IMAD R6, R21, R9, R8 ;  /* 0x0000000915067224 */ /* 0x000fe200078e0208 */
[----:B------:R-:W-:Y:S01]  /*7240*/  LOP3.LUT R9, R19, 0x112, RZ, 0xfc, !PT ;  /* 0x0000011213097812 */ /* 0x000fe200078efcff */
[----:B------:R-:W-:Y:S01]  /*7250*/  @!P5 IMAD.IADD R3, R3, 0x1, -R21 ;  /* 0x000000010303d824 */ /* 0x000fe200078e0a15 */
[----:B------:R0:W-:Y:S01]  /*7260*/  STL [R1+0x234], R0 ;  /* 0x0002340001007387 */ /* 0x0001e20000100800 */
[----:B------:R-:W-:Y:S01]  /*7270*/  IMAD R5, R21, R5, R2 ;  /* 0x0000000515057224 */ /* 0x000fe200078e0202 */
[----:B------:R-:W-:Y:S01]  /*7280*/  LOP3.LUT R2, R19, 0x118, RZ, 0xfc, !PT ;  /* 0x0000011813027812 */ /* 0x000fe200078efcff */
[----:B------:R-:W-:Y:S01]  /*7290*/  @!P0 IMAD.MOV R7, RZ, RZ, -R7 ;  /* 0x000000ffff078224 */ /* 0x000fe200078e0a07 */
[C---:B------:R-:W-:Y:S01]  /*72a0*/  ISETP.GT.U32.AND P0, PT, R21.reuse, R6, PT ;  /* 0x000000061500720c */ /* 0x040fe20003f04070 */
[----:B------:R-:W-:Y:S01]  /*72b0*/  @!P2 IMAD.IADD R16, R16, 0x1, -R21 ;  /* 0x000000011010a824 */ /* 0x000fe200078e0a15 */
[----:B------:R-:W-:-:S02]  /*72c0*/  ISETP.GT.U32.AND P5, PT, R21, R3, PT ;  /* 0x000000031500720c */ /* 0x000fc40003fa4070 */
[----:B------:R1:W-:Y:S01]  /*72d0*/  STL [R1+0x20c], R7 ;  /* 0x00020c0701007387 */ /* 0x0003e20000100800 */
[----:B------:R-:W-:Y:S01]  /*72e0*/  ISETP.GE.AND P2, PT, R4, RZ, PT ;  /* 0x000000ff0400720c */ /* 0x000fe20003f46270 */
[----:B0-----:R-:W-:Y:S01]  /*72f0*/  IMAD.MOV.U32 R0, RZ, RZ, R15 ;  /* 0x000000ffff007224 */ /* 0x001fe200078e000f */
[----:B------:R-:W-:Y:S02]  /*7300*/  IABS R4, R2 ;  /* 0x0000000200047213 */ /* 0x000fe40000000000 */
[----:B------:R-:W-:Y:S01]  /*7310*/  IABS R12, R13 ;  /* 0x0000000d000c7213 */ /* 0x000fe20000000000 */
[----:B------:R-:W-:Y:S01]  /*7320*/  @!P6 IMAD.MOV R0, RZ, RZ, -R0 ;  /* 0x000000ffff00e224 */ /* 0x000fe200078e0a00 */
[----:B------:R-:W-:Y:S02]  /*7330*/  ISETP.GT.U32.AND P6, PT, R21, R5, PT ;  /* 0x000000051500720c */ /* 0x000fe40003fc4070 */
[--C-:B------:R-:W-:Y:S01]  /*7340*/  @!P0 IMAD.IADD R6, R6, 0x1, -R21.reuse ;  /* 0x0000000106068824 */ /* 0x100fe200078e0a15 */
[----:B-1----:R-:W-:Y:S01]  /*7350*/  LOP3.LUT R7, R19, 0x11a, RZ, 0xfc, !PT ;  /* 0x0000011a13077812 */ /* 0x002fe200078efcff */
[----:B------:R0:W-:Y:S01]  /*7360*/  STL [R1+0x4], R0 ;  /* 0x0000040001007387 */ /* 0x0001e20000100800 */
[----:B------:R-:W-:Y:S01]  /*7370*/  @!P5 IMAD.IADD R3, R3, 0x1, -R21 ;  /* 0x000000010303d824 */ /* 0x000fe200078e0a15 */
[----:B------:R-:W-:Y:S01]  /*7380*/  ISETP.GE.AND P0, PT, R2, RZ, PT ;  /* 0x000000ff0200720c */ /* 0x000fe20003f06270 */
[----:B------:R-:W-:Y:S01]  /*7390*/  IMAD.HI.U32 R2, R23, R4, RZ ;  /* 0x0000000417027227 */ /* 0x000fe200078e00ff */
[----:B------:R-:W-:-:S02]  /*73a0*/  IABS R11, R7 ;  /* 0x00000007000b7213 */ /* 0x000fc40000000000 */
[----:B------:R-:W-:Y:S01]  /*73b0*/  ISETP.GE.AND P5, PT, R7, RZ, PT ;  /* 0x000000ff0700720c */ /* 0x000fe20003fa6270 */
[----:B------:R-:W-:Y:S02]  /*73c0*/  IMAD.MOV R2, RZ, RZ, -R2 ;  /* 0x000000ffff027224 */ /* 0x000fe400078e0a02 */
[----:B------:R-:W-:Y:S01]  /*73d0*/  @!P6 IMAD.IADD R5, R5, 0x1, -R21 ;  /* 0x000000010505e824 */ /* 0x000fe200078e0a15 */
[----:B------:R-:W-:Y:S01]  /*73e0*/  ISETP.GT.U32.AND P6, PT, R21, R6, PT ;  /* 0x000000061500720c */ /* 0x000fe20003fc4070 */
[----:B0-----:R-:W-:Y:S01]  /*73f0*/  IMAD.MOV.U32 R0, RZ, RZ, R16 ;  /* 0x000000ffff007224 */ /* 0x001fe200078e0010 */
[----:B------:R-:W-:Y:S01]  /*7400*/  LOP3.LUT R16, R19, 0x10e, RZ, 0xfc, !PT ;  /* 0x0000010e13107812 */ /* 0x000fe200078efcff */
[----:B------:R-:W-:-:S04]  /*7410*/  IMAD.HI.U32 R7, R23, R11, RZ ;  /* 0x0000000b17077227 */ /* 0x000fc800078e00ff */
[----:B------:R-:W-:Y:S01]  /*7420*/  @!P4 IMAD.MOV R0, RZ, RZ, -R0 ;  /* 0x000000ffff00c224 */ /* 0x000fe200078e0a00 */
[C---:B------:R-:W-:Y:S01]  /*7430*/  ISETP.GT.U32.AND P4, PT, R21.reuse, R5, PT ;  /* 0x000000051500720c */ /* 0x040fe20003f84070 */
[----:B------:R-:W-:Y:S01]  /*7440*/  IMAD R4, R21, R2, R4 ;  /* 0x0000000215047224 */ /* 0x000fe200078e0204 */
[----:B------:R-:W-:Y:S02]  /*7450*/  LOP3.LUT R2, R19, 0x110, RZ, 0xfc, !PT ;  /* 0x0000011013027812 */ /* 0x000fe400078efcff */
[----:B------:R0:W-:Y:S01]  /*7460*/  STL [R1+0x214], R0 ;  /* 0x0002140001007387 */ /* 0x0001e20000100800 */
[----:B------:R-:W-:-:S04]  /*7470*/  @!P6 IMAD.IADD R6, R6, 0x1, -R21 ;  /* 0x000000010606e824 */ /* 0x000fc800078e0a15 */
[----:B------:R-:W-:-:S04]  /*7480*/  IMAD.MOV.U32 R8, RZ, RZ, R6 ;  /* 0x000000ffff087224 */ /* 0x000fc800078e0006 */
[----:B------:R-:W-:Y:S01]  /*7490*/  @!P1 IMAD.MOV R8, RZ, RZ, -R8 ;  /* 0x000000ffff089224 */ /* 0x000fe200078e0a08 */
[----:B------:R-:W-:Y:S01]  /*74a0*/  ISETP.GT.U32.AND P1, PT, R21, R4, PT ;  /* 0x000000041500720c */ /* 0x000fe20003f24070 */
[----:B0-----:R-:W-:Y:S02]  /*74b0*/  IMAD.MOV.U32 R0, RZ, RZ, R3 ;  /* 0x000000ffff007224 */ /* 0x001fe400078e0003 */
[----:B------:R-:W-:Y:S01]  /*74c0*/  IMAD.MOV R3, RZ, RZ, -R7 ;  /* 0x000000ffff037224 */ /* 0x000fe200078e0a07 */
[----:B------:R-:W-:Y:S01]  /*74d0*/  LOP3.LUT R7, R19, 0x114, RZ, 0xfc, !PT ;  /* 0x0000011413077812 */ /* 0x000fe200078efcff */
[----:B------:R-:W-:Y:S01]  /*74e0*/  @!P3 IMAD.MOV R0, RZ, RZ, -R0 ;  /* 0x000000ffff00b224 */ /* 0x000fe200078e0a00 */
[----:B------:R-:W-:Y:S01]  /*74f0*/  ISETP.GE.AND P3, PT, R10, RZ, PT ;  /* 0x000000ff0a00720c */ /* 0x000fe20003f66270 */
[----:B------:R-:W-:Y:S01]  /*7500*/  IMAD R11, R21, R3, R11 ;  /* 0x00000003150b7224 */ /* 0x000fe200078e020b */
[----:B------:R-:W-:Y:S01]  /*7510*/  IABS R10, R10 ;  /* 0x0000000a000a7213 */ /* 0x000fe20000000000 */
[----:B------:R-:W-:Y:S01]  /*7520*/  @!P4 IMAD.IADD R5, R5, 0x1, -R21 ;  /* 0x000000010505c824 */ /* 0x000fe200078e0a15 */
[----:B------:R0:W-:Y:S01]  /*7530*/  STL [R1+0x218], R0 ;  /* 0x0002180001007387 */ /* 0x0001e20000100800 */
[----:B------:R-:W-:-:S02]  /*7540*/  ISETP.GE.AND P4, PT, R7, RZ, PT ;  /* 0x000000ff0700720c */ /* 0x000fc40003f86270 */
[----:B------:R-:W-:Y:S01]  /*7550*/  ISETP.GT.U32.AND P6, PT, R21, R11, PT ;  /* 0x0000000b1500720c */ /* 0x000fe20003fc4070 */
[----:B------:R-:W-:Y:S01]  /*7560*/  IMAD.HI.U32 R3, R23, R10, RZ ;  /* 0x0000000a17037227 */ /* 0x000fe200078e00ff */
[----:B------:R1:W-:Y:S01]  /*7570*/  STL [R1+0x21c], R8 ;  /* 0x00021c0801007387 */ /* 0x0003e20000100800 */
[----:B------:R-:W-:Y:S02]  /*7580*/  IABS R7, R7 ;  /* 0x0000000700077213 */ /* 0x000fe40000000000 */
[----:B------:R-:W-:Y:S02]  /*7590*/  IMAD.MOV R6, RZ, RZ, -R3 ;  /* 0x000000ffff067224 */ /* 0x000fe400078e0a03 */
[----:B0-----:R-:W-:Y:S02]  /*75a0*/  IMAD.MOV.U32 R0, RZ, RZ, R5 ;  /* 0x000000ffff007224 */ /* 0x001fe400078e0005 */
[--C-:B------:R-:W-:Y:S02]  /*75b0*/  @!P1 IMAD.IADD R4, R4, 0x1, -R21.reuse ;  /* 0x0000000104049824 */ /* 0x100fe400078e0a15 */
[----:B------:R-:W-:Y:S01]  /*75c0*/  @!P2 IMAD.MOV R0, RZ, RZ, -R0 ;  /* 0x000000ffff00a224 */ /* 0x000fe200078e0a00 */
[----:B------:R-:W-:Y:S01]  /*75d0*/  ISETP.GE.AND P2, PT, R9, RZ, PT ;  /* 0x000000ff0900720c */ /* 0x000fe20003f46270 */
[----:B------:R-:W-:Y:S01]  /*75e0*/  @!P6 IMAD.IADD R11, R11, 0x1, -R21 ;  /* 0x000000010b0be824 */ /* 0x000fe200078e0a15 */
[----:B------:R-:W-:Y:S01]  /*75f0*/  IABS R9, R9 ;  /* 0x0000000900097213 */ /* 0x000fe20000000000 */
[----:B------:R-:W-:Y:S01]  /*7600*/  IMAD R10, R21, R6, R10 ;  /* 0x00000006150a7224 */ /* 0x000fe200078e020a */
[----:B-1----:R-:W-:Y:S01]  /*7610*/  IABS R8, R2 ;  /* 0x0000000200087213 */ /* 0x002fe20000000000 */
[----:B------:R-:W-:Y:S01]  /*7620*/  IMAD.HI.U32 R3, R23, R7, RZ ;  /* 0x0000000717037227 */ /* 0x000fe200078e00ff */
[C---:B------:R-:W-:Y:S01]  /*7630*/  ISETP.GT.U32.AND P6, PT, R21.reuse, R11, PT ;  /* 0x0000000b1500720c */ /* 0x040fe20003fc4070 */
[----:B------:R0:W-:Y:S01]  /*7640*/  STL [R1+0x230], R0 ;  /* 0x0002300001007387 */ /* 0x0001e20000100800 */
[----:B------:R-:W-:Y:S01]  /*7650*/  ISETP.GT.U32.AND P1, PT, R21, R4, PT ;  /* 0x000000041500720c */ /* 0x000fe20003f24070 */
[----:B------:R-:W-:-:S04]  /*7660*/  IMAD.HI.U32 R5, R23, R9, RZ ;  /* 0x0000000917057227 */ /* 0x000fc800078e00ff */
[----:B------:R-:W-:-:S04]  /*7670*/  IMAD.HI.U32 R6, R23, R8, RZ ;  /* 0x0000000817067227 */ /* 0x000fc800078e00ff */
[----:B------:R-:W-:Y:S02]  /*7680*/  IMAD.MOV R5, RZ, RZ, -R5 ;  /* 0x000000ffff057224 */ /* 0x000fe400078e0a05 */
[----:B------:R-:W-:Y:S01]  /*7690*/  @!P6 IMAD.IADD R11, R11, 0x1, -R21 ;  /* 0x000000010b0be824 */ /* 0x000fe200078e0a15 */
[C---:B------:R-:W-:Y:S01]  /*76a0*/  ISETP.GT.U32.AND P6, PT, R21.reuse, R10, PT ;  /* 0x0000000a1500720c */ /* 0x040fe20003fc4070 */
[----:B------:R-:W-:Y:S02]  /*76b0*/  IMAD.MOV R3, RZ, RZ, -R3 ;  /* 0x000000ffff037224 */ /* 0x000fe400078e0a03 */
[----:B------:R-:W-:Y:S02]  /*76c0*/  IMAD.MOV R6, RZ, RZ, -R6 ;  /* 0x000000ffff067224 */ /* 0x000fe400078e0a06 */
[C---:B------:R-:W-:Y:S02]  /*76d0*/  IMAD R9, R21.reuse, R5, R9 ;  /* 0x0000000515097224 */ /* 0x040fe400078e0209 */
[----:B------:R-:W-:Y:S01]  /*76e0*/  IMAD R7, R21, R3, R7 ;  /* 0x0000000315077224 */ /* 0x000fe200078e0207 */
[----:B------:R-:W-:Y:S01]  /*76f0*/  IABS R3, R16 ;  /* 0x0000001000037213 */ /* 0x000fe20000000000 */
[----:B0-----:R-:W-:-:S02]  /*7700*/  IMAD.MOV.U32 R0, RZ, RZ, R11 ;  /* 0x000000ffff007224 */ /* 0x001fc400078e000b */
[----:B------:R-:W-:Y:S01]  /*7710*/  IMAD R8, R21, R6, R8 ;  /* 0x0000000615087224 */ /* 0x000fe200078e0208 */
[----:B------:R-:W-:Y:S01]  /*7720*/  LOP3.LUT R6, R19, 0x10a, RZ, 0xfc, !PT ;  /* 0x0000010a13067812 */ /* 0x000fe200078efcff */
[--C-:B------:R-:W-:Y:S01]  /*7730*/  @!P1 IMAD.IADD R4, R4, 0x1, -R21.reuse ;  /* 0x0000000104049824 */ /* 0x100fe200078e0a15 */
[C---:B------:R-:W-:Y:S01]  /*7740*/  ISETP.GT.U32.AND P1, PT, R21.reuse, R9, PT ;  /* 0x000000091500720c */ /* 0x040fe20003f24070 */
[----:B------:R-:W-:Y:S01]  /*7750*/  @!P5 IMAD.MOV R0, RZ, RZ, -R0 ;  /* 0x000000ffff00d224 */ /* 0x000fe200078e0a00 */
[C---:B------:R-:W-:Y:S01]  /*7760*/  ISETP.GT.U32.AND P5, PT, R21.reuse, R7, PT ;  /* 0x000000071500720c */ /* 0x040fe20003fa4070 */
[----:B------:R-:W-:Y:S01]  /*7770*/  @!P6 IMAD.IADD R10, R10, 0x1, -R21 ;  /* 0x000000010a0ae824 */ /* 0x000fe200078e0a15 */
[----:B------:R-:W-:Y:S01]  /*7780*/  ISETP.GT.U32.AND P6, PT, R21, R8, PT ;  /* 0x000000081500720c */ /* 0x000fe20003fc4070 */
[----:B------:R-:W-:Y:S01]  /*7790*/  IMAD.HI.U32 R5, R23, R3, RZ ;  /* 0x0000000317057227 */ /* 0x000fe200078e00ff */
[----:B------:R0:W-:Y:S01]  /*77a0*/  STL [R1+0x22c], R0 ;  /* 0x00022c0001007387 */ /* 0x0001e20000100800 */
[----:B------:R-:W-:-:S02]  /*77b0*/  IABS R15, R6 ;  /* 0x00000006000f7213 */ /* 0x000fc40000000000 */
[----:B------:R-:W-:-:S03]  /*77c0*/  IMAD.MOV R5, RZ, RZ, -R5 ;  /* 0x000000ffff057224 */ /* 0x000fc600078e0a05 */
[----:B------:R-:W-:-:S04]  /*77d0*/  IMAD.HI.U32 R11, R23, R15, RZ ;  /* 0x0000000f170b7227 */ /* 0x000fc800078e00ff */
[--C-:B------:R-:W-:Y:S02]  /*77e0*/  @!P1 IMAD.IADD R9, R9, 0x1, -R21.reuse ;  /* 0x0000000109099824 */ /* 0x100fe400078e0a15 */
[--C-:B------:R-:W-:Y:S01]  /*77f0*/  @!P5 IMAD.IADD R7, R7, 0x1, -R21.reuse ;  /* 0x000000010707d824 */ /* 0x100fe200078e0a15 */
[C---:B------:R-:W-:Y:S01]  /*7800*/  ISETP.GT.U32.AND P5, PT, R21.reuse, R10, PT ;  /* 0x0000000a1500720c */ /* 0x040fe20003fa4070 */
[----:B------:R-:W-:Y:S01]  /*7810*/  @!P6 IMAD.IADD R8, R8, 0x1, -R21 ;  /* 0x000000010808e824 */ /* 0x000fe200078e0a15 */
[C---:B------:R-:W-:Y:S01]  /*7820*/  ISETP.GT.U32.AND P6, PT, R21.reuse, R9, PT ;  /* 0x000000091500720c */ /* 0x040fe20003fc4070 */
[----:B0-----:R-:W-:Y:S01]  /*7830*/  IMAD.MOV.U32 R0, RZ, RZ, R4 ;  /* 0x000000ffff007224 */ /* 0x001fe200078e0004 */
[----:B------:R-:W-:Y:S01]  /*7840*/  ISETP.GT.U32.AND P1, PT, R21, R7, PT ;  /* 0x000000071500720c */ /* 0x000fe20003f24070 */
[----:B------:R-:W-:-:S04]  /*7850*/  IMAD.HI.U32 R4, R23, R12, RZ ;  /* 0x0000000c17047227 */ /* 0x000fc800078e00ff */
[----:B------:R-:W-:Y:S02]  /*7860*/  IMAD.MOV R4, RZ, RZ, -R4 ;  /* 0x000000ffff047224 */ /* 0x000fe400078e0a04 */
[----:B------:R-:W-:Y:S01]  /*7870*/  @!P0 IMAD.MOV R0, RZ, RZ, -R0 ;  /* 0x000000ffff008224 */ /* 0x000fe200078e0a00 */
[C---:B------:R-:W-:Y:S01]  /*7880*/  ISETP.GT.U32.AND P0, PT, R21.reuse, R8, PT ;  /* 0x000000081500720c */ /* 0x040fe20003f04070 */
[----:B------:R-:W-:Y:S01]  /*7890*/  IMAD R3, R21, R5, R3 ;  /* 0x0000000515037224 */ /* 0x000fe200078e0203 */
[----:B------:R-:W-:Y:S01]  /*78a0*/  LOP3.LUT R5, R19, 0x108, RZ, 0xfc, !PT ;  /* 0x0000010813057812 */ /* 0x000fe200078efcff */
[----:B------:R-:W-:Y:S01]  /*78b0*/  IMAD R12, R21, R4, R12 ;  /* 0x00000004150c7224 */ /* 0x000fe200078e020c */
[----:B------:R-:W-:Y:S01]  /*78c0*/  LOP3.LUT R4, R19, 0x106, RZ, 0xfc, !PT ;  /* 0x0000010613047812 */ /* 0x000fe200078efcff */
[--C-:B------:R-:W-:Y:S01]  /*78d0*/  @!P5 IMAD.IADD R10, R10, 0x1, -R21.reuse ;  /* 0x000000010a0ad824 */ /* 0x100fe200078e0a15 */
[----:B------:R-:W-:Y:S01]  /*78e0*/  ISETP.GT.U32.AND P5, PT, R21, R3, PT ;  /* 0x000000031500720c */ /* 0x000fe20003fa4070 */
[--C-:B------:R-:W-:Y:S01]  /*78f0*/  @!P6 IMAD.IADD R9, R9, 0x1, -R21.reuse ;  /* 0x000000010909e824 */ /* 0x100fe200078e0a15 */
[----:B------:R-:W-:Y:S01]  /*7900*/  ISETP.GT.U32.AND P6, PT, R21, R12, PT ;  /* 0x0000000c1500720c */ /* 0x000fe20003fc4070 */
[--C-:B------:R-:W-:Y:S01]  /*7910*/  @!P1 IMAD.IADD R7, R7, 0x1, -R21.reuse ;  /* 0x0000000107079824 */ /* 0x100fe200078e0a15 */
[----:B------:R0:W-:Y:S01]  /*7920*/  STL [R1+0x224], R0 ;  /* 0x0002240001007387 */ /* 0x0001e20000100800 */
[----:B------:R-:W-:Y:S01]  /*7930*/  IMAD.MOV.U32 R17, RZ, RZ, R10 ;  /* 0x000000ffff117224 */ /* 0x000fe200078e000a */
[----:B------:R-:W-:Y:S01]  /*7940*/  ISETP.GE.AND P1, PT, R2, RZ, PT ;  /* 0x000000ff0200720c */ /* 0x000fe20003f26270 */
[----:B------:R-:W-:Y:S01]  /*7950*/  @!P0 IMAD.IADD R8, R8, 0x1, -R21 ;  /* 0x0000000108088824 */ /* 0x000fe200078e0a15 */
[----:B------:R-:W-:Y:S01]  /*7960*/  ISETP.GE.AND P0, PT, R16, RZ, PT ;  /* 0x000000ff1000720c */ /* 0x000fe20003f06270 */
[----:B------:R-:W-:Y:S01]  /*7970*/  IMAD.MOV R11, RZ, RZ, -R11 ;  /* 0x000000ffff0b7224 */ /* 0x000fe200078e0a0b */
[----:B------:R-:W-:Y:S01]  /*7980*/  IABS R16, R4 ;  /* 0x0000000400107213 */ /* 0x000fe20000000000 */
[----:B------:R-:W-:Y:S01]  /*7990*/  @!P3 IMAD.MOV R17, RZ, RZ, -R17 ;  /* 0x000000ffff11b224 */ /* 0x000fe200078e0a11 */
[----:B------:R-:W-:Y:S01]  /*79a0*/  IABS R14, R5 ;  /* 0x00000005000e7213 */ /* 0x000fe20000000000 */
[--C-:B------:R-:W-:Y:S01]  /*79b0*/  @!P5 IMAD.IADD R3, R3, 0x1, -R21.reuse ;  /* 0x000000010303d824 */ /* 0x100fe200078e0a15 */
[----:B------:R-:W-:Y:S01]  /*79c0*/  ISETP.GE.AND P5, PT, R13, RZ, PT ;  /* 0x000000ff0d00720c */ /* 0x000fe20003fa6270 */
[----:B------:R-:W-:Y:S01]  /*79d0*/  @!P6 IMAD.IADD R12, R12, 0x1, -R21 ;  /* 0x000000010c0ce824 */ /* 0x000fe200078e0a15 */
[----:B------:R-:W-:Y:S01]  /*79e0*/  STL [R1+0x1f0], R17 ;  /* 0x0001f01101007387 */ /* 0x000fe20000100800 */
[----:B------:R-:W-:Y:S01]  /*79f0*/  IMAD.MOV.U32 R13, RZ, RZ, R16 ;  /* 0x000000ffff0d7224 */ /* 0x000fe200078e0010 */
[C---:B------:R-:W-:Y:S01]  /*7a00*/  ISETP.GT.U32.AND P3, PT, R21.reuse, R3, PT ;  /* 0x000000031500720c */ /* 0x040fe20003f64070 */
[----:B0-----:R-:W-:Y:S01]  /*7a10*/  IMAD.MOV.U32 R0, RZ, RZ, R7 ;  /* 0x000000ffff007224 */ /* 0x001fe200078e0007 */
[----:B------:R-:W-:Y:S01]  /*7a20*/  ISETP.GT.U32.AND P6, PT, R21, R12, PT ;  /* 0x0000000c1500720c */ /* 0x000fe20003fc4070 */
[----:B------:R-:W-:-:S04]  /*7a30*/  IMAD.HI.U32 R10, R23, R13, RZ ;  /* 0x0000000d170a7227 */ /* 0x000fc800078e00ff */
[----:B------:R-:W-:Y:S02]  /*7a40*/  IMAD.MOV R7, RZ, RZ, -R10 ;  /* 0x000000ffff077224 */ /* 0x000fe400078e0a0a */
[C---:B------:R-:W-:Y:S02]  /*7a50*/  IMAD R15, R21.reuse, R11, R15 ;  /* 0x0000000b150f7224 */ /* 0x040fe400078e020f */
[C---:B------:R-:W-:Y:S02]  /*7a60*/  IMAD R13, R21.reuse, R7, R13 ;  /* 0x00000007150d7224 */ /* 0x040fe400078e020d */
[----:B------:R-:W-:Y:S01]  /*7a70*/  @!P4 IMAD.MOV R0, RZ, RZ, -R0 ;  /* 0x000000ffff00c224 */ /* 0x000fe200078e0a00 */
[C---:B------:R-:W-:Y:S01]  /*7a80*/  ISETP.GT.U32.AND P4, PT, R21.reuse, R15, PT ;  /* 0x0000000f1500720c */ /* 0x040fe20003f84070 */
[--C-:B------:R-:W-:Y:S01]  /*7a90*/  @!P6 IMAD.IADD R12, R12, 0x1, -R21.reuse ;  /* 0x000000010c0ce824 */ /* 0x100fe200078e0a15 */
[----:B------:R-:W-:Y:S01]  /*7aa0*/  ISETP.GT.U32.AND P6, PT, R21, R13, PT ;  /* 0x0000000d1500720c */ /* 0x000fe20003fc4070 */
[----:B------:R-:W-:Y:S01]  /*7ab0*/  IMAD.HI.U32 R2, R23, R14, RZ ;  /* 0x0000000e17027227 */ /* 0x000fe200078e00ff */
[----:B------:R0:W-:Y:S03]  /*7ac0*/  STL [R1+0x1f4], R0 ;  /* 0x0001f40001007387 */ /* 0x0001e60000100800 */
[----:B------:R-:W-:Y:S01]  /*7ad0*/  @!P3 IMAD.IADD R3, R3, 0x1, -R21 ;  /* 0x000000010303b824 */ /* 0x000fe200078e0a15 */
[----:B------:R-:W-:Y:S01]  /*7ae0*/  ISETP.GE.AND P3, PT, R5, RZ, PT ;  /* 0x000000ff0500720c */ /* 0x000fe20003f66270 */
[----:B------:R-:W-:Y:S01]  /*7af0*/  IMAD.MOV R2, RZ, RZ, -R2 ;  /* 0x000000ffff027224 */ /* 0x000fe200078e0a02 */
[----:B------:R-:W-:Y:S01]  /*7b00*/  LOP3.LUT R5, R19, 0x102, RZ, 0xfc, !PT ;  /* 0x0000010213057812 */ /* 0x000fe200078efcff */
[----:B------:R-:W-:Y:S01]  /*7b10*/  @!P2 IMAD.MOV R9, RZ, RZ, -R9 ;  /* 0x000000ffff09a224 */ /* 0x000fe200078e0a09 */
[----:B------:R-:W-:Y:S01]  /*7b20*/  ISETP.GE.AND P2, PT, R6, RZ, PT ;  /* 0x000000ff0600720c */ /* 0x000fe20003f46270 */
[--C-:B------:R-:W-:Y:S01]  /*7b30*/  @!P4 IMAD.IADD R15, R15, 0x1, -R21.reuse ;  /* 0x000000010f0fc824 */ /* 0x100fe200078e0a15 */
[----:B------:R-:W-:Y:S01]  /*7b40*/  ISETP.GE.AND P4, PT, R4, RZ, PT ;  /* 0x000000ff0400720c */ /* 0x000fe20003f86270 */
[----:B0-----:R-:W-:Y:S01]  /*7b50*/  IMAD.MOV.U32 R0, RZ, RZ, R8 ;  /* 0x000000ffff007224 */ /* 0x001fe200078e0008 */
[----:B------:R-:W-:Y:S01]  /*7b60*/  IABS R4, R5 ;  /* 0x0000000500047213 */ /* 0x000fe20000000000 */
[----:B------:R-:W-:Y:S01]  /*7b70*/  @!P6 IMAD.IADD R13, R13, 0x1, -R21 ;  /* 0x000000010d0de824 */ /* 0x000fe200078e0a15 */
[----:B------:R-:W-:Y:S01]  /*7b80*/  STL [R1+0x1f8], R9 ;  /* 0x0001f80901007387 */ /* 0x000fe20000100800 */
[----:B------:R-:W-:Y:S01]  /*7b90*/  @!P1 IMAD.MOV R0, RZ, RZ, -R0 ;  /* 0x000000ffff009224 */ /* 0x000fe200078e0a00 */
[----:B------:R-:W-:Y:S01]  /*7ba0*/  LOP3.LUT R8, R19, 0x100, RZ, 0xfc, !PT ;  /* 0x0000010013087812 */ /* 0x000fe200078efcff */
[----:B------:R-:W-:Y:S01]  /*7bb0*/  IMAD R14, R21, R2, R14 ;  /* 0x00000002150e7224 */ /* 0x000fe200078e020e */
[----:B------:R-:W-:Y:S01]  /*7bc0*/  LOP3.LUT R2, R19, 0x104, RZ, 0xfc, !PT ;  /* 0x0000010413027812 */ /* 0x000fe200078efcff */
[----:B------:R-:W-:Y:S01]  /*7bd0*/  IMAD.HI.U32 R6, R23, R4, RZ ;  /* 0x0000000417067227 */ /* 0x000fe200078e00ff */
[----:B------:R0:W-:Y:S01]  /*7be0*/  STL [R1+0x1fc], R0 ;  /* 0x0001fc0001007387 */ /* 0x0001e20000100800 */
[----:B------:R-:W-:-:S02]  /*7bf0*/  ISETP.GT.U32.AND P6, PT, R21, R13, PT ;  /* 0x0000000d1500720c */ /* 0x000fc40003fc4070 */
[----:B------:R-:W-:Y:S01]  /*7c00*/  IABS R10, R2 ;  /* 0x00000002000a7213 */ /* 0x000fe20000000000 */
[----:B------:R-:W-:Y:S01]  /*7c10*/  IMAD.MOV R6, RZ, RZ, -R6 ;  /* 0x000000ffff067224 */ /* 0x000fe200078e0a06 */
[----:B------:R-:W-:Y:S01]  /*7c20*/  ISETP.GT.U32.AND P1, PT, R21, R14, PT ;  /* 0x0000000e1500720c */ /* 0x000fe20003f24070 */
[----:B------:R-:W-:Y:S01]  /*7c30*/  IMAD.MOV.U32 R17, RZ, RZ, R12 ;  /* 0x000000ffff117224 */ /* 0x000fe200078e000c */
[----:B------:R-:W-:Y:S01]  /*7c40*/  IABS R11, R8 ;  /* 0x00000008000b7213 */ /* 0x000fe20000000000 */
[----:B------:R-:W-:-:S04]  /*7c50*/  IMAD.HI.U32 R7, R23, R10, RZ ;  /* 0x0000000a17077227 */ /* 0x000fc800078e00ff */
[----:B0-----:R-:W-:Y:S01]  /*7c60*/  IMAD.MOV.U32 R0, RZ, RZ, R3 ;  /* 0x000000ffff007224 */ /* 0x001fe200078e0003 */
[----:B------:R-:W-:Y:S01]  /*7c70*/  LOP3.LUT R3, R19, 0xfe, RZ, 0xfc, !PT ;  /* 0x000000fe13037812 */ /* 0x000fe200078efcff */
[----:B------:R-:W-:Y:S01]  /*7c80*/  IMAD R4, R21, R6, R4 ;  /* 0x0000000615047224 */ /* 0x000fe200078e0204 */
[----:B------:R-:W-:Y:S01]  /*7c90*/  LOP3.LUT R6, R19, 0xfc, RZ, 0xfc, !PT ;  /* 0x000000fc13067812 */ /* 0x000fe200078efcff */
[----:B------:R-:W-:Y:S01]  /*7ca0*/  @!P0 IMAD.MOV R0, RZ, RZ, -R0 ;  /* 0x000000ffff008224 */ /* 0x000fe200078e0a00 */
[----:B------:R-:W-:Y:S01]  /*7cb0*/  ISETP.GT.U32.AND P0, PT, R21, R15, PT ;  /* 0x0000000f1500720c */ /* 0x000fe20003f04070 */
[----:B------:R-:W-:Y:S01]  /*7cc0*/  IMAD.MOV R7, RZ, RZ, -R7 ;  /* 0x000000ffff077224 */ /* 0x000fe200078e0a07 */
[----:B------:R-:W-:Y:S01]  /*7cd0*/  IABS R9, R6 ;  /* 0x0000000600097213 */ /* 0x000fe20000000000 */
[--C-:B------:R-:W-:Y:S01]  /*7ce0*/  @!P6 IMAD.IADD R13, R13, 0x1, -R21.reuse ;  /* 0x000000010d0de824 */ /* 0x100fe200078e0a15 */
[C---:B------:R-:W-:Y:S01]  /*7cf0*/  ISETP.GT.U32.AND P6, PT, R21.reuse, R4, PT ;  /* 0x000000041500720c */ /* 0x040fe20003fc4070 */
[----:B------:R-:W-:Y:S01]  /*7d00*/  IMAD R10, R21, R7, R10 ;  /* 0x00000007150a7224 */ /* 0x000fe200078e020a */
[----:B------:R0:W-:Y:S01]  /*7d10*/  STL [R1+0x200], R0 ;  /* 0x0002000001007387 */ /* 0x0001e20000100800 */
[----:B------:R-:W-:Y:S01]  /*7d20*/  @!P1 IMAD.IADD R14, R14, 0x1, -R21 ;  /* 0x000000010e0e9824 */ /* 0x000fe200078e0a15 */
[----:B------:R-:W-:Y:S01]  /*7d30*/  IABS R7, R3 ;  /* 0x0000000300077213 */ /* 0x000fe20000000000 */
[----:B------:R-:W-:-:S03]  /*7d40*/  IMAD.HI.U32 R12, R23, R9, RZ ;  /* 0x00000009170c7227 */ /* 0x000fc600078e00ff */
[----:B------:R-:W-:Y:S01]  /*7d50*/  ISETP.GT.U32.AND P1, PT, R21, R14, PT ;  /* 0x0000000e1500720c */ /* 0x000fe20003f24070 */
[----:B------:R-:W-:Y:S01]  /*7d60*/  @!P0 IMAD.IADD R15, R15, 0x1, -R21 ;  /* 0x000000010f0f8824 */ /* 0x000fe200078e0a15 */
[----:B------:R-:W-:Y:S01]  /*7d70*/  ISETP.GT.U32.AND P0, PT, R21, R10, PT ;  /* 0x0000000a1500720c */ /* 0x000fe20003f04070 */
[----:B------:R-:W-:-:S04]  /*7d80*/  IMAD.HI.U32 R16, R23, R11, RZ ;  /* 0x0000000b17107227 */ /* 0x000fc800078e00ff */
[----:B------:R-:W-:Y:S02]  /*7d90*/  @!P6 IMAD.IADD R4, R4, 0x1, -R21 ;  /* 0x000000010404e824 */ /* 0x000fe400078e0a15 */
[----:B0-----:R-:W-:Y:S02]  /*7da0*/  IMAD.MOV.U32 R0, RZ, RZ, R15 ;  /* 0x000000ffff007224 */ /* 0x001fe400078e000f */
[----:B------:R-:W-:Y:S01]  /*7db0*/  @!P5 IMAD.MOV R17, RZ, RZ, -R17 ;  /* 0x000000ffff11d224 */ /* 0x000fe200078e0a11 */
[----:B------:R-:W-:Y:S01]  /*7dc0*/  ISETP.GT.U32.AND P6, PT, R21, R4, PT ;  /* 0x000000041500720c */ /* 0x000fe20003fc4070 */
[--C-:B------:R-:W-:Y:S01]  /*7dd0*/  @!P1 IMAD.IADD R14, R14, 0x1, -R21.reuse ;  /* 0x000000010e0e9824 */ /* 0x100fe200078e0a15 */
[----:B------:R-:W-:Y:S01]  /*7de0*/  ISETP.GE.AND P1, PT, R2, RZ, PT ;  /* 0x000000ff0200720c */ /* 0x000fe20003f26270 */
[----:B------:R-:W-:Y:S01]  /*7df0*/  @!P0 IMAD.IADD R10, R10, 0x1, -R21 ;  /* 0x000000010a0a8824 */ /* 0x000fe200078e0a15 */
[----:B------:R-:W-:Y:S01]  /*7e00*/  STL [R1+0x16c], R17 ;  /* 0x00016c1101007387 */ /* 0x000fe20000100800 */
[----:B------:R-:W-:Y:S01]  /*7e10*/  IMAD.MOV R12, RZ, RZ, -R12 ;  /* 0x000000ffff0c7224 */ /* 0x000fe200078e0a0c */
[----:B------:R-:W-:Y:S01]  /*7e20*/  ISETP.GE.AND P0, PT, R5, RZ, PT ;  /* 0x000000ff0500720c */ /* 0x000fe20003f06270 */
[----:B------:R-:W-:Y:S01]  /*7e30*/  @!P2 IMAD.MOV R0, RZ, RZ, -R0 ;  /* 0x000000ffff00a224 */ /* 0x000fe200078e0a00 */
[----:B------:R-:W-:Y:S01]  /*7e40*/  ISETP.GT.U32.AND P5, PT, R21, R10, PT ;  /* 0x0000000a1500720c */ /* 0x000fe20003fa4070 */
[----:B------:R-:W-:Y:S01]  /*7e50*/  IMAD.MOV R16, RZ, RZ, -R16 ;  /* 0x000000ffff107224 */ /* 0x000fe200078e0a10 */
[----:B------:R-:W-:Y:S01]  /*7e60*/  LOP3.LUT R5, R19, 0xfa, RZ, 0xfc, !PT ;  /* 0x000000fa13057812 */ /* 0x000fe200078efcff */
[----:B------:R-:W-:Y:S01]  /*7e70*/  @!P3 IMAD.MOV R14, RZ, RZ, -R14 ;  /* 0x000000ffff0eb224 */ /* 0x000fe200078e0a0e */
[----:B------:R-:W-:Y:S01]  /*7e80*/  ISETP.GE.AND P3, PT, R8, RZ, PT ;  /* 0x000000ff0800720c */ /* 0x000fe20003f66270 */
[----:B------:R-:W-:Y:S01]  /*7e90*/  IMAD R8, R21, R12, R9 ;  /* 0x0000000c15087224 */ /* 0x000fe200078e0209 */
[----:B------:R0:W-:Y:S01]  /*7ea0*/  STL [R1+0x170], R0 ;  /* 0x0001700001007387 */ /* 0x0001e20000100800 */
[----:B------:R-:W-:-:S03]  /*7eb0*/  IMAD.HI.U32 R2, R23, R7, RZ ;  /* 0x0000000717027227 */ /* 0x000fc600078e00ff */
[----:B------:R-:W-:Y:S01]  /*7ec0*/  STL [R1+0x180], R14 ;  /* 0x0001800e01007387 */ /* 0x000fe20000100800 */
[----:B------:R-:W-:Y:S01]  /*7ed0*/  IMAD R11, R21, R16, R11 ;  /* 0x00000010150b7224 */ /* 0x000fe200078e020b */
[----:B------:R-:W-:Y:S01]  /*7ee0*/  LOP3.LUT R16, R19, 0xd0, RZ, 0xfc, !PT ;  /* 0x000000d013107812 */ /* 0x000fe200078efcff */
[----:B------:R-:W-:Y:S01]  /*7ef0*/  @!P6 IMAD.IADD R4, R4, 0x1, -R21 ;  /* 0x000000010404e824 */ /* 0x000fe200078e0a15 */
[C---:B------:R-:W-:Y:S01]  /*7f00*/  ISETP.GT.U32.AND P6, PT, R21.reuse, R8, PT ;  /* 0x000000081500720c */ /* 0x040fe20003fc4070 */
[----:B------:R-:W-:Y:S01]  /*7f10*/  IMAD.MOV R2, RZ, RZ, -R2 ;  /* 0x000000ffff027224 */ /* 0x000fe200078e0a02 */
[C---:B------:R-:W-:Y:S01]  /*7f20*/  ISETP.GT.U32.AND P2, PT, R21.reuse, R11, PT ;  /* 0x0000000b1500720c */ /* 0x040fe20003f44070 */
[----:B0-----:R-:W-:Y:S01]  /*7f30*/  IMAD.MOV.U32 R0, RZ, RZ, R13 ;  /* 0x000000ffff007224 */ /* 0x001fe200078e000d */
[----:B------:R-:W-:Y:S01]  /*7f40*/  IABS R17, R16 ;  /* 0x0000001000117213 */ /* 0x000fe20000000000 */
[----:B------:R-:W-:Y:S01]  /*7f50*/  IMAD R7, R21, R2, R7 ;  /* 0x0000000215077224 */ /* 0x000fe200078e0207 */
[----:B------:R-:W-:Y:S01]  /*7f60*/  IABS R2, R5 ;  /* 0x0000000500027213 */ /* 0x000fe20000000000 */
[----:B------:R-:W-:-:S02]  /*7f70*/  @!P4 IMAD.MOV R0, RZ, RZ, -R0 ;  /* 0x000000ffff00c224 */ /* 0x000fc400078e0a00 */
[--C-:B------:R-:W-:Y:S01]  /*7f80*/  @!P5 IMAD.IADD R10, R10, 0x1, -R21.reuse ;  /* 0x000000010a0ad824 */ /* 0x100fe200078e0a15 */
[----:B------:R-:W-:Y:S01]  /*7f90*/  ISETP.GT.U32.AND P4, PT, R21, R7, PT ;  /* 0x000000071500720c */ /* 0x000fe20003f84070 */
[----:B------:R-:W-:Y:S01]  /*7fa0*/  IMAD.HI.U32 R9, R23, R2, RZ ;  /* 0x0000000217097227 */ /* 0x000fe200078e00ff */
[----:B------:R0:W-:Y:S01]  /*7fb0*/  STL [R1+0x1dc], R0 ;  /* 0x0001dc0001007387 */ /* 0x0001e20000100800 */
[----:B------:R-:W-:Y:S02]  /*7fc0*/  ISETP.GE.AND P5, PT, R3, RZ, PT ;  /* 0x000000ff0300720c */ /* 0x000fe40003fa6270 */
[----:B------:R-:W-:Y:S01]  /*7fd0*/  LOP3.LUT R3, R19, 0xf8, RZ, 0xfc, !PT ;  /* 0x000000f813037812 */ /* 0x000fe200078efcff */
[--C-:B------:R-:W-:Y:S02]  /*7fe0*/  @!P6 IMAD.IADD R8, R8, 0x1, -R21.reuse ;  /* 0x000000010808e824 */ /* 0x100fe400078e0a15 */
[----:B------:R-:W-:Y:S01]  /*7ff0*/  @!P2 IMAD.IADD R11, R11, 0x1, -R21 ;  /* 0x000000010b0ba824 */ /* 0x000fe200078e0a15 */
[----:B------:R-:W-:Y:S01]  /*8000*/  ISETP.GE.AND P2, PT, R6, RZ, PT ;  /* 0x000000ff0600720c */ /* 0x000fe20003f46270 */
[----:B------:R-:W-:Y:S01]  /*8010*/  IMAD.MOV R9, RZ, RZ, -R9 ;  /* 0x000000ffff097224 */ /* 0x000fe200078e0a09 */
[----:B------:R-:W-:Y:S01]  /*8020*/  ISETP.GT.U32.AND P6, PT, R21, R8, PT ;  /* 0x000000081500720c */ /* 0x000fe20003fc4070 */
[----:B0-----:R-:W-:Y:S01]  /*8030*/  IMAD.MOV.U32 R0, RZ, RZ, R10 ;  /* 0x000000ffff007224 */ /* 0x001fe200078e000a */
[----:B------:R-:W-:Y:S01]  /*8040*/  IABS R10, R3 ;  /* 0x00000003000a7213 */ /* 0x000fe20000000000 */
[----:B------:R-:W-:Y:S01]  /*8050*/  @!P4 IMAD.IADD R7, R7, 0x1, -R21 ;  /* 0x000000010707c824 */ /* 0x000fe200078e0a15 */
[----:B------:R-:W-:Y:S01]  /*8060*/  LOP3.LUT R6, R19, 0xf6, RZ, 0xfc, !PT ;  /* 0x000000f613067812 */ /* 0x000fe200078efcff */
[----:B------:R-:W-:Y:S01]  /*8070*/  @!P1 IMAD.MOV R0, RZ, RZ, -R0 ;  /* 0x000000ffff009224 */ /* 0x000fe200078e0a00 */
[C---:B------:R-:W-:Y:S01]  /*8080*/  ISETP.GT.U32.AND P1, PT, R21.reuse, R11, PT ;  /* 0x0000000b1500720c */ /* 0x040fe20003f24070 */
[C---:B------:R-:W-:Y:S01]  /*8090*/  IMAD R2, R21.reuse, R9, R2 ;  /* 0x0000000915027224 */ /* 0x040fe200078e0202 */
[----:B------:R-:W-:Y:S01]  /*80a0*/  ISETP.GT.U32.AND P4, PT, R21, R7, PT ;  /* 0x000000071500720c */ /* 0x000fe20003f84070 */
[----:B------:R-:W-:Y:S01]  /*80b0*/  IMAD.HI.U32 R22, R23, R17, RZ ;  /* 0x0000001117167227 */ /* 0x000fe200078e00ff */
[----:B------:R0:W-:Y:S01]  /*80c0*/  STL [R1+0x1e4], R0 ;  /* 0x0001e40001007387 */ /* 0x0001e20000100800 */
[----:B------:R-:W-:-:S02]  /*80d0*/  IABS R9, R6 ;  /* 0x0000000600097213 */ /* 0x000fc40000000000 */
[----:B------:R-:W-:Y:S02]  /*80e0*/  @!P6 IMAD.IADD R8, R8, 0x1, -R21 ;  /* 0x000000010808e824 */ /* 0x000fe400078e0a15 */
[----:B------:R-:W-:Y:S02]  /*80f0*/  IMAD.MOV R22, RZ, RZ, -R22 ;  /* 0x000000ffff167224 */ /* 0x000fe400078e0a16 */
[----:B------:R-:W-:-:S04]  /*8100*/  IMAD.HI.U32 R13, R23, R9, RZ ;  /* 0x00000009170d7227 */ /* 0x000fc800078e00ff */
[----:B0-----:R-:W-:Y:S02]  /*8110*/  IMAD.MOV.U32 R0, RZ, RZ, R4 ;  /* 0x000000ffff007224 */ /* 0x001fe400078e0004 */
[----:B------:R-:W-:-:S04]  /*8120*/  IMAD.HI.U32 R4, R23, R10, RZ ;  /* 0x0000000a17047227 */ /* 0x000fc800078e00ff */
[----:B------:R-:W-:Y:S02]  /*8130*/  IMAD.MOV R4, RZ, RZ, -R4 ;  /* 0x000000ffff047224 */ /* 0x000fe400078e0a04 */
[--C-:B------:R-:W-:Y:S01]  /*8140*/  @!P1 IMAD.IADD R11, R11, 0x1, -R21.reuse ;  /* 0x000000010b0b9824 */ /* 0x100fe200078e0a15 */
[C---:B------:R-:W-:Y:S01]  /*8150*/  ISETP.GT.U32.AND P1, PT, R21.reuse, R2, PT ;  /* 0x000000021500720c */ /* 0x040fe20003f24070 */
[----:B------:R-:W-:Y:S01]  /*8160*/  IMAD R10, R21, R4, R10 ;  /* 0x00000004150a7224 */ /* 0x000fe200078e020a */
[----:B------:R-:W-:Y:S01]  /*8170*/  LOP3.LUT R4, R19, 0xf2, RZ, 0xfc, !PT ;  /* 0x000000f213047812 */ /* 0x000fe200078efcff */
[----:B------:R-:W-:Y:S01]  /*8180*/  @!P0 IMAD.MOV R0, RZ, RZ, -R0 ;  /* 0x000000ffff008224 */ /* 0x000fe200078e0a00 */
[----:B------:R-:W-:Y:S01]  /*8190*/  ISETP.GE.AND P0, PT, R5, RZ, PT ;  /* 0x000000ff0500720c */ /* 0x000fe20003f06270 */
[----:B------:R-:W-:Y:S01]  /*81a0*/  @!P4 IMAD.IADD R7, R7, 0x1, -R21 ;  /* 0x000000010707c824 */ /* 0x000fe200078e0a15 */
[----:B------:R-:W-:Y:S01]  /*81b0*/  ISETP.GT.U32.AND P6, PT, R21, R10, PT ;  /* 0x0000000a1500720c */ /* 0x000fe20003fc4070 */
[----:B------:R-:W-:Y:S01]  /*81c0*/  IMAD.MOV R13, RZ, RZ, -R13 ;  /* 0x000000ffff0d7224 */ /* 0x000fe200078e0a0d */
[----:B------:R-:W-:Y:S01]  /*81d0*/  ISETP.GE.AND P4, PT, R3, RZ, PT ;  /* 0x000000ff0300720c */ /* 0x000fe20003f86270 */
[----:B------:R0:W-:Y:S01]  /*81e0*/  STL [R1+0x1ec], R0 ;  /* 0x0001ec0001007387 */ /* 0x0001e20000100800 */
[----:B------:R-:W-:Y:S01]  /*81f0*/  LOP3.LUT R3, R19, 0xf4, RZ, 0xfc, !PT ;  /* 0x000000f413037812 */ /* 0x000fe200078efcff */
[C---:B------:R-:W-:Y:S01]  /*8200*/  IMAD R9, R21.reuse, R13, R9 ;  /* 0x0000000d15097224 */ /* 0x040fe200078e0209 */
[----:B------:R-:W-:Y:S01]  /*8210*/  IABS R12, R4 ;  /* 0x00000004000c7213 */ /* 0x000fe20000000000 */
[----:B------:R-:W-:Y:S01]  /*8220*/  @!P1 IMAD.IADD R2, R2, 0x1, -R21 ;  /* 0x0000000102029824 */ /* 0x000fe200078e0a15 */
[----:B------:R-:W-:Y:S01]  /*8230*/  IABS R5, R3 ;  /* 0x0000000300057213 */ /* 0x000fe20000000000 */
[----:B------:R-:W-:-:S03]  /*8240*/  IMAD R17, R21, R22, R17 ;  /* 0x0000001615117224 */ /* 0x000fc600078e0211 */
[C---:B------:R-:W-:Y:S01]  /*8250*/  ISETP.GT.U32.AND P1, PT, R21.reuse, R2, PT ;  /* 0x000000021500720c */ /* 0x040fe20003f24070 */
[----:B0-----:R-:W-:Y:S02]  /*8260*/  IMAD.MOV.U32 R0, RZ, RZ, R11 ;  /* 0x000000ffff007224 */ /* 0x001fe400078e000b */
[----:B------:R-:W-:Y:S02]  /*8270*/  @!P6 IMAD.IADD R10, R10, 0x1, -R21 ;  /* 0x000000010a0ae824 */ /* 0x000fe400078e0a15 */
[----:B------:R-:W-:Y:S01]  /*8280*/  @!P3 IMAD.MOV R0, RZ, RZ, -R0 ;  /* 0x000000ffff00b224 */ /* 0x000fe200078e0a00 */
[----:B------:R-:W-:Y:S01]  /*8290*/  ISETP.GE.AND P3, PT, R6, RZ, PT ;  /* 0x000000ff0600720c */ /* 0x000fe20003f66270 */
[----:B------:R-:W-:Y:S01]  /*82a0*/  IMAD.MOV.U32 R11, RZ, RZ, R7 ;  /* 0x000000ffff0b7224 */ /* 0x000fe200078e0007 */
[----:B------:R-:W-:Y:S01]  /*82b0*/  ISETP.GT.U32.AND P6, PT, R21, R10, PT ;  /* 0x0000000a1500720c */ /* 0x000fe20003fc4070 */
[----:B------:R-:W-:Y:S01]  /*82c0*/  IMAD.HI.U32 R6, R23, R5, RZ ;  /* 0x0000000517067227 */ /* 0x000fe200078e00ff */
[----:B------:R0:W-:Y:S03]  /*82d0*/  STL [R1+0x1e8], R0 ;  /* 0x0001e80001007387 */ /* 0x0001e60000100800 */
[----:B------:R-:W-:Y:S01]  /*82e0*/  @!P5 IMAD.MOV R11, RZ, RZ, -R11 ;  /* 0x000000ffff0bd224 */ /* 0x000fe200078e0a0b */
[----:B------:R-:W-:Y:S01]  /*82f0*/  ISETP.GT.U32.AND P5, PT, R21, R9, PT ;  /* 0x000000091500720c */ /* 0x000fe20003fa4070 */
[----:B------:R-:W-:-:S02]  /*8300*/  IMAD.MOV R6, RZ, RZ, -R6 ;  /* 0x000000ffff067224 */ /* 0x000fc400078e0a06 */
[----:B------:R-:W-:Y:S01]  /*8310*/  IMAD.HI.U32 R7, R23, R12, RZ ;  /* 0x0000000c17077227 */ /* 0x000fe200078e00ff */
[----:B------:R1:W-:Y:S03]  /*8320*/  STL [R1+0x1bc], R11 ;  /* 0x0001bc0b01007387 */ /* 0x0003e60000100800 */
[C---:B------:R-:W-:Y:S02]  /*8330*/  IMAD R5, R21.reuse, R6, R5 ;  /* 0x0000000615057224 */ /* 0x040fe400078e0205 */
[----:B------:R-:W-:Y:S02]  /*8340*/  @!P6 IMAD.IADD R10, R10, 0x1, -R21 ;  /* 0x000000010a0ae824 */ /* 0x000fe400078e0a15 */
[----:B------:R-:W-:Y:S01]  /*8350*/  IMAD.MOV R7, RZ, RZ, -R7 ;  /* 0x000000ffff077224 */ /* 0x000fe200078e0a07 */
[----:B------:R-:W-:Y:S01]  /*8360*/  ISETP.GT.U32.AND P6, PT, R21, R5, PT ;  /* 0x000000051500720c */ /* 0x000fe20003fc4070 */
[--C-:B------:R-:W-:Y:S01]  /*8370*/  @!P1 IMAD.IADD R2, R2, 0x1, -R21.reuse ;  /* 0x0000000102029824 */ /* 0x100fe200078e0a15 */
[----:B------:R-:W-:Y:S01]  /*8380*/  ISETP.GE.AND P1, PT, R4, RZ, PT ;  /* 0x000000ff0400720c */ /* 0x000fe20003f26270 */
[----:B------:R-:W-:-:S02]  /*8390*/  @!P5 IMAD.IADD R9, R9, 0x1, -R21 ;  /* 0x000000010909d824 */ /* 0x000fc400078e0a15 */
[----:B0-----:R-:W-:Y:S01]  /*83a0*/  IMAD.MOV.U32 R0, RZ, RZ, R8 ;  /* 0x000000ffff007224 */ /* 0x001fe200078e0008 */
[----:B------:R-:W-:Y:S01]  /*83b0*/  LOP3.LUT R8, R19, 0xf0, RZ, 0xfc, !PT ;  /* 0x000000f013087812 */ /* 0x000fe200078efcff */
[C---:B------:R-:W-:Y:S01]  /*83c0*/  IMAD R12, R21.reuse, R7, R12 ;  /* 0x00000007150c7224 */ /* 0x040fe200078e020c */
[----:B------:R-:W-:Y:S01]  /*83d0*/  ISETP.GT.U32.AND P5, PT, R21, R9, PT ;  /* 0x000000091500720c */ /* 0x000fe20003fa4070 */
[----:B-1----:R-:W-:Y:S01]  /*83e0*/  IMAD.MOV.U32 R11, RZ, RZ, R2 ;  /* 0x000000ffff0b7224 */ /* 0x002fe200078e0002 */
[----:B------:R-:W-:Y:S01]  /*83f0*/  LOP3.LUT R7, R19, 0xee, RZ, 0xfc, !PT ;  /* 0x000000ee13077812 */ /* 0x000fe200078efcff */
[----:B------:R-:W-:Y:S01]  /*8400*/  @!P2 IMAD.MOV R0, RZ, RZ, -R0 ;  /* 0x000000ffff00a224 */ /* 0x000fe200078e0a00 */
[----:B------:R-:W-:Y:S01]  /*8410*/  IABS R4, R8 ;  /* 0x0000000800047213 */ /* 0x000fe20000000000 */
[----:B------:R-:W-:Y:S01]  /*8420*/  @!P0 IMAD.MOV R11, RZ, RZ, -R11 ;  /* 0x000000ffff0b8224 */ /* 0x000fe200078e0a0b */
[----:B------:R-:W-:Y:S01]  /*8430*/  ISETP.GT.U32.AND P0, PT, R21, R12, PT ;  /* 0x0000000c1500720c */ /* 0x000fe20003f04070 */
[----:B------:R-:W-:Y:S01]  /*8440*/  @!P6 IMAD.IADD R5, R5, 0x1, -R21 ;  /* 0x000000010505e824 */ /* 0x000fe200078e0a15 */
[----:B------:R0:W-:Y:S01]  /*8450*/  STL [R1+0x1c0], R0 ;  /* 0x0001c00001007387 */ /* 0x0001e20000100800 */
[----:B------:R-:W-:-:S02]  /*8460*/  IABS R6, R7 ;  /* 0x0000000700067213 */ /* 0x000fc40000000000 */
[----:B------:R-:W-:Y:S01]  /*8470*/  ISETP.GE.AND P2, PT, R3, RZ, PT ;  /* 0x000000ff0300720c */ /* 0x000fe20003f46270 */
[----:B------:R-:W-:Y:S01]  /*8480*/  STL [R1+0x1d8], R11 ;  /* 0x0001d80b01007387 */ /* 0x000fe20000100800 */
[----:B------:R-:W-:Y:S01]  /*8490*/  ISETP.GT.U32.AND P6, PT, R21, R5, PT ;  /* 0x000000051500720c */ /* 0x000fe20003fc4070 */
[----:B------:R-:W-:Y:S01]  /*84a0*/  @!P5 IMAD.IADD R9, R9, 0x1, -R21 ;  /* 0x000000010909d824 */ /* 0x000fe200078e0a15 */
[----:B------:R-:W-:Y:S01]  /*84b0*/  ISETP.GE.AND P5, PT, R7, RZ, PT ;  /* 0x000000ff0700720c */ /* 0x000fe20003fa6270 */
[----:B------:R-:W-:Y:S01]  /*84c0*/  IMAD.HI.U32 R7, R23, R6, RZ ;  /* 0x0000000617077227 */ /* 0x000fe200078e00ff */
[----:B------:R-:W-:-:S03]  /*84d0*/  LOP3.LUT R3, R19, 0xec, RZ, 0xfc, !PT ;  /* 0x000000ec13037812 */ /* 0x000fc600078efcff */
[----:B0-----:R-:W-:Y:S01]  /*84e0*/  IMAD.MOV.U32 R0, RZ, RZ, R10 ;  /* 0x000000ffff007224 */ /* 0x001fe200078e000a */
[----:B------:R-:W-:Y:S01]  /*84f0*/  IABS R2, R3 ;  /* 0x0000000300027213 */ /* 0x000fe20000000000 */
        /* <DEDUP_REMOVED lines=9> */
[----:B------:R-:W-:Y:S02]  /*8590*/  IMAD R4, R21, R10, R4 ;  /* 0x0000000a15047224 */ /* 0x000fe400078e0204 */
[----:B------:R-:W-:-:S03]  /*85a0*/  IMAD.HI.U32 R8, R23, R2, RZ ;  /* 0x0000000217087227 */ /* 0x000fc600078e00ff */
[----:B------:R-:W-:Y:S01]  /*85b0*/  ISETP.GT.U32.AND P6, PT, R21, R4, PT ;  /* 0x000000041500720c */ /* 0x000fe20003fc4070 */
[----:B0-----:R-:W-:Y:S02]  /*85c0*/  IMAD.MOV.U32 R0, RZ, RZ, R9 ;  /* 0x000000ffff007224 */ /* 0x001fe400078e0009 */
[----:B------:R-:W-:Y:S02]  /*85d0*/  IMAD.MOV R8, RZ, RZ, -R8 ;  /* 0x000000ffff087224 */ /* 0x000fe400078e0a08 */
[----:B------:R-:W-:Y:S01]  /*85e0*/  @!P3 IMAD.MOV R0, RZ, RZ, -R0 ;  /* 0x000000ffff00b224 */ /* 0x000fe200078e0a00 */
[----:B------:R-:W-:Y:S01]  /*85f0*/  ISETP.GE.AND P3, PT, R3, RZ, PT ;  /* 0x000000ff0300720c */ /* 0x000fe20003f66270 */
[----:B------:R-:W-:Y:S01]  /*8600*/  IMAD R3, R21, R7, R6 ;  /* 0x0000000715037224 */ /* 0x000fe200078e0206 */
[----:B------:R-:W-:Y:S01]  /*8610*/  LOP3.LUT R7, R19, 0xe4, RZ, 0xfc, !PT ;  /* 0x000000e413077812 */ /* 0x000fe200078efcff */
[--C-:B------:R-:W-:Y:S01]  /*8620*/  @!P0 IMAD.IADD R12, R12, 0x1, -R21.reuse ;  /* 0x000000010c0c8824 */ /* 0x100fe200078e0a15 */
[----:B------:R0:W-:Y:S01]  /*8630*/  STL [R1+0x1c8], R0 ;  /* 0x0001c80001007387 */ /* 0x0001e20000100800 */
[----:B------:R-:W-:Y:S01]  /*8640*/  IMAD R2, R21, R8, R2 ;  /* 0x0000000815027224 */ /* 0x000fe200078e0202 */
[----:B------:R-:W-:Y:S01]  /*8650*/  LOP3.LUT R8, R19, 0xea, RZ, 0xfc, !PT ;  /* 0x000000ea13087812 */ /* 0x000fe200078efcff */
[----:B------:R-:W-:Y:S01]  /*8660*/  @!P6 IMAD.IADD R4, R4, 0x1, -R21 ;  /* 0x000000010404e824 */ /* 0x000fe200078e0a15 */
[----:B------:R-:W-:-:S02]  /*8670*/  IABS R11, R7 ;  /* 0x00000007000b7213 */ /* 0x000fc40000000000 */
[----:B------:R-:W-:Y:S02]  /*8680*/  ISETP.GE.AND P0, PT, R8, RZ, PT ;  /* 0x000000ff0800720c */ /* 0x000fe40003f06270 */
[----:B------:R-:W-:Y:S01]  /*8690*/  ISETP.GT.U32.AND P6, PT, R21, R4, PT ;  /* 0x000000041500720c */ /* 0x000fe20003fc4070 */
[----:B0-----:R-:W-:Y:S01]  /*86a0*/  IMAD.MOV.U32 R0, RZ, RZ, R5 ;  /* 0x000000ffff007224 */ /* 0x001fe200078e0005 */
[----:B------:R-:W-:Y:S02]  /*86b0*/  IABS R8, R8 ;  /* 0x0000000800087213 */ /* 0x000fe40000000000 */
[----:B------:R-:W-:Y:S01]  /*86c0*/  LOP3.LUT R5, R19, 0xe8, RZ, 0xfc, !PT ;  /* 0x000000e813057812 */ /* 0x000fe200078efcff */
[----:B------:R-:W-:Y:S01]  /*86d0*/  @!P2 IMAD.MOV R0, RZ, RZ, -R0 ;  /* 0x000000ffff00a224 */ /* 0x000fe200078e0a00 */
[----:B------:R-:W-:Y:S02]  /*86e0*/  ISETP.GT.U32.AND P2, PT, R21, R3, PT ;  /* 0x000000031500720c */ /* 0x000fe40003f44070 */
[----:B------:R-:W-:-:S02]  /*86f0*/  IABS R9, R5 ;  /* 0x0000000500097213 */ /* 0x000fc40000000000 */
[----:B------:R0:W-:Y:S01]  /*8700*/  STL [R1+0x1cc], R0 ;  /* 0x0001cc0001007387 */ /* 0x0001e20000100800 */
[----:B------:R-:W-:Y:S02]  /*8710*/  LOP3.LUT R6, R19, 0xe6, RZ, 0xfc, !PT ;  /* 0x000000e613067812 */ /* 0x000fe400078efcff */
[----:B------:R-:W-:Y:S01]  /*8720*/  @!P6 IMAD.IADD R4, R4, 0x1, -R21 ;  /* 0x000000010404e824 */ /* 0x000fe200078e0a15 */
[----:B------:R-:W-:Y:S01]  /*8730*/  ISETP.GE.AND P6, PT, R5, RZ, PT ;  /* 0x000000ff0500720c */ /* 0x000fe20003fc6270 */
[----:B------:R-:W-:Y:S01]  /*8740*/  IMAD.HI.U32 R5, R23, R11, RZ ;  /* 0x0000000b17057227 */ /* 0x000fe200078e00ff */
[----:B------:R-:W-:-:S03]  /*8750*/  IABS R10, R6 ;  /* 0x00000006000a7213 */ /* 0x000fc60000000000 */
[----:B------:R-:W-:Y:S02]  /*8760*/  IMAD.MOV.U32 R15, RZ, RZ, R4 ;  /* 0x000000ffff0f7224 */ /* 0x000fe400078e0004 */
[----:B0-----:R-:W-:Y:S02]  /*8770*/  IMAD.MOV.U32 R0, RZ, RZ, R12 ;  /* 0x000000ffff007224 */ /* 0x001fe400078e000c */
[----:B------:R-:W-:Y:S02]  /*8780*/  @!P2 IMAD.IADD R3, R3, 0x1, -R21 ;  /* 0x000000010303a824 */ /* 0x000fe400078e0a15 */
[----:B------:R-:W-:Y:S01]  /*8790*/  @!P1 IMAD.MOV R0, RZ, RZ, -R0 ;  /* 0x000000ffff009224 */ /* 0x000fe200078e0a00 */
[----:B------:R-:W-:Y:S01]  /*87a0*/  ISETP.GT.U32.AND P1, PT, R21, R2, PT ;  /* 0x000000021500720c */ /* 0x000fe20003f24070 */
[----:B------:R-:W-:Y:S01]  /*87b0*/  IMAD.HI.U32 R12, R23, R8, RZ ;  /* 0x00000008170c7227 */ /* 0x000fe200078e00ff */
[----:B------:R-:W-:Y:S02]  /*87c0*/  ISETP.GT.U32.AND P2, PT, R21, R3, PT ;  /* 0x000000031500720c */ /* 0x000fe40003f44070 */
[----:B------:R0:W-:Y:S01]  /*87d0*/  STL [R1+0x1c4], R0 ;  /* 0x0001c40001007387 */ /* 0x0001e20000100800 */
[----:B------:R-:W-:-:S02]  /*87e0*/  IMAD.MOV R12, RZ, RZ, -R12 ;  /* 0x000000ffff0c7224 */ /* 0x000fc400078e0a0c */
[----:B------:R-:W-:Y:S02]  /*87f0*/  @!P4 IMAD.MOV R15, RZ, RZ, -R15 ;  /* 0x000000ffff0fc224 */ /* 0x000fe400078e0a0f */
[----:B------:R-:W-:Y:S02]  /*8800*/  IMAD R8, R21, R12, R8 ;  /* 0x0000000c15087224 */ /* 0x000fe400078e0208 */
[----:B------:R-:W-:Y:S01]  /*8810*/  IMAD.MOV R4, RZ, RZ, -R5 ;  /* 0x000000ffff047224 */ /* 0x000fe200078e0a05 */
[----:B------:R-:W-:Y:S01]  /*8820*/  STL [R1+0x1b4], R15 ;  /* 0x0001b40f01007387 */ /* 0x000fe20000100800 */
[--C-:B------:R-:W-:Y:S01]  /*8830*/  @!P1 IMAD.IADD R2, R2, 0x1, -R21.reuse ;  /* 0x0000000102029824 */ /* 0x100fe200078e0a15 */
[----:B------:R-:W-:Y:S01]  /*8840*/  LOP3.LUT R5, R19, 0xde, RZ, 0xfc, !PT ;  /* 0x000000de13057812 */ /* 0x000fe200078efcff */
[----:B------:R-:W-:Y:S01]  /*8850*/  @!P2 IMAD.IADD R3, R3, 0x1, -R21 ;  /* 0x000000010303a824 */ /* 0x000fe200078e0a15 */
[----:B------:R-:W-:Y:S01]  /*8860*/  ISETP.GT.U32.AND P2, PT, R21, R8, PT ;  /* 0x000000081500720c */ /* 0x000fe20003f44070 */
[----:B------:R-:W-:Y:S01]  /*8870*/  IMAD.HI.U32 R13, R23, R9, RZ ;  /* 0x00000009170d7227 */ /* 0x000fe200078e00ff */
[----:B------:R-:W-:-:S03]  /*8880*/  ISETP.GT.U32.AND P1, PT, R21, R2, PT ;  /* 0x000000021500720c */ /* 0x000fc60003f24070 */
[----:B0-----:R-:W-:Y:S01]  /*8890*/  IMAD.MOV.U32 R0, RZ, RZ, R3 ;  /* 0x000000ffff007224 */ /* 0x001fe200078e0003 */
[----:B------:R-:W-:Y:S01]  /*88a0*/  LOP3.LUT R3, R19, 0xe2, RZ, 0xfc, !PT ;  /* 0x000000e213037812 */ /* 0x000fe200078efcff */
[----:B------:R-:W-:Y:S01]  /*88b0*/  IMAD R11, R21, R4, R11 ;  /* 0x00000004150b7224 */ /* 0x000fe200078e020b */
[----:B------:R-:W-:Y:S01]  /*88c0*/  LOP3.LUT R4, R19, 0xe0, RZ, 0xfc, !PT ;  /* 0x000000e013047812 */ /* 0x000fe200078efcff */
[----:B------:R-:W-:Y:S01]  /*88d0*/  @!P5 IMAD.MOV R0, RZ, RZ, -R0 ;  /* 0x000000ffff00d224 */ /* 0x000fe200078e0a00 */
[----:B------:R-:W-:Y:S01]  /*88e0*/  ISETP.GE.AND P5, PT, R6, RZ, PT ;  /* 0x000000ff0600720c */ /* 0x000fe20003fa6270 */
[----:B------:R-:W-:Y:S02]  /*88f0*/  IMAD.MOV R13, RZ, RZ, -R13 ;  /* 0x000000ffff0d7224 */ /* 0x000fe400078e0a0d */
[----:B------:R-:W-:Y:S01]  /*8900*/  IMAD.HI.U32 R14, R23, R10, RZ ;  /* 0x0000000a170e7227 */ /* 0x000fe200078e00ff */
[----:B------:R0:W-:Y:S03]  /*8910*/  STL [R1+0x1a8], R0 ;  /* 0x0001a80001007387 */ /* 0x0001e60000100800 */
[----:B------:R-:W-:-:S02]  /*8920*/  @!P1 IMAD.IADD R2, R2, 0x1, -R21 ;  /* 0x0000000102029824 */ /* 0x000fc400078e0a15 */
[C---:B------:R-:W-:Y:S01]  /*8930*/  IMAD R13, R21.reuse, R13, R9 ;  /* 0x0000000d150d7224 */ /* 0x040fe200078e0209 */
[----:B------:R-:W-:Y:S01]  /*8940*/  IABS R9, R3 ;  /* 0x0000000300097213 */ /* 0x000fe20000000000 */
        /* <DEDUP_REMOVED lines=10> */
[----:B------:R-:W-:-:S02]  /*89f0*/  ISETP.GT.U32.AND P1, PT, R21, R10, PT ;  /* 0x0000000a1500720c */ /* 0x000fc40003f24070 */
[----:B------:R-:W-:Y:S01]  /*8a00*/  IABS R14, R5 ;  /* 0x00000005000e7213 */ /* 0x000fe20000000000 */
[----:B------:R-:W-:Y:S01]  /*8a10*/  IMAD.MOV R6, RZ, RZ, -R6 ;  /* 0x000000ffff067224 */ /* 0x000fe200078e0a06 */
[----:B------:R0:W-:Y:S01]  /*8a20*/  STL [R1+0x1a4], R0 ;  /* 0x0001a40001007387 */ /* 0x0001e20000100800 */
[----:B------:R-:W-:Y:S02]  /*8a30*/  @!P4 IMAD.IADD R13, R13, 0x1, -R21 ;  /* 0x000000010d0dc824 */ /* 0x000fe400078e0a15 */
[----:B------:R-:W-:Y:S02]  /*8a40*/  IMAD R9, R21, R6, R9 ;  /* 0x0000000615097224 */ /* 0x000fe400078e0209 */
[----:B------:R-:W-:Y:S01]  /*8a50*/  IMAD.HI.U32 R6, R23, R2, RZ ;  /* 0x0000000217067227 */ /* 0x000fe200078e00ff */
[----:B------:R-:W-:-:S03]  /*8a60*/  ISETP.GT.U32.AND P4, PT, R21, R13, PT ;  /* 0x0000000d1500720c */ /* 0x000fc60003f84070 */
[--C-:B------:R-:W-:Y:S02]  /*8a70*/  @!P3 IMAD.IADD R11, R11, 0x1, -R21.reuse ;  /* 0x000000010b0bb824 */ /* 0x100fe400078e0a15 */
[--C-:B------:R-:W-:Y:S01]  /*8a80*/  @!P2 IMAD.IADD R8, R8, 0x1, -R21.reuse ;  /* 0x000000010808a824 */ /* 0x100fe200078e0a15 */
[----:B------:R-:W-:Y:S01]  /*8a90*/  ISETP.GE.AND P2, PT, R7, RZ, PT ;  /* 0x000000ff0700720c */ /* 0x000fe20003f46270 */
[----:B------:R-:W-:Y:S01]  /*8aa0*/  IMAD.MOV R6, RZ, RZ, -R6 ;  /* 0x000000ffff067224 */ /* 0x000fe200078e0a06 */
[C---:B------:R-:W-:Y:S01]  /*8ab0*/  ISETP.GT.U32.AND P3, PT, R21.reuse, R11, PT ;  /* 0x0000000b1500720c */ /* 0x040fe20003f64070 */
[--C-:B------:R-:W-:Y:S02]  /*8ac0*/  @!P1 IMAD.IADD R10, R10, 0x1, -R21.reuse ;  /* 0x000000010a0a9824 */ /* 0x100fe400078e0a15 */
[----:B------:R-:W-:Y:S02]  /*8ad0*/  IMAD.MOV.U32 R12, RZ, RZ, R8 ;  /* 0x000000ffff0c7224 */ /* 0x000fe400078e0008 */
[C---:B------:R-:W-:Y:S01]  /*8ae0*/  IMAD R8, R21.reuse, R6, R2 ;  /* 0x0000000615087224 */ /* 0x040fe200078e0202 */
[----:B------:R-:W-:Y:S01]  /*8af0*/  ISETP.GT.U32.AND P1, PT, R21, R10, PT ;  /* 0x0000000a1500720c */ /* 0x000fe20003f24070 */
[----:B------:R-:W-:Y:S01]  /*8b00*/  @!P4 IMAD.IADD R13, R13, 0x1, -R21 ;  /* 0x000000010d0dc824 */ /* 0x000fe200078e0a15 */
[----:B------:R-:W-:Y:S01]  /*8b10*/  ISETP.GT.U32.AND P4, PT, R21, R9, PT ;  /* 0x000000091500720c */ /* 0x000fe20003f84070 */
[----:B------:R-:W-:Y:S01]  /*8b20*/  IMAD.HI.U32 R7, R23, R14, RZ ;  /* 0x0000000e17077227 */ /* 0x000fe200078e00ff */
[----:B------:R-:W-:-:S02]  /*8b30*/  LOP3.LUT R2, R19, 0xdc, RZ, 0xfc, !PT ;  /* 0x000000dc13027812 */ /* 0x000fc400078efcff */
[----:B------:R-:W-:Y:S01]  /*8b40*/  LOP3.LUT R6, R19, 0xd6, RZ, 0xfc, !PT ;  /* 0x000000d613067812 */ /* 0x000fe200078efcff */
[----:B------:R-:W-:Y:S01]  /*8b50*/  @!P3 IMAD.IADD R11, R11, 0x1, -R21 ;  /* 0x000000010b0bb824 */ /* 0x000fe200078e0a15 */
[----:B------:R-:W-:Y:S01]  /*8b60*/  ISETP.GT.U32.AND P3, PT, R21, R8, PT ;  /* 0x000000081500720c */ /* 0x000fe20003f64070 */
[----:B------:R-:W-:Y:S01]  /*8b70*/  @!P0 IMAD.MOV R12, RZ, RZ, -R12 ;  /* 0x000000ffff0c8224 */ /* 0x000fe200078e0a0c */
[----:B------:R-:W-:Y:S01]  /*8b80*/  ISETP.GE.AND P0, PT, R3, RZ, PT ;  /* 0x000000ff0300720c */ /* 0x000fe20003f06270 */
[----:B------:R-:W-:Y:S01]  /*8b90*/  IMAD.MOV R7, RZ, RZ, -R7 ;  /* 0x000000ffff077224 */ /* 0x000fe200078e0a07 */
[----:B------:R-:W-:Y:S01]  /*8ba0*/  LOP3.LUT R3, R19, 0xda, RZ, 0xfc, !PT ;  /* 0x000000da13037812 */ /* 0x000fe200078efcff */
[----:B------:R-:W-:Y:S01]  /*8bb0*/  @!P1 IMAD.IADD R10, R10, 0x1, -R21 ;  /* 0x000000010a0a9824 */ /* 0x000fe200078e0a15 */
[----:B------:R-:W-:Y:S01]  /*8bc0*/  ISETP.GE.AND P1, PT, R5, RZ, PT ;  /* 0x000000ff0500720c */ /* 0x000fe20003f26270 */
[----:B0-----:R-:W-:Y:S01]  /*8bd0*/  IMAD.MOV.U32 R0, RZ, RZ, R13 ;  /* 0x000000ffff007224 */ /* 0x001fe200078e000d */
[----:B------:R-:W-:Y:S01]  /*8be0*/  IABS R5, R2 ;  /* 0x0000000200057213 */ /* 0x000fe20000000000 */
[----:B------:R0:W-:Y:S01]  /*8bf0*/  STL [R1+0x1a0], R12 ;  /* 0x0001a00c01007387 */ /* 0x0001e20000100800 */
[----:B------:R-:W-:Y:S01]  /*8c00*/  IMAD R14, R21, R7, R14 ;  /* 0x00000007150e7224 */ /* 0x000fe200078e020e */
[----:B------:R-:W-:Y:S01]  /*8c10*/  LOP3.LUT R13, R19, 0xd4, RZ, 0xfc, !PT ;  /* 0x000000d4130d7812 */ /* 0x000fe200078efcff */
[----:B------:R-:W-:-:S02]  /*8c20*/  @!P4 IMAD.IADD R9, R9, 0x1, -R21 ;  /* 0x000000010909c824 */ /* 0x000fc400078e0a15 */
[----:B------:R-:W-:Y:S02]  /*8c30*/  @!P3 IMAD.IADD R8, R8, 0x1, -R21 ;  /* 0x000000010808b824 */ /* 0x000fe400078e0a15 */
[----:B------:R-:W-:Y:S01]  /*8c40*/  IMAD.HI.U32 R7, R23, R5, RZ ;  /* 0x0000000517077227 */ /* 0x000fe200078e00ff */
[C---:B------:R-:W-:Y:S02]  /*8c50*/  ISETP.GT.U32.AND P4, PT, R21.reuse, R9, PT ;  /* 0x000000091500720c */ /* 0x040fe40003f84070 */
[----:B------:R-:W-:Y:S01]  /*8c60*/  ISETP.GT.U32.AND P3, PT, R21, R8, PT ;  /* 0x000000081500720c */ /* 0x000fe20003f64070 */
[----:B0-----:R-:W-:Y:S01]  /*8c70*/  IMAD.MOV.U32 R12, RZ, RZ, R10 ;  /* 0x000000ffff0c7224 */ /* 0x001fe200078e000a */
[----:B------:R-:W-:Y:S01]  /*8c80*/  IABS R10, R6 ;  /* 0x00000006000a7213 */ /* 0x000fe20000000000 */
[----:B------:R-:W-:Y:S01]  /*8c90*/  @!P6 IMAD.MOV R0, RZ, RZ, -R0 ;  /* 0x000000ffff00e224 */ /* 0x000fe200078e0a00 */
[----:B------:R-:W-:Y:S01]  /*8ca0*/  ISETP.GE.AND P6, PT, R4, RZ, PT ;  /* 0x000000ff0400720c */ /* 0x000fe20003fc6270 */
[----:B------:R-:W-:Y:S01]  /*8cb0*/  @!P5 IMAD.MOV R12, RZ, RZ, -R12 ;  /* 0x000000ffff0cd224 */ /* 0x000fe200078e0a0c */
[----:B------:R-:W-:Y:S01]  /*8cc0*/  ISETP.GE.AND P5, PT, R2, RZ, PT ;  /* 0x000000ff0200720c */ /* 0x000fe20003fa6270 */
[----:B------:R-:W-:Y:S01]  /*8cd0*/  IMAD.MOV R7, RZ, RZ, -R7 ;  /* 0x000000ffff077224 */ /* 0x000fe200078e0a07 */
[----:B------:R0:W-:Y:S01]  /*8ce0*/  STL [R1+0x184], R0 ;  /* 0x0001840001007387 */ /* 0x0001e20000100800 */
[----:B------:R-:W-:-:S02]  /*8cf0*/  LOP3.LUT R2, R19, 0xd8, RZ, 0xfc, !PT ;  /* 0x000000d813027812 */ /* 0x000fc400078efcff */
[----:B------:R-:W-:Y:S01]  /*8d00*/  IMAD R5, R21, R7, R5 ;  /* 0x0000000715057224 */ /* 0x000fe200078e0205 */
[----:B------:R1:W-:Y:S01]  /*8d10*/  STL [R1+0x198], R12 ;  /* 0x0001980c01007387 */ /* 0x0003e20000100800 */
[--C-:B------:R-:W-:Y:S01]  /*8d20*/  @!P3 IMAD.IADD R8, R8, 0x1, -R21.reuse ;  /* 0x000000010808b824 */ /* 0x100fe200078e0a15 */
[----:B------:R-:W-:Y:S01]  /*8d30*/  IABS R4, R2 ;  /* 0x0000000200047213 */ /* 0x000fe20000000000 */
[----:B------:R-:W-:Y:S01]  /*8d40*/  @!P4 IMAD.IADD R9, R9, 0x1, -R21 ;  /* 0x000000010909c824 */ /* 0x000fe200078e0a15 */
[C---:B------:R-:W-:Y:S01]  /*8d50*/  ISETP.GT.U32.AND P3, PT, R21.reuse, R5, PT ;  /* 0x000000051500720c */ /* 0x040fe20003f64070 */
[----:B0-----:R-:W-:Y:S01]  /*8d60*/  IMAD.MOV.U32 R0, RZ, RZ, R11 ;  /* 0x000000ffff007224 */ /* 0x001fe200078e000b */
[----:B------:R-:W-:Y:S01]  /*8d70*/  ISETP.GT.U32.AND P4, PT, R21, R14, PT ;  /* 0x0000000e1500720c */ /* 0x000fe20003f84070 */
[----:B------:R-:W-:Y:S01]  /*8d80*/  IMAD.MOV.U32 R11, RZ, RZ, R9 ;  /* 0x000000ffff0b7224 */ /* 0x000fe200078e0009 */
[----:B------:R-:W-:Y:S01]  /*8d90*/  LOP3.LUT R9, R19, 0xcc, RZ, 0xfc, !PT ;  /* 0x000000cc13097812 */ /* 0x000fe200078efcff */
[----:B------:R-:W-:Y:S01]  /*8da0*/  @!P2 IMAD.MOV R0, RZ, RZ, -R0 ;  /* 0x000000ffff00a224 */ /* 0x000fe200078e0a00 */
[----:B-1----:R-:W-:Y:S01]  /*8db0*/  IABS R12, R3 ;  /* 0x00000003000c7213 */ /* 0x002fe20000000000 */
[----:B------:R-:W-:Y:S01]  /*8dc0*/  @!P0 IMAD.MOV R11, RZ, RZ, -R11 ;  /* 0x000000ffff0b8224 */ /* 0x000fe200078e0a0b */
[----:B------:R-:W-:Y:S01]  /*8dd0*/  ISETP.GE.AND P2, PT, R3, RZ, PT ;  /* 0x000000ff0300720c */ /* 0x000fe20003f46270 */
[C---:B------:R-:W-:Y:S01]  /*8de0*/  IMAD.HI.U32 R7, R23.reuse, R4, RZ ;  /* 0x0000000417077227 */ /* 0x040fe200078e00ff */
[----:B------:R0:W-:Y:S03]  /*8df0*/  STL [R1+0x19c], R0 ;  /* 0x00019c0001007387 */ /* 0x0001e60000100800 */
[----:B------:R-:W-:Y:S01]  /*8e00*/  IMAD.HI.U32 R3, R23, R12, RZ ;  /* 0x0000000c17037227 */ /* 0x000fe200078e00ff */
[----:B------:R1:W-:Y:S03]  /*8e10*/  STL [R1+0x18c], R11 ;  /* 0x00018c0b01007387 */ /* 0x0003e60000100800 */
[----:B------:R-:W-:-:S02]  /*8e20*/  IMAD.MOV R3, RZ, RZ, -R3 ;  /* 0x000000ffff037224 */ /* 0x000fc400078e0a03 */
[----:B------:R-:W-:Y:S02]  /*8e30*/  @!P3 IMAD.IADD R5, R5, 0x1, -R21 ;  /* 0x000000010505b824 */ /* 0x000fe400078e0a15 */
[C---:B------:R-:W-:Y:S02]  /*8e40*/  IMAD R12, R21.reuse, R3, R12 ;  /* 0x00000003150c7224 */ /* 0x040fe400078e020c */
[----:B0-----:R-:W-:Y:S01]  /*8e50*/  IMAD.MOV.U32 R0, RZ, RZ, R8 ;  /* 0x000000ffff007224 */ /* 0x001fe200078e0008 */
[C---:B------:R-:W-:Y:S01]  /*8e60*/  ISETP.GT.U32.AND P3, PT, R21.reuse, R5, PT ;  /* 0x000000051500720c */ /* 0x040fe20003f64070 */
[----:B------:R-:W-:Y:S01]  /*8e70*/  IMAD.MOV R7, RZ, RZ, -R7 ;  /* 0x000000ffff077224 */ /* 0x000fe200078e0a07 */
[C---:B------:R-:W-:Y:S01]  /*8e80*/  ISETP.GT.U32.AND P0, PT, R21.reuse, R12, PT ;  /* 0x0000000c1500720c */ /* 0x040fe20003f04070 */
[----:B------:R-:W-:Y:S01]  /*8e90*/  @!P6 IMAD.MOV R0, RZ, RZ, -R0 ;  /* 0x000000ffff00e224 */ /* 0x000fe200078e0a00 */
[----:B------:R-:W-:Y:S01]  /*8ea0*/  ISETP.GE.AND P6, PT, R2, RZ, PT ;  /* 0x000000ff0200720c */ /* 0x000fe20003fc6270 */
[--C-:B------:R-:W-:Y:S01]  /*8eb0*/  @!P4 IMAD.IADD R14, R14, 0x1, -R21.reuse ;  /* 0x000000010e0ec824 */ /* 0x100fe200078e0a15 */
[----:B------:R-:W-:Y:S01]  /*8ec0*/  IABS R8, R9 ;  /* 0x0000000900087213 */ /* 0x000fe20000000000 */
[----:B------:R-:W-:Y:S01]  /*8ed0*/  IMAD R2, R21, R7, R4 ;  /* 0x0000000715027224 */ /* 0x000fe200078e0204 */
[----:B------:R-:W-:Y:S01]  /*8ee0*/  IABS R7, R13 ;  /* 0x0000000d00077213 */ /* 0x000fe20000000000 */
[----:B------:R-:W-:Y:S01]  /*8ef0*/  IMAD.HI.U32 R3, R23, R10, RZ ;  /* 0x0000000a17037227 */ /* 0x000fe200078e00ff */
[----:B------:R-:W-:Y:S01]  /*8f00*/  ISETP.GT.U32.AND P4, PT, R21, R14, PT ;  /* 0x0000000e1500720c */ /* 0x000fe20003f84070 */
[----:B------:R0:W-:Y:S01]  /*8f10*/  STL [R1+0x194], R0 ;  /* 0x0001940001007387 */ /* 0x0001e20000100800 */
[----:B------:R-:W-:Y:S01]  /*8f20*/  LOP3.LUT R4, R19, 0xce, RZ, 0xfc, !PT ;  /* 0x000000ce13047812 */ /* 0x000fe200078efcff */
[--C-:B------:R-:W-:Y:S01]  /*8f30*/  @!P3 IMAD.IADD R5, R5, 0x1, -R21.reuse ;  /* 0x000000010505b824 */ /* 0x100fe200078e0a15 */
[----:B------:R-:W-:Y:S01]  /*8f40*/  ISETP.GT.U32.AND P3, PT, R21, R2, PT ;  /* 0x000000021500720c */ /* 0x000fe20003f64070 */
[----:B------:R-:W-:-:S02]  /*8f50*/  @!P0 IMAD.IADD R12, R12, 0x1, -R21 ;  /* 0x000000010c0c8824 */ /* 0x000fc400078e0a15 */
[----:B------:R-:W-:Y:S02]  /*8f60*/  IMAD.MOV R3, RZ, RZ, -R3 ;  /* 0x000000ffff037224 */ /* 0x000fe400078e0a03 */
[----:B-1----:R-:W-:Y:S01]  /*8f70*/  IMAD.HI.U32 R11, R23, R7, RZ ;  /* 0x00000007170b7227 */ /* 0x002fe200078e00ff */
[----:B------:R-:W-:-:S03]  /*8f80*/  ISETP.GT.U32.AND P0, PT, R21, R12, PT ;  /* 0x0000000c1500720c */ /* 0x000fc60003f04070 */
[----:B------:R-:W-:Y:S01]  /*8f90*/  IMAD R10, R21, R3, R10 ;  /* 0x00000003150a7224 */ /* 0x000fe200078e020a */
[----:B------:R-:W-:Y:S01]  /*8fa0*/  LOP3.LUT R3, R19, 0xd2, RZ, 0xfc, !PT ;  /* 0x000000d213037812 */ /* 0x000fe200078efcff */
[----:B------:R-:W-:Y:S02]  /*8fb0*/  IMAD.MOV R11, RZ, RZ, -R11 ;  /* 0x000000ffff0b7224 */ /* 0x000fe400078e0a0b */
[----:B------:R-:W-:Y:S01]  /*8fc0*/  @!P4 IMAD.IADD R14, R14, 0x1, -R21 ;  /* 0x000000010e0ec824 */ /* 0x000fe200078e0a15 */
[----:B------:R-:W-:Y:S01]  /*8fd0*/  IABS R20, R3 ;  /* 0x0000000300147213 */ /* 0x000fe20000000000 */
[C---:B------:R-:W-:Y:S01]  /*8fe0*/  IMAD R7, R21.reuse, R11, R7 ;  /* 0x0000000b15077224 */ /* 0x040fe200078e0207 */
[----:B------:R-:W-:Y:S01]  /*8ff0*/  ISETP.GE.AND P4, PT, R6, RZ, PT ;  /* 0x000000ff0600720c */ /* 0x000fe20003f86270 */
[--C-:B------:R-:W-:Y:S01]  /*9000*/  @!P3 IMAD.IADD R2, R2, 0x1, -R21.reuse ;  /* 0x000000010202b824 */ /* 0x100fe200078e0a15 */
[----:B------:R-:W-:Y:S01]  /*9010*/  IABS R6, R4 ;  /* 0x0000000400067213 */ /* 0x000fe20000000000 */
[----:B------:R-:W-:Y:S01]  /*9020*/  @!P0 IMAD.IADD R12, R12, 0x1, -R21 ;  /* 0x000000010c0c8824 */ /* 0x000fe200078e0a15 */
[----:B------:R-:W-:Y:S01]  /*9030*/  ISETP.GT.U32.AND P0, PT, R21, R10, PT ;  /* 0x0000000a1500720c */ /* 0x000fe20003f04070 */
[----:B------:R-:W-:Y:S01]  /*9040*/  IMAD.HI.U32 R18, R23, R20, RZ ;  /* 0x0000001417127227 */ /* 0x000fe200078e00ff */
[----:B------:R-:W-:-:S03]  /*9050*/  ISETP.GT.U32.AND P3, PT, R21, R7, PT ;  /* 0x000000071500720c */ /* 0x000fc60003f64070 */
[----:B0-----:R-:W-:Y:S01]  /*9060*/  IMAD.MOV.U32 R0, RZ, RZ, R14 ;  /* 0x000000ffff007224 */ /* 0x001fe200078e000e */
[----:B------:R-:W-:Y:S01]  /*9070*/  LOP3.LUT R14, R19, 0xc8, RZ, 0xfc, !PT ;  /* 0x000000c8130e7812 */ /* 0x000fe200078efcff */
[----:B------:R-:W-:Y:S02]  /*9080*/  IMAD.MOV R18, RZ, RZ, -R18 ;  /* 0x000000ffff127224 */ /* 0x000fe400078e0a12 */
[----:B------:R-:W-:Y:S01]  /*9090*/  @!P1 IMAD.MOV R0, RZ, RZ, -R0 ;  /* 0x000000ffff009224 */ /* 0x000fe200078e0a00 */
[C---:B------:R-:W-:Y:S01]  /*90a0*/  ISETP.GT.U32.AND P1, PT, R21.reuse, R2, PT ;  /* 0x000000021500720c */ /* 0x040fe20003f24070 */
[----:B------:R-:W-:Y:S02]  /*90b0*/  IMAD R18, R21, R18, R20 ;  /* 0x0000001215127224 */ /* 0x000fe400078e0214 */
[--C-:B------:R-:W-:Y:S01]  /*90c0*/  @!P0 IMAD.IADD R10, R10, 0x1, -R21.reuse ;  /* 0x000000010a0a8824 */ /* 0x100fe200078e0a15 */
[----:B------:R0:W-:Y:S01]  /*90d0*/  STL [R1+0x17c], R0 ;  /* 0x00017c0001007387 */ /* 0x0001e20000100800 */
[----:B------:R-:W-:Y:S01]  /*90e0*/  @!P3 IMAD.IADD R7, R7, 0x1, -R21 ;  /* 0x000000010707b824 */ /* 0x000fe200078e0a15 */
[----:B------:R-:W-:Y:S01]  /*90f0*/  ISETP.GT.U32.AND P0, PT, R21, R18, PT ;  /* 0x000000121500720c */ /* 0x000fe20003f04070 */
[----:B------:R-:W-:Y:S01]  /*9100*/  IMAD.HI.U32 R15, R23, R6, RZ ;  /* 0x00000006170f7227 */ /* 0x000fe200078e00ff */
[----:B------:R-:W-:-:S03]  /*9110*/  ISETP.GT.U32.AND P3, PT, R21, R10, PT ;  /* 0x0000000a1500720c */ /* 0x000fc60003f64070 */
[----:B------:R-:W-:-:S04]  /*9120*/  IMAD.HI.U32 R11, R23, R8, RZ ;  /* 0x00000008170b7227 */ /* 0x000fc800078e00ff */
[----:B0-----:R-:W-:Y:S01]  /*9130*/  IMAD.MOV.U32 R0, RZ, RZ, R5 ;  /* 0x000000ffff007224 */ /* 0x001fe200078e0005 */
[----:B------:R-:W-:Y:S01]  /*9140*/  IABS R5, R14 ;  /* 0x0000000e00057213 */ /* 0x000fe20000000000 */
[----:B------:R-:W-:Y:S02]  /*9150*/  IMAD.MOV R15, RZ, RZ, -R15 ;  /* 0x000000ffff0f7224 */ /* 0x000fe400078e0a0f */
[----:B------:R-:W-:Y:S01]  /*9160*/  @!P5 IMAD.MOV R0, RZ, RZ, -R0 ;  /* 0x000000ffff00d224 */ /* 0x000fe200078e0a00 */
[C---:B------:R-:W-:Y:S01]  /*9170*/  ISETP.GT.U32.AND P5, PT, R21.reuse, R7, PT ;  /* 0x000000071500720c */ /* 0x040fe20003fa4070 */
[----:B------:R-:W-:Y:S02]  /*9180*/  IMAD.MOV R11, RZ, RZ, -R11 ;  /* 0x000000ffff0b7224 */ /* 0x000fe400078e0a0b */
[C---:B------:R-:W-:Y:S01]  /*9190*/  IMAD R6, R21.reuse, R15, R6 ;  /* 0x0000000f15067224 */ /* 0x040fe200078e0206 */
[----:B------:R0:W-:Y:S01]  /*91a0*/  STL [R1+0x178], R0 ;  /* 0x0001780001007387 */ /* 0x0001e20000100800 */
[----:B------:R-:W-:Y:S01]  /*91b0*/  IMAD R8, R21, R11, R8 ;  /* 0x0000000b15087224 */ /* 0x000fe200078e0208 */
[----:B------:R-:W-:Y:S01]  /*91c0*/  LOP3.LUT R15, R19, 0xca, RZ, 0xfc, !PT ;  /* 0x000000ca130f7812 */ /* 0x000fe200078efcff */
[----:B------:R-:W-:-:S02]  /*91d0*/  @!P0 IMAD.IADD R18, R18, 0x1, -R21 ;  /* 0x0000000112128824 */ /* 0x000fc400078e0a15 */
[--C-:B------:R-:W-:Y:S01]  /*91e0*/  @!P1 IMAD.IADD R2, R2, 0x1, -R21.reuse ;  /* 0x0000000102029824 */ /* 0x100fe200078e0a15 */
[C---:B------:R-:W-:Y:S01]  /*91f0*/  ISETP.GT.U32.AND P1, PT, R21.reuse, R6, PT ;  /* 0x000000061500720c */ /* 0x040fe20003f24070 */
[--C-:B------:R-:W-:Y:S01]  /*9200*/  @!P3 IMAD.IADD R10, R10, 0x1, -R21.reuse ;  /* 0x000000010a0ab824 */ /* 0x100fe200078e0a15 */
[----:B------:R-:W-:Y:S01]  /*9210*/  ISETP.GT.U32.AND P0, PT, R21, R18, PT ;  /* 0x000000121500720c */ /* 0x000fe20003f04070 */
[----:B------:R-:W-:Y:S01]  /*9220*/  @!P5 IMAD.IADD R7, R7, 0x1, -R21 ;  /* 0x000000010707d824 */ /* 0x000fe200078e0a15 */
[----:B------:R-:W-:Y:S01]  /*9230*/  ISETP.GT.U32.AND P5, PT, R21, R8, PT ;  /* 0x000000081500720c */ /* 0x000fe20003fa4070 */
[----:B0-----:R-:W-:Y:S01]  /*9240*/  IMAD.MOV.U32 R0, RZ, RZ, R12 ;  /* 0x000000ffff007224 */ /* 0x001fe200078e000c */
[----:B------:R-:W-:Y:S01]  /*9250*/  IABS R11, R15 ;  /* 0x0000000f000b7213 */ /* 0x000fe20000000000 */
[----:B------:R-:W-:Y:S01]  /*9260*/  IMAD.MOV.U32 R20, RZ, RZ, R2 ;  /* 0x000000ffff147224 */ /* 0x000fe200078e0002 */
[----:B------:R-:W-:Y:S01]  /*9270*/  ISETP.GE.AND P3, PT, R13, RZ, PT ;  /* 0x000000ff0d00720c */ /* 0x000fe20003f66270 */
[----:B------:R-:W-:Y:S01]  /*9280*/  @!P2 IMAD.MOV R0, RZ, RZ, -R0 ;  /* 0x000000ffff00a224 */ /* 0x000fe200078e0a00 */
[----:B------:R-:W-:Y:S01]  /*9290*/  ISETP.GT.U32.AND P2, PT, R21, R17, PT ;  /* 0x000000111500720c */ /* 0x000fe20003f44070 */
[----:B------:R-:W-:Y:S01]  /*92a0*/  IMAD.HI.U32 R12, R23, R11, RZ ;  /* 0x0000000b170c7227 */ /* 0x000fe200078e00ff */
[----:B------:R-:W-:-:S02]  /*92b0*/  LOP3.LUT R2, R19, 0xc6, RZ, 0xfc, !PT ;  /* 0x000000c613027812 */ /* 0x000fc400078efcff */
[----:B------:R0:W-:Y:S01]  /*92c0*/  STL [R1+0x174], R0 ;  /* 0x0001740001007387 */ /* 0x0001e20000100800 */
[--C-:B------:R-:W-:Y:S01]  /*92d0*/  @!P1 IMAD.IADD R6, R6, 0x1, -R21.reuse ;  /* 0x0000000106069824 */ /* 0x100fe200078e0a15 */
[----:B------:R-:W-:Y:S01]  /*92e0*/  ISETP.GE.AND P1, PT, R4, RZ, PT ;  /* 0x000000ff0400720c */ /* 0x000fe20003f26270 */
[--C-:B------:R-:W-:Y:S01]  /*92f0*/  @!P0 IMAD.IADD R18, R18, 0x1, -R21.reuse ;  /* 0x0000000112128824 */ /* 0x100fe200078e0a15 */
[----:B------:R-:W-:Y:S01]  /*9300*/  ISETP.GE.AND P0, PT, R3, RZ, PT ;  /* 0x000000ff0300720c */ /* 0x000fe20003f06270 */
[----:B------:R-:W-:Y:S01]  /*9310*/  @!P5 IMAD.IADD R8, R8, 0x1, -R21 ;  /* 0x000000010808d824 */ /* 0x000fe200078e0a15 */
[----:B------:R-:W-:Y:S01]  /*9320*/  LOP3.LUT R3, R19, 0xc4, RZ, 0xfc, !PT ;  /* 0x000000c413037812 */ /* 0x000fe200078efcff */
[----:B------:R-:W-:-:S04]  /*9330*/  IMAD.HI.U32 R13, R23, R5, RZ ;  /* 0x00000005170d7227 */ /* 0x000fc800078e00ff */
[----:B------:R-:W-:Y:S01]  /*9340*/  @!P2 IMAD.IADD R17, R17, 0x1, -R21 ;  /* 0x000000011111a824 */ /* 0x000fe200078e0a15 */
[----:B------:R-:W-:Y:S01]  /*9350*/  ISETP.GE.AND P2, PT, R16, RZ, PT ;  /* 0x000000ff1000720c */ /* 0x000fe20003f46270 */
[----:B0-----:R-:W-:Y:S02]  /*9360*/  IMAD.MOV.U32 R0, RZ, RZ, R10 ;  /* 0x000000ffff007224 */ /* 0x001fe400078e000a */
[----:B------:R-:W-:Y:S01]  /*9370*/  @!P6 IMAD.MOV R20, RZ, RZ, -R20 ;  /* 0x000000ffff14e224 */ /* 0x000fe200078e0a14 */
[C---:B------:R-:W-:Y:S01]  /*9380*/  ISETP.GT.U32.AND P5, PT, R21.reuse, R17, PT ;  /* 0x000000111500720c */ /* 0x040fe20003fa4070 */
[----:B------:R-:W-:Y:S01]  /*9390*/  @!P4 IMAD.MOV R0, RZ, RZ, -R0 ;  /* 0x000000ffff00c224 */ /* 0x000fe200078e0a00 */
[C---:B------:R-:W-:Y:S01]  /*93a0*/  ISETP.GT.U32.AND P4, PT, R21.reuse, R6, PT ;  /* 0x000000061500720c */ /* 0x040fe20003f84070 */
[----:B------:R-:W-:Y:S01]  /*93b0*/  IMAD.MOV R12, RZ, RZ, -R12 ;  /* 0x000000ffff0c7224 */ /* 0x000fe200078e0a0c */
[----:B------:R-:W-:Y:S01]  /*93c0*/  STL [R1+0x168], R20 ;  /* 0x0001681401007387 */ /* 0x000fe20000100800 */
[----:B------:R-:W-:Y:S01]  /*93d0*/  IMAD.MOV R13, RZ, RZ, -R13 ;  /* 0x000000ffff0d7224 */ /* 0x000fe200078e0a0d */
[C---:B------:R-:W-:Y:S01]  /*93e0*/  ISETP.GT.U32.AND P6, PT, R21.reuse, R8, PT ;  /* 0x000000081500720c */ /* 0x040fe20003fc4070 */
[----:B------:R-:W-:Y:S01]  /*93f0*/  IMAD R11, R21, R12, R11 ;  /* 0x0000000c150b7224 */ /* 0x000fe200078e020b */
[----:B------:R0:W-:Y:S01]  /*9400*/  STL [R1+0x15c], R0 ;  /* 0x00015c0001007387 */ /* 0x0001e20000100800 */
[----:B------:R-:W-:-:S02]  /*9410*/  IMAD.MOV.U32 R4, RZ, RZ, R7 ;  /* 0x000000ffff047224 */ /* 0x000fc400078e0007 */
[C---:B------:R-:W-:Y:S02]  /*9420*/  IMAD R5, R21.reuse, R13, R5 ;  /* 0x0000000d15057224 */ /* 0x040fe400078e0205 */
[----:B------:R-:W-:Y:S01]  /*9430*/  @!P3 IMAD.MOV R4, RZ, RZ, -R4 ;  /* 0x000000ffff04b224 */ /* 0x000fe200078e0a04 */
[----:B------:R-:W-:Y:S01]  /*9440*/  ISETP.GT.U32.AND P3, PT, R21, R11, PT ;  /* 0x0000000b1500720c */ /* 0x000fe20003f64070 */
[--C-:B------:R-:W-:Y:S01]  /*9450*/  @!P5 IMAD.IADD R17, R17, 0x1, -R21.reuse ;  /* 0x000000011111d824 */ /* 0x100fe200078e0a15 */
[----:B------:R-:W-:Y:S01]  /*9460*/  ISETP.GT.U32.AND P5, PT, R21, R5, PT ;  /* 0x000000051500720c */ /* 0x000fe20003fa4070 */
[----:B------:R-:W-:Y:S01]  /*9470*/  @!P4 IMAD.IADD R6, R6, 0x1, -R21 ;  /* 0x000000010606c824 */ /* 0x000fe200078e0a15 */
[----:B------:R1:W-:Y:S01]  /*9480*/  STL [R1+0x158], R4 ;  /* 0x0001580401007387 */ /* 0x0003e20000100800 */
[----:B0-----:R-:W-:Y:S01]  /*9490*/  IMAD.MOV.U32 R0, RZ, RZ, R18 ;  /* 0x000000ffff007224 */ /* 0x001fe200078e0012 */
[----:B------:R-:W-:Y:S01]  /*94a0*/  ISETP.GE.AND P4, PT, R15, RZ, PT ;  /* 0x000000ff0f00720c */ /* 0x000fe20003f86270 */
[----:B------:R-:W-:-:S02]  /*94b0*/  IMAD.MOV.U32 R10, RZ, RZ, R17 ;  /* 0x000000ffff0a7224 */ /* 0x000fc400078e0011 */
[----:B------:R-:W-:Y:S01]  /*94c0*/  @!P0 IMAD.MOV R0, RZ, RZ, -R0 ;  /* 0x000000ffff008224 */ /* 0x000fe200078e0a00 */
[----:B------:R-:W-:Y:S01]  /*94d0*/  ISETP.GE.AND P0, PT, R9, RZ, PT ;  /* 0x000000ff0900720c */ /* 0x000fe20003f06270 */
[----:B------:R-:W-:Y:S01]  /*94e0*/  @!P2 IMAD.MOV R10, RZ, RZ, -R10 ;  /* 0x000000ffff0aa224 */ /* 0x000fe200078e0a0a */
[----:B------:R-:W-:Y:S01]  /*94f0*/  IABS R9, R2 ;  /* 0x0000000200097213 */ /* 0x000fe20000000000 */
[--C-:B------:R-:W-:Y:S01]  /*9500*/  @!P6 IMAD.IADD R8, R8, 0x1, -R21.reuse ;  /* 0x000000010808e824 */ /* 0x100fe200078e0a15 */
[----:B------:R0:W-:Y:S01]  /*9510*/  STL [R1+0x154], R0 ;  /* 0x0001540001007387 */ /* 0x0001e20000100800 */
[----:B------:R-:W-:Y:S01]  /*9520*/  @!P3 IMAD.IADD R11, R11, 0x1, -R21 ;  /* 0x000000010b0bb824 */ /* 0x000fe200078e0a15 */
[----:B-1----:R-:W-:Y:S01]  /*9530*/  IABS R4, R3 ;  /* 0x0000000300047213 */ /* 0x002fe20000000000 */
[----:B------:R-:W-:Y:S01]  /*9540*/  IMAD.HI.U32 R7, R23, R9, RZ ;  /* 0x0000000917077227 */ /* 0x000fe200078e00ff */
[----:B------:R-:W-:Y:S01]  /*9550*/  STL [R1+0x150], R10 ;  /* 0x0001500a01007387 */ /* 0x000fe20000100800 */
[----:B------:R-:W-:-:S02]  /*9560*/  ISETP.GE.AND P3, PT, R2, RZ, PT ;  /* 0x000000ff0200720c */ /* 0x000fc40003f66270 */
[----:B------:R-:W-:Y:S01]  /*9570*/  IMAD.MOV R7, RZ, RZ, -R7 ;  /* 0x000000ffff077224 */ /* 0x000fe200078e0a07 */
[----:B------:R-:W-:Y:S01]  /*9580*/  ISETP.GT.U32.AND P2, PT, R21, R11, PT ;  /* 0x0000000b1500720c */ /* 0x000fe20003f44070 */
[----:B------:R-:W-:Y:S01]  /*9590*/  @!P5 IMAD.IADD R5, R5, 0x1, -R21 ;  /* 0x000000010505d824 */ /* 0x000fe200078e0a15 */
[----:B------:R-:W-:Y:S01]  /*95a0*/  ISETP.GE.AND P6, PT, R14, RZ, PT ;  /* 0x000000ff0e00720c */ /* 0x000fe20003fc6270 */
[----:B0-----:R-:W-:Y:S01]  /*95b0*/  IMAD.MOV.U32 R0, RZ, RZ, R6 ;  /* 0x000000ffff007224 */ /* 0x001fe200078e0006 */
[----:B------:R-:W-:Y:S01]  /*95c0*/  ISETP.GE.AND P5, PT, R3, RZ, PT ;  /* 0x000000ff0300720c */ /* 0x000fe20003fa6270 */
[----:B------:R-:W-:Y:S01]  /*95d0*/  IMAD R9, R21, R7, R9 ;  /* 0x0000000715097224 */ /* 0x000fe200078e0209 */
[----:B------:R-:W-:Y:S01]  /*95e0*/  LOP3.LUT R3, R19, 0xc2, RZ, 0xfc, !PT ;  /* 0x000000c213037812 */ /* 0x000fe200078efcff */
[----:B------:R-:W-:Y:S01]  /*95f0*/  @!P1 IMAD.MOV R0, RZ, RZ, -R0 ;  /* 0x000000ffff009224 */ /* 0x000fe200078e0a00 */
[----:B------:R-:W-:Y:S01]  /*9600*/  ISETP.GT.U32.AND P1, PT, R21, R5, PT ;  /* 0x000000051500720c */ /* 0x000fe20003f24070 */
[----:B------:R-:W-:-:S03]  /*9610*/  IMAD.HI.U32 R2, R23, R4, RZ ;  /* 0x0000000417027227 */ /* 0x000fc600078e00ff */
[----:B------:R0:W-:Y:S01]  /*9620*/  STL [R1+0x14c], R0 ;  /* 0x00014c0001007387 */ /* 0x0001e20000100800 */
[----:B------:R-:W-:Y:S02]  /*9630*/  IMAD.MOV R2, RZ, RZ, -R2 ;  /* 0x000000ffff027224 */ /* 0x000fe400078e0a02 */
[--C-:B------:R-:W-:Y:S01]  /*9640*/  @!P2 IMAD.IADD R11, R11, 0x1, -R21.reuse ;  /* 0x000000010b0ba824 */ /* 0x100fe200078e0a15 */
[----:B------:R-:W-:Y:S01]  /*9650*/  ISETP.GE.AND P2, PT, R3, RZ, PT ;  /* 0x000000ff0300720c */ /* 0x000fe20003f46270 */
[----:B------:R-:W-:Y:S01]  /*9660*/  IMAD R14, R21, R2, R4 ;  /* 0x00000002150e7224 */ /* 0x000fe200078e0204 */
[----:B------:R-:W-:Y:S02]  /*9670*/  IABS R3, R3 ;  /* 0x0000000300037213 */ /* 0x000fe40000000000 */
[----:B------:R-:W-:Y:S01]  /*9680*/  LOP3.LUT R2, R19, 0xbe, RZ, 0xfc, !PT ;  /* 0x000000be13027812 */ /* 0x000fe200078efcff */
[----:B------:R-:W-:Y:S01]  /*9690*/  @!P1 IMAD.IADD R5, R5, 0x1, -R21 ;  /* 0x0000000105059824 */ /* 0x000fe200078e0a15 */
[----:B------:R-:W-:Y:S01]  /*96a0*/  ISETP.GT.U32.AND P1, PT, R21, R14, PT ;  /* 0x0000000e1500720c */ /* 0x000fe20003f24070 */
[----:B0-----:R-:W-:Y:S01]  /*96b0*/  IMAD.MOV.U32 R0, RZ, RZ, R8 ;  /* 0x000000ffff007224 */ /* 0x001fe200078e0008 */
[----:B------:R-:W-:Y:S01]  /*96c0*/  LOP3.LUT R4, R19, 0xc0, RZ, 0xfc, !PT ;  /* 0x000000c013047812 */ /* 0x000fe200078efcff */
[----:B------:R-:W-:Y:S01]  /*96d0*/  IMAD.HI.U32 R10, R23, R3, RZ ;  /* 0x00000003170a7227 */ /* 0x000fe200078e00ff */
[----:B------:R-:W-:-:S02]  /*96e0*/  IABS R6, R2 ;  /* 0x0000000200067213 */ /* 0x000fc40000000000 */
[----:B------:R-:W-:Y:S01]  /*96f0*/  IABS R7, R4 ;  /* 0x0000000400077213 */ /* 0x000fe20000000000 */
[----:B------:R-:W-:Y:S01]  /*9700*/  @!P0 IMAD.MOV R0, RZ, RZ, -R0 ;  /* 0x000000ffff008224 */ /* 0x000fe200078e0a00 */
[----:B------:R-:W-:Y:S01]  /*9710*/  ISETP.GT.U32.AND P0, PT, R21, R9, PT ;  /* 0x000000091500720c */ /* 0x000fe20003f04070 */
[----:B------:R-:W-:Y:S02]  /*9720*/  IMAD.MOV R10, RZ, RZ, -R10 ;  /* 0x000000ffff0a7224 */ /* 0x000fe400078e0a0a */
[----:B------:R-:W-:Y:S01]  /*9730*/  IMAD.HI.U32 R8, R23, R7, RZ ;  /* 0x0000000717087227 */ /* 0x000fe200078e00ff */
[----:B------:R0:W-:Y:S03]  /*9740*/  STL [R1+0x148], R0 ;  /* 0x0001480001007387 */ /* 0x0001e60000100800 */
[----:B------:R-:W-:Y:S02]  /*9750*/  @!P1 IMAD.IADD R14, R14, 0x1, -R21 ;  /* 0x000000010e0e9824 */ /* 0x000fe400078e0a15 */
[----:B------:R-:W-:-:S03]  /*9760*/  IMAD.MOV R8, RZ, RZ, -R8 ;  /* 0x000000ffff087224 */ /* 0x000fc600078e0a08 */
[----:B------:R-:W-:Y:S01]  /*9770*/  ISETP.GT.U32.AND P1, PT, R21, R14, PT ;  /* 0x0000000e1500720c */ /* 0x000fe20003f24070 */
[----:B------:R-:W-:Y:S01]  /*9780*/  @!P0 IMAD.IADD R9, R9, 0x1, -R21 ;  /* 0x0000000109098824 */ /* 0x000fe200078e0a15 */
[----:B------:R-:W-:Y:S01]  /*9790*/  ISETP.GE.AND P0, PT, R4, RZ, PT ;  /* 0x000000ff0400720c */ /* 0x000fe20003f06270 */
[----:B0-----:R-:W-:Y:S02]  /*97a0*/  IMAD.MOV.U32 R0, RZ, RZ, R11 ;  /* 0x000000ffff007224 */ /* 0x001fe400078e000b */
[----:B------:R-:W-:Y:S01]  /*97b0*/  IMAD R11, R21, R10, R3 ;  /* 0x0000000a150b7224 */ /* 0x000fe200078e0203 */
[----:B------:R-:W-:Y:S01]  /*97c0*/  LOP3.LUT R10, R19, 0xba, RZ, 0xfc, !PT ;  /* 0x000000ba130a7812 */ /* 0x000fe200078efcff */
[----:B------:R-:W-:Y:S01]  /*97d0*/  @!P4 IMAD.MOV R0, RZ, RZ, -R0 ;  /* 0x000000ffff00c224 */ /* 0x000fe200078e0a00 */
[----:B------:R-:W-:Y:S01]  /*97e0*/  ISETP.GT.U32.AND P4, PT, R21, R9, PT ;  /* 0x000000091500720c */ /* 0x000fe20003f84070 */
[----:B------:R-:W-:Y:S01]  /*97f0*/  IMAD.HI.U32 R4, R23, R6, RZ ;  /* 0x0000000617047227 */ /* 0x000fe200078e00ff */
[----:B------:R-:W-:-:S02]  /*9800*/  LOP3.LUT R3, R19, 0xb6, RZ, 0xfc, !PT ;  /* 0x000000b613037812 */ /* 0x000fc400078efcff */
[----:B------:R0:W-:Y:S01]  /*9810*/  STL [R1+0xc0], R0 ;  /* 0x0000c00001007387 */ /* 0x0001e20000100800 */
[----:B------:R-:W-:Y:S01]  /*9820*/  IMAD.MOV R4, RZ, RZ, -R4 ;  /* 0x000000ffff047224 */ /* 0x000fe200078e0a04 */
[----:B------:R-:W-:Y:S01]  /*9830*/  IABS R13, R10 ;  /* 0x0000000a000d7213 */ /* 0x000fe20000000000 */
[C---:B------:R-:W-:Y:S01]  /*9840*/  IMAD R7, R21.reuse, R8, R7 ;  /* 0x0000000815077224 */ /* 0x040fe200078e0207 */
[----:B------:R-:W-:Y:S01]  /*9850*/  IABS R8, R3 ;  /* 0x0000000300087213 */ /* 0x000fe20000000000 */
[----:B------:R-:W-:Y:S01]  /*9860*/  IMAD R6, R21, R4, R6 ;  /* 0x0000000415067224 */ /* 0x000fe200078e0206 */
[----:B------:R-:W-:Y:S01]  /*9870*/  LOP3.LUT R4, R19, 0xb8, RZ, 0xfc, !PT ;  /* 0x000000b813047812 */ /* 0x000fe200078efcff */
[--C-:B------:R-:W-:Y:S01]  /*9880*/  @!P1 IMAD.IADD R14, R14, 0x1, -R21.reuse ;  /* 0x000000010e0e9824 */ /* 0x100fe200078e0a15 */
[----:B------:R-:W-:Y:S01]  /*9890*/  ISETP.GT.U32.AND P1, PT, R21, R7, PT ;  /* 0x000000071500720c */ /* 0x000fe20003f24070 */
[----:B------:R-:W-:Y:S01]  /*98a0*/  @!P4 IMAD.IADD R9, R9, 0x1, -R21 ;  /* 0x000000010909c824 */ /* 0x000fe200078e0a15 */
[----:B------:R-:W-:Y:S01]  /*98b0*/  ISETP.GT.U32.AND P4, PT, R21, R11, PT ;  /* 0x0000000b1500720c */ /* 0x000fe20003f84070 */
[----:B0-----:R-:W-:Y:S01]  /*98c0*/  IMAD.MOV.U32 R0, RZ, RZ, R5 ;  /* 0x000000ffff007224 */ /* 0x001fe200078e0005 */
[----:B------:R-:W-:-:S03]  /*98d0*/  IABS R12, R4 ;  /* 0x00000004000c7213 */ /* 0x000fc60000000000 */
[----:B------:R-:W-:Y:S01]  /*98e0*/  @!P6 IMAD.MOV R0, RZ, RZ, -R0 ;  /* 0x000000ffff00e224 */ /* 0x000fe200078e0a00 */
[----:B------:R-:W-:Y:S02]  /*98f0*/  ISETP.GE.AND P6, PT, R2, RZ, PT ;  /* 0x000000ff0200720c */ /* 0x000fe40003fc6270 */
[----:B------:R-:W-:Y:S02]  /*9900*/  LOP3.LUT R2, R19, 0xbc, RZ, 0xfc, !PT ;  /* 0x000000bc13027812 */ /* 0x000fe400078efcff */
[----:B------:R0:W-:Y:S01]  /*9910*/  STL [R1+0x144], R0 ;  /* 0x0001440001007387 */ /* 0x0001e20000100800 */
[--C-:B------:R-:W-:Y:S01]  /*9920*/  @!P1 IMAD.IADD R7, R7, 0x1, -R21.reuse ;  /* 0x0000000107079824 */ /* 0x100fe200078e0a15 */
[----:B------:R-:W-:Y:S01]  /*9930*/  IABS R5, R2 ;  /* 0x0000000200057213 */ /* 0x000fe20000000000 */
[----:B------:R-:W-:-:S03]  /*9940*/  @!P4 IMAD.IADD R11, R11, 0x1, -R21 ;  /* 0x000000010b0bc824 */ /* 0x000fc600078e0a15 */
[C---:B------:R-:W-:Y:S02]  /*9950*/  ISETP.GT.U32.AND P1, PT, R21.reuse, R7, PT ;  /* 0x000000071500720c */ /* 0x040fe40003f24070 */
[----:B------:R-:W-:Y:S01]  /*9960*/  ISETP.GT.U32.AND P4, PT, R21, R11, PT ;  /* 0x0000000b1500720c */ /* 0x000fe20003f84070 */
[----:B0-----:R-:W-:Y:S02]  /*9970*/  IMAD.MOV.U32 R0, RZ, RZ, R9 ;  /* 0x000000ffff007224 */ /* 0x001fe400078e0009 */
[----:B------:R-:W-:-:S04]  /*9980*/  IMAD.HI.U32 R9, R23, R5, RZ ;  /* 0x0000000517097227 */ /* 0x000fc800078e00ff */
[----:B------:R-:W-:Y:S01]  /*9990*/  @!P3 IMAD.MOV R0, RZ, RZ, -R0 ;  /* 0x000000ffff00b224 */ /* 0x000fe200078e0a00 */
[----:B------:R-:W-:Y:S01]  /*99a0*/  ISETP.GT.U32.AND P3, PT, R21, R6, PT ;  /* 0x000000061500720c */ /* 0x000fe20003f64070 */
[----:B------:R-:W-:Y:S02]  /*99b0*/  IMAD.MOV R9, RZ, RZ, -R9 ;  /* 0x000000ffff097224 */ /* 0x000fe400078e0a09 */
[--C-:B------:R-:W-:Y:S01]  /*99c0*/  @!P1 IMAD.IADD R7, R7, 0x1, -R21.reuse ;  /* 0x0000000107079824 */ /* 0x100fe200078e0a15 */
[----:B------:R0:W-:Y:S01]  /*99d0*/  STL [R1+0x100], R0 ;  /* 0x0001000001007387 */ /* 0x0001e20000100800 */
[----:B------:R-:W-:Y:S01]  /*99e0*/  @!P4 IMAD.IADD R11, R11, 0x1, -R21 ;  /* 0x000000010b0bc824 */ /* 0x000fe200078e0a15 */
[----:B------:R-:W-:Y:S01]  /*99f0*/  ISETP.GE.AND P1, PT, R10, RZ, PT ;  /* 0x000000ff0a00720c */ /* 0x000fe20003f26270 */
[----:B------:R-:W-:Y:S01]  /*9a00*/  @!P0 IMAD.MOV R7, RZ, RZ, -R7 ;  /* 0x000000ffff078224 */ /* 0x000fe200078e0a07 */
[----:B------:R-:W-:Y:S02]  /*9a10*/  ISETP.GE.AND P0, PT, R4, RZ, PT ;  /* 0x000000ff0400720c */ /* 0x000fe40003f06270 */
[----:B------:R-:W-:-:S03]  /*9a20*/  LOP3.LUT R4, R19, 0xb2, RZ, 0xfc, !PT ;  /* 0x000000b213047812 */ /* 0x000fc600078efcff */
        /* <DEDUP_REMOVED lines=18> */
[----:B------:R-:W-:Y:S01]  /*9b50*/  @!P3 IMAD.IADD R6, R6, 0x1, -R21 ;  /* 0x000000010606b824 */ /* 0x000fe200078e0a15 */
[----:B------:R0:W-:Y:S01]  /*9b60*/  STL [R1+0x12c], R0 ;  /* 0x00012c0001007387 */ /* 0x0001e20000100800 */
[C---:B------:R-:W-:Y:S01]  /*9b70*/  IMAD R10, R21.reuse, R14, R13 ;  /* 0x0000000e150a7224 */ /* 0x040fe200078e020d */
[C---:B------:R-:W-:Y:S01]  /*9b80*/  ISETP.GT.U32.AND P3, PT, R21.reuse, R12, PT ;  /* 0x0000000c1500720c */ /* 0x040fe20003f64070 */
[C---:B------:R-:W-:Y:S01]  /*9b90*/  IMAD R8, R21.reuse, R9, R8 ;  /* 0x0000000915087224 */ /* 0x040fe200078e0208 */
[----:B------:R1:W-:Y:S01]  /*9ba0*/  STL [R1+0x134], R7 ;  /* 0x0001340701007387 */ /* 0x0003e20000100800 */
[----:B------:R-:W-:Y:S01]  /*9bb0*/  @!P4 IMAD.IADD R2, R2, 0x1, -R21 ;  /* 0x000000010202c824 */ /* 0x000fe200078e0a15 */
[----:B------:R-:W-:-:S02]  /*9bc0*/  ISETP.GT.U32.AND P4, PT, R21, R10, PT ;  /* 0x0000000a1500720c */ /* 0x000fc40003f84070 */
[----:B------:R-:W-:Y:S01]  /*9bd0*/  IABS R11, R5 ;  /* 0x00000005000b7213 */ /* 0x000fe20000000000 */
[----:B0-----:R-:W-:Y:S01]  /*9be0*/  IMAD.MOV.U32 R0, RZ, RZ, R6 ;  /* 0x000000ffff007224 */ /* 0x001fe200078e0006 */
[----:B------:R-:W-:-:S03]  /*9bf0*/  ISETP.GT.U32.AND P2, PT, R21, R2, PT ;  /* 0x000000021500720c */ /* 0x000fc60003f44070 */
[----:B------:R-:W-:Y:S01]  /*9c00*/  IMAD.HI.U32 R6, R23, R11, RZ ;  /* 0x0000000b17067227 */ /* 0x000fe200078e00ff */
[----:B-1----:R-:W-:Y:S02]  /*9c10*/  IABS R7, R4 ;  /* 0x0000000400077213 */ /* 0x002fe40000000000 */
[----:B------:R-:W-:Y:S01]  /*9c20*/  LOP3.LUT R9, R19, 0xac, RZ, 0xfc, !PT ;  /* 0x000000ac13097812 */ /* 0x000fe200078efcff */
[----:B------:R-:W-:Y:S01]  /*9c30*/  @!P6 IMAD.MOV R0, RZ, RZ, -R0 ;  /* 0x000000ffff00e224 */ /* 0x000fe200078e0a00 */
[----:B------:R-:W-:Y:S01]  /*9c40*/  ISETP.GT.U32.AND P6, PT, R21, R8, PT ;  /* 0x000000081500720c */ /* 0x000fe20003fc4070 */
[--C-:B------:R-:W-:Y:S01]  /*9c50*/  @!P3 IMAD.IADD R12, R12, 0x1, -R21.reuse ;  /* 0x000000010c0cb824 */ /* 0x100fe200078e0a15 */
[----:B------:R-:W-:Y:S01]  /*9c60*/  IABS R13, R9 ;  /* 0x00000009000d7213 */ /* 0x000fe20000000000 */
[--C-:B------:R-:W-:Y:S01]  /*9c70*/  @!P4 IMAD.IADD R10, R10, 0x1, -R21.reuse ;  /* 0x000000010a0ac824 */ /* 0x100fe200078e0a15 */
[----:B------:R-:W-:Y:S01]  /*9c80*/  ISETP.GE.AND P4, PT, R5, RZ, PT ;  /* 0x000000ff0500720c */ /* 0x000fe20003f86270 */
[----:B------:R-:W-:Y:S01]  /*9c90*/  IMAD.HI.U32 R5, R23, R7, RZ ;  /* 0x0000000717057227 */ /* 0x000fe200078e00ff */
[----:B------:R0:W-:Y:S02]  /*9ca0*/  STL [R1+0x138], R0 ;  /* 0x0001380001007387 */ /* 0x0001e40000100800 */
[----:B------:R-:W-:Y:S01]  /*9cb0*/  ISETP.GT.U32.AND P3, PT, R21, R10, PT ;  /* 0x0000000a1500720c */ /* 0x000fe20003f64070 */
[----:B------:R-:W-:Y:S01]  /*9cc0*/  @!P2 IMAD.IADD R2, R2, 0x1, -R21 ;  /* 0x000000010202a824 */ /* 0x000fe200078e0a15 */
[----:B------:R-:W-:Y:S01]  /*9cd0*/  ISETP.GE.AND P2, PT, R3, RZ, PT ;  /* 0x000000ff0300720c */ /* 0x000fe20003f46270 */
[----:B------:R-:W-:Y:S01]  /*9ce0*/  IMAD.MOV R5, RZ, RZ, -R5 ;  /* 0x000000ffff057224 */ /* 0x000fe200078e0a05 */
[----:B------:R-:W-:Y:S01]  /*9cf0*/  LOP3.LUT R3, R19, 0xb0, RZ, 0xfc, !PT ;  /* 0x000000b013037812 */ /* 0x000fe200078efcff */
[----:B------:R-:W-:Y:S01]  /*9d00*/  @!P6 IMAD.IADD R8, R8, 0x1, -R21 ;  /* 0x000000010808e824 */ /* 0x000fe200078e0a15 */
[----:B------:R-:W-:Y:S01]  /*9d10*/  ISETP.GT.U32.AND P6, PT, R21, R12, PT ;  /* 0x0000000c1500720c */ /* 0x000fe20003fc4070 */
[----:B------:R-:W-:-:S02]  /*9d20*/  IMAD.MOV R6, RZ, RZ, -R6 ;  /* 0x000000ffff067224 */ /* 0x000fc400078e0a06 */
[----:B0-----:R-:W-:Y:S01]  /*9d30*/  IMAD.MOV.U32 R0, RZ, RZ, R2 ;  /* 0x000000ffff007224 */ /* 0x001fe200078e0002 */
[----:B------:R-:W-:Y:S01]  /*9d40*/  LOP3.LUT R2, R19, 0xae, RZ, 0xfc, !PT ;  /* 0x000000ae13027812 */ /* 0x000fe200078efcff */
[C---:B------:R-:W-:Y:S02]  /*9d50*/  IMAD R7, R21.reuse, R5, R7 ;  /* 0x0000000515077224 */ /* 0x040fe400078e0207 */
[C---:B------:R-:W-:Y:S01]  /*9d60*/  IMAD R11, R21.reuse, R6, R11 ;  /* 0x00000006150b7224 */ /* 0x040fe200078e020b */
[----:B------:R-:W-:Y:S01]  /*9d70*/  IABS R5, R2 ;  /* 0x0000000200057213 */ /* 0x000fe20000000000 */
[----:B------:R-:W-:Y:S01]  /*9d80*/  @!P5 IMAD.MOV R0, RZ, RZ, -R0 ;  /* 0x000000ffff00d224 */ /* 0x000fe200078e0a00 */
[C---:B------:R-:W-:Y:S01]  /*9d90*/  ISETP.GT.U32.AND P5, PT, R21.reuse, R8, PT ;  /* 0x000000081500720c */ /* 0x040fe20003fa4070 */
[--C-:B------:R-:W-:Y:S01]  /*9da0*/  @!P3 IMAD.IADD R10, R10, 0x1, -R21.reuse ;  /* 0x000000010a0ab824 */ /* 0x100fe200078e0a15 */
[C---:B------:R-:W-:Y:S01]  /*9db0*/  ISETP.GT.U32.AND P3, PT, R21.reuse, R11, PT ;  /* 0x0000000b1500720c */ /* 0x040fe20003f64070 */
[----:B------:R-:W-:Y:S01]  /*9dc0*/  @!P6 IMAD.IADD R12, R12, 0x1, -R21 ;  /* 0x000000010c0ce824 */ /* 0x000fe200078e0a15 */
[----:B------:R-:W-:Y:S01]  /*9dd0*/  ISETP.GT.U32.AND P6, PT, R21, R7, PT ;  /* 0x000000071500720c */ /* 0x000fe20003fc4070 */
[----:B------:R0:W-:Y:S01]  /*9de0*/  STL [R1+0x13c], R0 ;  /* 0x00013c0001007387 */ /* 0x0001e20000100800 */
[----:B------:R-:W-:Y:S01]  /*9df0*/  IABS R6, R3 ;  /* 0x0000000300067213 */ /* 0x000fe20000000000 */
[----:B------:R-:W-:-:S04]  /*9e00*/  IMAD.HI.U32 R14, R23, R5, RZ ;  /* 0x00000005170e7227 */ /* 0x000fc800078e00ff */
[----:B------:R-:W-:Y:S02]  /*9e10*/  @!P0 IMAD.MOV R12, RZ, RZ, -R12 ;  /* 0x000000ffff0c8224 */ /* 0x000fe400078e0a0c */
[--C-:B------:R-:W-:Y:S01]  /*9e20*/  @!P5 IMAD.IADD R8, R8, 0x1, -R21.reuse ;  /* 0x000000010808d824 */ /* 0x100fe200078e0a15 */
[----:B------:R-:W-:Y:S01]  /*9e30*/  ISETP.GE.AND P5, PT, R4, RZ, PT ;  /* 0x000000ff0400720c */ /* 0x000fe20003fa6270 */
[----:B0-----:R-:W-:Y:S02]  /*9e40*/  IMAD.MOV.U32 R0, RZ, RZ, R10 ;  /* 0x000000ffff007224 */ /* 0x001fe400078e000a */
[----:B------:R-:W-:Y:S02]  /*9e50*/  @!P6 IMAD.IADD R7, R7, 0x1, -R21 ;  /* 0x000000010707e824 */ /* 0x000fe400078e0a15 */
[----:B------:R-:W-:Y:S02]  /*9e60*/  IMAD.MOV.U32 R4, RZ, RZ, R13 ;  /* 0x000000ffff047224 */ /* 0x000fe400078e000d */
[----:B------:R-:W-:Y:S01]  /*9e70*/  @!P3 IMAD.IADD R11, R11, 0x1, -R21 ;  /* 0x000000010b0bb824 */ /* 0x000fe200078e0a15 */
[----:B------:R-:W-:Y:S01]  /*9e80*/  ISETP.GE.AND P3, PT, R3, RZ, PT ;  /* 0x000000ff0300720c */ /* 0x000fe20003f66270 */
[----:B------:R-:W-:Y:S01]  /*9e90*/  @!P1 IMAD.MOV R0, RZ, RZ, -R0 ;  /* 0x000000ffff009224 */ /* 0x000fe200078e0a00 */
[----:B------:R-:W-:Y:S01]  /*9ea0*/  ISETP.GT.U32.AND P6, PT, R21, R7, PT ;  /* 0x000000071500720c */ /* 0x000fe20003fc4070 */
[----:B------:R-:W-:Y:S01]  /*9eb0*/  IMAD.HI.U32 R13, R23, R6, RZ ;  /* 0x00000006170d7227 */ /* 0x000fe200078e00ff */
[----:B------:R-:W-:-:S02]  /*9ec0*/  ISETP.GT.U32.AND P1, PT, R21, R11, PT ;  /* 0x0000000b1500720c */ /* 0x000fc40003f24070 */
[----:B------:R0:W-:Y:S01]  /*9ed0*/  STL [R1+0x130], R0 ;  /* 0x0001300001007387 */ /* 0x0001e20000100800 */
[----:B------:R-:W-:-:S03]  /*9ee0*/  IMAD.HI.U32 R3, R23, R4, RZ ;  /* 0x0000000417037227 */ /* 0x000fc600078e00ff */
[----:B------:R-:W-:Y:S01]  /*9ef0*/  STL [R1+0x120], R12 ;  /* 0x0001200c01007387 */ /* 0x000fe20000100800 */
[----:B------:R-:W-:Y:S01]  /*9f00*/  IMAD.MOV R10, RZ, RZ, -R14 ;  /* 0x000000ffff0a7224 */ /* 0x000fe200078e0a0e */
[----:B------:R-:W-:Y:S01]  /*9f10*/  LOP3.LUT R14, R19, 0xaa, RZ, 0xfc, !PT ;  /* 0x000000aa130e7812 */ /* 0x000fe200078efcff */
[----:B------:R-:W-:Y:S02]  /*9f20*/  IMAD.MOV R13, RZ, RZ, -R13 ;  /* 0x000000ffff0d7224 */ /* 0x000fe400078e0a0d */
[----:B------:R-:W-:Y:S02]  /*9f30*/  IMAD.MOV R3, RZ, RZ, -R3 ;  /* 0x000000ffff037224 */ /* 0x000fe400078e0a03 */
[----:B------:R-:W-:Y:S02]  /*9f40*/  IMAD R5, R21, R10, R5 ;  /* 0x0000000a15057224 */ /* 0x000fe400078e0205 */
[----:B0-----:R-:W-:Y:S01]  /*9f50*/  IMAD.MOV.U32 R0, RZ, RZ, R8 ;  /* 0x000000ffff007224 */ /* 0x001fe200078e0008 */
[----:B------:R-:W-:Y:S01]  /*9f60*/  LOP3.LUT R8, R19, 0xa8, RZ, 0xfc, !PT ;  /* 0x000000a813087812 */ /* 0x000fe200078efcff */
[----:B------:R-:W-:-:S02]  /*9f70*/  IMAD R6, R21, R13, R6 ;  /* 0x0000000d15067224 */ /* 0x000fc400078e0206 */
[C---:B------:R-:W-:Y:S01]  /*9f80*/  IMAD R4, R21.reuse, R3, R4 ;  /* 0x0000000315047224 */ /* 0x040fe200078e0204 */
[----:B------:R-:W-:Y:S01]  /*9f90*/  IABS R3, R14 ;  /* 0x0000000e00037213 */ /* 0x000fe20000000000 */
[----:B------:R-:W-:Y:S01]  /*9fa0*/  @!P2 IMAD.MOV R0, RZ, RZ, -R0 ;  /* 0x000000ffff00a224 */ /* 0x000fe200078e0a00 */
[----:B------:R-:W-:Y:S01]  /*9fb0*/  ISETP.GT.U32.AND P2, PT, R21, R5, PT ;  /* 0x000000051500720c */ /* 0x000fe20003f44070 */
[--C-:B------:R-:W-:Y:S01]  /*9fc0*/  @!P6 IMAD.IADD R7, R7, 0x1, -R21.reuse ;  /* 0x000000010707e824 */ /* 0x100fe200078e0a15 */
[----:B------:R-:W-:Y:S01]  /*9fd0*/  ISETP.GT.U32.AND P0, PT, R21, R6, PT ;  /* 0x000000061500720c */ /* 0x000fe20003f04070 */
[----:B------:R-:W-:Y:S01]  /*9fe0*/  @!P1 IMAD.IADD R11, R11, 0x1, -R21 ;  /* 0x000000010b0b9824 */ /* 0x000fe200078e0a15 */
[----:B------:R-:W-:Y:S01]  /*9ff0*/  ISETP.GT.U32.AND P6, PT, R21, R4, PT ;  /* 0x000000041500720c */ /* 0x000fe20003fc4070 */
[----:B------:R0:W-:Y:S01]  /*a000*/  STL [R1+0x124], R0 ;  /* 0x0001240001007387 */ /* 0x0001e20000100800 */
[----:B------:R-:W-:Y:S01]  /*a010*/  ISETP.GE.AND P1, PT, R2, RZ, PT ;  /* 0x000000ff0200720c */ /* 0x000fe20003f26270 */
[----:B------:R-:W-:Y:S01]  /*a020*/  IMAD.HI.U32 R10, R23, R3, RZ ;  /* 0x00000003170a7227 */ /* 0x000fe200078e00ff */
[----:B------:R-:W-:-:S03]  /*a030*/  IABS R2, R8 ;  /* 0x0000000800027213 */ /* 0x000fc60000000000 */
[----:B------:R-:W-:Y:S02]  /*a040*/  IMAD.MOV R10, RZ, RZ, -R10 ;  /* 0x000000ffff0a7224 */ /* 0x000fe400078e0a0a */
[--C-:B------:R-:W-:Y:S02]  /*a050*/  @!P2 IMAD.IADD R5, R5, 0x1, -R21.reuse ;  /* 0x000000010505a824 */ /* 0x100fe400078e0a15 */
[--C-:B------:R-:W-:Y:S01]  /*a060*/  @!P0 IMAD.IADD R6, R6, 0x1, -R21.reuse ;  /* 0x0000000106068824 */ /* 0x100fe200078e0a15 */
[----:B------:R-:W-:Y:S01]  /*a070*/  ISETP.GE.AND P0, PT, R9, RZ, PT ;  /* 0x000000ff0900720c */ /* 0x000fe20003f06270 */
[----:B------:R-:W-:Y:S01]  /*a080*/  @!P6 IMAD.IADD R4, R4, 0x1, -R21 ;  /* 0x000000010404e824 */ /* 0x000fe200078e0a15 */
[C---:B------:R-:W-:Y:S01]  /*a090*/  ISETP.GT.U32.AND P6, PT, R21.reuse, R5, PT ;  /* 0x000000051500720c */ /* 0x040fe20003fc4070 */
[----:B0-----:R-:W-:Y:S01]  /*a0a0*/  IMAD.MOV.U32 R0, RZ, RZ, R11 ;  /* 0x000000ffff007224 */ /* 0x001fe200078e000b */
[----:B------:R-:W-:Y:S01]  /*a0b0*/  ISETP.GT.U32.AND P2, PT, R21, R6, PT ;  /* 0x000000061500720c */ /* 0x000fe20003f44070 */
[----:B------:R-:W-:Y:S01]  /*a0c0*/  IMAD.HI.U32 R12, R23, R2, RZ ;  /* 0x00000002170c7227 */ /* 0x000fe200078e00ff */
[----:B------:R-:W-:-:S03]  /*a0d0*/  LOP3.LUT R9, R19, 0xa6, RZ, 0xfc, !PT ;  /* 0x000000a613097812 */ /* 0x000fc600078efcff */
[----:B------:R-:W-:Y:S01]  /*a0e0*/  @!P4 IMAD.MOV R0, RZ, RZ, -R0 ;  /* 0x000000ffff00c224 */ /* 0x000fe200078e0a00 */
[C---:B------:R-:W-:Y:S01]  /*a0f0*/  ISETP.GT.U32.AND P4, PT, R21.reuse, R4, PT ;  /* 0x000000041500720c */ /* 0x040fe20003f84070 */
[----:B------:R-:W-:Y:S01]  /*a100*/  IMAD.MOV R12, RZ, RZ, -R12 ;  /* 0x000000ffff0c7224 */ /* 0x000fe200078e0a0c */
[----:B------:R-:W-:Y:S01]  /*a110*/  IABS R11, R9 ;  /* 0x00000009000b7213 */ /* 0x000fe20000000000 */
[----:B------:R-:W-:Y:S01]  /*a120*/  IMAD R3, R21, R10, R3 ;  /* 0x0000000a15037224 */ /* 0x000fe200078e0203 */
[----:B------:R-:W-:Y:S01]  /*a130*/  LOP3.LUT R10, R19, 0xa4, RZ, 0xfc, !PT ;  /* 0x000000a4130a7812 */ /* 0x000fe200078efcff */
[----:B------:R-:W-:Y:S01]  /*a140*/  IMAD R2, R21, R12, R2 ;  /* 0x0000000c15027224 */ /* 0x000fe200078e0202 */
[----:B------:R0:W-:Y:S01]  /*a150*/  STL [R1+0x128], R0 ;  /* 0x0001280001007387 */ /* 0x0001e20000100800 */
[----:B------:R-:W-:Y:S01]  /*a160*/  @!P6 IMAD.IADD R5, R5, 0x1, -R21 ;  /* 0x000000010505e824 */ /* 0x000fe200078e0a15 */
[----:B------:R-:W-:Y:S01]  /*a170*/  IABS R13, R10 ;  /* 0x0000000a000d7213 */ /* 0x000fe20000000000 */
[----:B------:R-:W-:Y:S01]  /*a180*/  IMAD.HI.U32 R15, R23, R11, RZ ;  /* 0x0000000b170f7227 */ /* 0x000fe200078e00ff */
[----:B------:R-:W-:-:S02]  /*a190*/  ISETP.GT.U32.AND P6, PT, R21, R2, PT ;  /* 0x000000021500720c */ /* 0x000fc40003fc4070 */
[----:B------:R-:W-:Y:S01]  /*a1a0*/  LOP3.LUT R12, R19, 0xa2, RZ, 0xfc, !PT ;  /* 0x000000a2130c7812 */ /* 0x000fe200078efcff */
[--C-:B------:R-:W-:Y:S01]  /*a1b0*/  @!P2 IMAD.IADD R6, R6, 0x1, -R21.reuse ;  /* 0x000000010606a824 */ /* 0x100fe200078e0a15 */
[C---:B------:R-:W-:Y:S01]  /*a1c0*/  ISETP.GT.U32.AND P2, PT, R21.reuse, R3, PT ;  /* 0x000000031500720c */ /* 0x040fe20003f44070 */
[----:B------:R-:W-:Y:S01]  /*a1d0*/  @!P4 IMAD.IADD R4, R4, 0x1, -R21 ;  /* 0x000000010404c824 */ /* 0x000fe200078e0a15 */
[----:B------:R-:W-:Y:S01]  /*a1e0*/  ISETP.GE.AND P4, PT, R14, RZ, PT ;  /* 0x000000ff0e00720c */ /* 0x000fe20003f86270 */
[----:B------:R-:W-:Y:S01]  /*a1f0*/  IMAD.MOV R14, RZ, RZ, -R15 ;  /* 0x000000ffff0e7224 */ /* 0x000fe200078e0a0f */
[----:B------:R-:W-:Y:S01]  /*a200*/  IABS R15, R12 ;  /* 0x0000000c000f7213 */ /* 0x000fe20000000000 */
[----:B0-----:R-:W-:Y:S02]  /*a210*/  IMAD.MOV.U32 R0, RZ, RZ, R7 ;  /* 0x000000ffff007224 */ /* 0x001fe400078e0007 */
[----:B------:R-:W-:Y:S02]  /*a220*/  IMAD R11, R21, R14, R11 ;  /* 0x0000000e150b7224 */ /* 0x000fe400078e020b */
[----:B------:R-:W-:-:S02]  /*a230*/  @!P6 IMAD.IADD R2, R2, 0x1, -R21 ;  /* 0x000000010202e824 */ /* 0x000fc400078e0a15 */
[----:B------:R-:W-:Y:S01]  /*a240*/  @!P3 IMAD.MOV R6, RZ, RZ, -R6 ;  /* 0x000000ffff06b224 */ /* 0x000fe200078e0a06 */
[----:B------:R-:W-:Y:S01]  /*a250*/  ISETP.GT.U32.AND P3, PT, R21, R11, PT ;  /* 0x0000000b1500720c */ /* 0x000fe20003f64070 */
[----:B------:R-:W-:Y:S01]  /*a260*/  @!P2 IMAD.IADD R3, R3, 0x1, -R21 ;  /* 0x000000010303a824 */ /* 0x000fe200078e0a15 */
[----:B------:R-:W-:Y:S01]  /*a270*/  ISETP.GE.AND P2, PT, R8, RZ, PT ;  /* 0x000000ff0800720c */ /* 0x000fe20003f46270 */
[----:B------:R-:W-:Y:S01]  /*a280*/  @!P5 IMAD.MOV R0, RZ, RZ, -R0 ;  /* 0x000000ffff00d224 */ /* 0x000fe200078e0a00 */
[----:B------:R-:W-:Y:S01]  /*a290*/  ISETP.GT.U32.AND P5, PT, R21, R2, PT ;  /* 0x000000021500720c */ /* 0x000fe20003fa4070 */
[----:B------:R-:W-:Y:S01]  /*a2a0*/  IMAD.HI.U32 R16, R23, R13, RZ ;  /* 0x0000000d17107227 */ /* 0x000fe200078e00ff */
[----:B------:R-:W-:Y:S02]  /*a2b0*/  ISETP.GT.U32.AND P6, PT, R21, R3, PT ;  /* 0x000000031500720c */ /* 0x000fe40003fc4070 */
[----:B------:R0:W-:Y:S01]  /*a2c0*/  STL [R1+0x11c], R0 ;  /* 0x00011c0001007387 */ /* 0x0001e20000100800 */
[----:B------:R-:W-:-:S02]  /*a2d0*/  IMAD.MOV R16, RZ, RZ, -R16 ;  /* 0x000000ffff107224 */ /* 0x000fc400078e0a10 */
[----:B------:R-:W-:Y:S01]  /*a2e0*/  @!P1 IMAD.MOV R5, RZ, RZ, -R5 ;  /* 0x000000ffff059224 */ /* 0x000fe200078e0a05 */
[----:B------:R1:W-:Y:S01]  /*a2f0*/  STL [R1+0x118], R6 ;  /* 0x0001180601007387 */ /* 0x0003e20000100800 */
[----:B------:R-:W-:Y:S01]  /*a300*/  IMAD R13, R21, R16, R13 ;  /* 0x00000010150d7224 */ /* 0x000fe200078e020d */
[----:B------:R-:W-:Y:S01]  /*a310*/  ISETP.GE.AND P1, PT, R9, RZ, PT ;  /* 0x000000ff0900720c */ /* 0x000fe20003f26270 */
[--C-:B------:R-:W-:Y:S01]  /*a320*/  @!P3 IMAD.IADD R11, R11, 0x1, -R21.reuse ;  /* 0x000000010b0bb824 */ /* 0x100fe200078e0a15 */
[----:B------:R2:W-:Y:S01]  /*a330*/  STL [R1+0x10c], R5 ;  /* 0x00010c0501007387 */ /* 0x0005e20000100800 */
[--C-:B------:R-:W-:Y:S01]  /*a340*/  @!P5 IMAD.IADD R2, R2, 0x1, -R21.reuse ;  /* 0x000000010202d824 */ /* 0x100fe200078e0a15 */
[----:B------:R-:W-:Y:S01]  /*a350*/  ISETP.GT.U32.AND P5, PT, R21, R13, PT ;  /* 0x0000000d1500720c */ /* 0x000fe20003fa4070 */
[----:B0-----:R-:W-:Y:S01]  /*a360*/  IMAD.MOV.U32 R0, RZ, RZ, R4 ;  /* 0x000000ffff007224 */ /* 0x001fe200078e0004 */
[----:B------:R-:W-:Y:S01]  /*a370*/  LOP3.LUT R4, R19, 0xa0, RZ, 0xfc, !PT ;  /* 0x000000a013047812 */ /* 0x000fe200078efcff */
[----:B------:R-:W-:Y:S01]  /*a380*/  @!P6 IMAD.IADD R3, R3, 0x1, -R21 ;  /* 0x000000010303e824 */ /* 0x000fe200078e0a15 */
[----:B------:R-:W-:Y:S01]  /*a390*/  ISETP.GT.U32.AND P3, PT, R21, R11, PT ;  /* 0x0000000b1500720c */ /* 0x000fe20003f64070 */
[----:B------:R-:W-:Y:S01]  /*a3a0*/  @!P0 IMAD.MOV R0, RZ, RZ, -R0 ;  /* 0x000000ffff008224 */ /* 0x000fe200078e0a00 */
[----:B------:R-:W-:Y:S01]  /*a3b0*/  IABS R7, R4 ;  /* 0x0000000400077213 */ /* 0x000fe20000000000 */
[----:B-1----:R-:W-:Y:S01]  /*a3c0*/  IMAD.MOV.U32 R6, RZ, RZ, R3 ;  /* 0x000000ffff067224 */ /* 0x002fe200078e0003 */
[----:B------:R-:W-:Y:S01]  /*a3d0*/  LOP3.LUT R3, R19, 0x9e, RZ, 0xfc, !PT ;  /* 0x0000009e13037812 */ /* 0x000fe200078efcff */
[----:B--2---:R-:W-:Y:S01]  /*a3e0*/  IMAD.HI.U32 R5, R23, R15, RZ ;  /* 0x0000000f17057227 */ /* 0x004fe200078e00ff */
[----:B------:R0:W-:Y:S01]  /*a3f0*/  STL [R1+0x108], R0 ;  /* 0x0001080001007387 */ /* 0x0001e20000100800 */
[----:B------:R-:W-:-:S02]  /*a400*/  LOP3.LUT R9, R19, 0x9c, RZ, 0xfc, !PT ;  /* 0x0000009c13097812 */ /* 0x000fc400078efcff */
[----:B------:R-:W-:Y:S01]  /*a410*/  IMAD.MOV R5, RZ, RZ, -R5 ;  /* 0x000000ffff057224 */ /* 0x000fe200078e0a05 */
[----:B------:R-:W-:Y:S01]  /*a420*/  ISETP.GE.AND P0, PT, R10, RZ, PT ;  /* 0x000000ff0a00720c */ /* 0x000fe20003f06270 */
[----:B------:R-:W-:Y:S01]  /*a430*/  @!P4 IMAD.MOV R6, RZ, RZ, -R6 ;  /* 0x000000ffff06c224 */ /* 0x000fe200078e0a06 */
[----:B------:R-:W-:Y:S01]  /*a440*/  ISETP.GE.AND P4, PT, R4, RZ, PT ;  /* 0x000000ff0400720c */ /* 0x000fe20003f86270 */
[----:B------:R-:W-:Y:S01]  /*a450*/  IMAD R5, R21, R5, R15 ;  /* 0x0000000515057224 */ /* 0x000fe200078e020f */
[----:B------:R-:W-:Y:S01]  /*a460*/  IABS R4, R3 ;  /* 0x0000000300047213 */ /* 0x000fe20000000000 */
[----:B------:R-:W-:Y:S01]  /*a470*/  @!P5 IMAD.IADD R13, R13, 0x1, -R21 ;  /* 0x000000010d0dd824 */ /* 0x000fe200078e0a15 */
[----:B------:R1:W-:Y:S01]  /*a480*/  STL [R1+0xe0], R6 ;  /* 0x0000e00601007387 */ /* 0x0003e20000100800 */
[----:B0-----:R-:W-:Y:S01]  /*a490*/  IMAD.MOV.U32 R0, RZ, RZ, R2 ;  /* 0x000000ffff007224 */ /* 0x001fe200078e0002 */
[----:B------:R-:W-:Y:S01]  /*a4a0*/  ISETP.GE.AND P6, PT, R12, RZ, PT ;  /* 0x000000ff0c00720c */ /* 0x000fe20003fc6270 */
[----:B------:R-:W-:Y:S01]  /*a4b0*/  IMAD.HI.U32 R2, R23, R7, RZ ;  /* 0x0000000717027227 */ /* 0x000fe200078e00ff */
[----:B------:R-:W-:-:S02]  /*a4c0*/  ISETP.GT.U32.AND P5, PT, R21, R13, PT ;  /* 0x0000000d1500720c */ /* 0x000fc40003fa4070 */
[----:B------:R-:W-:Y:S01]  /*a4d0*/  LOP3.LUT R16, R19, 0x7c, RZ, 0xfc, !PT ;  /* 0x0000007c13107812 */ /* 0x000fe200078efcff */
[----:B------:R-:W-:Y:S01]  /*a4e0*/  @!P2 IMAD.MOV R0, RZ, RZ, -R0 ;  /* 0x000000ffff00a224 */ /* 0x000fe200078e0a00 */
[----:B------:R-:W-:Y:S01]  /*a4f0*/  ISETP.GT.U32.AND P2, PT, R21, R5, PT ;  /* 0x000000051500720c */ /* 0x000fe20003f44070 */
[----:B------:R-:W-:Y:S01]  /*a500*/  IMAD.MOV R2, RZ, RZ, -R2 ;  /* 0x000000ffff027224 */ /* 0x000fe200078e0a02 */
[----:B-1----:R-:W-:Y:S01]  /*a510*/  IABS R6, R9 ;  /* 0x0000000900067213 */ /* 0x002fe20000000000 */
[----:B------:R-:W-:Y:S01]  /*a520*/  @!P3 IMAD.IADD R11, R11, 0x1, -R21 ;  /* 0x000000010b0bb824 */ /* 0x000fe200078e0a15 */
[----:B------:R0:W-:Y:S01]  /*a530*/  STL [R1+0xcc], R0 ;  /* 0x0000cc0001007387 */ /* 0x0001e20000100800 */
[----:B------:R-:W-:Y:S01]  /*a540*/  IMAD R7, R21, R2, R7 ;  /* 0x0000000215077224 */ /* 0x000fe200078e0207 */
[----:B------:R-:W-:Y:S01]  /*a550*/  ISETP.GE.AND P3, PT, R3, RZ, PT ;  /* 0x000000ff0300720c */ /* 0x000fe20003f66270 */
[----:B------:R-:W-:Y:S01]  /*a560*/  IMAD.HI.U32 R8, R23, R4, RZ ;  /* 0x0000000417087227 */ /* 0x000fe200078e00ff */
[----:B------:R-:W-:-:S03]  /*a570*/  LOP3.LUT R3, R19, 0x9a, RZ, 0xfc, !PT ;  /* 0x0000009a13037812 */ /* 0x000fc600078efcff */
[--C-:B------:R-:W-:Y:S01]  /*a580*/  @!P5 IMAD.IADD R13, R13, 0x1, -R21.reuse ;  /* 0x000000010d0dd824 */ /* 0x100fe200078e0a15 */
[----:B------:R-:W-:Y:S01]  /*a590*/  IABS R2, R3 ;  /* 0x0000000300027213 */ /* 0x000fe20000000000 */
[----:B------:R-:W-:Y:S01]  /*a5a0*/  @!P2 IMAD.IADD R5, R5, 0x1, -R21 ;  /* 0x000000010505a824 */ /* 0x000fe200078e0a15 */
[----:B------:R-:W-:Y:S01]  /*a5b0*/  ISETP.GE.AND P5, PT, R9, RZ, PT ;  /* 0x000000ff0900720c */ /* 0x000fe20003fa6270 */
[----:B0-----:R-:W-:Y:S02]  /*a5c0*/  IMAD.MOV.U32 R0, RZ, RZ, R11 ;  /* 0x000000ffff007224 */ /* 0x001fe400078e000b */
[----:B------:R-:W-:Y:S01]  /*a5d0*/  IMAD.HI.U32 R10, R23, R6, RZ ;  /* 0x00000006170a7227 */ /* 0x000fe200078e00ff */
[----:B------:R-:W-:-:S03]  /*a5e0*/  ISETP.GT.U32.AND P2, PT, R21, R5, PT ;  /* 0x000000051500720c */ /* 0x000fc60003f44070 */
[----:B------:R-:W-:Y:S01]  /*a5f0*/  @!P1 IMAD.MOV R0, RZ, RZ, -R0 ;  /* 0x000000ffff009224 */ /* 0x000fe200078e0a00 */
[C---:B------:R-:W-:Y:S01]  /*a600*/  ISETP.GT.U32.AND P1, PT, R21.reuse, R7, PT ;  /* 0x000000071500720c */ /* 0x040fe20003f24070 */
[----:B------:R-:W-:Y:S02]  /*a610*/  IMAD.MOV R8, RZ, RZ, -R8 ;  /* 0x000000ffff087224 */ /* 0x000fe400078e0a08 */
[----:B------:R-:W-:Y:S01]  /*a620*/  IMAD.MOV R10, RZ, RZ, -R10 ;  /* 0x000000ffff0a7224 */ /* 0x000fe200078e0a0a */
[----:B------:R0:W-:Y:S01]  /*a630*/  STL [R1+0xd0], R0 ;  /* 0x0000d00001007387 */ /* 0x0001e20000100800 */
[----:B------:R-:W-:-:S04]  /*a640*/  IMAD R4, R21, R8, R4 ;  /* 0x0000000815047224 */ /* 0x000fc800078e0204 */
[----:B------:R-:W-:Y:S01]  /*a650*/  @!P2 IMAD.IADD R5, R5, 0x1, -R21 ;  /* 0x000000010505a824 */ /* 0x000fe200078e0a15 */
[----:B------:R-:W-:-:S03]  /*a660*/  ISETP.GT.U32.AND P2, PT, R21, R4, PT ;  /* 0x000000041500720c */ /* 0x000fc60003f44070 */
[----:B------:R-:W-:Y:S02]  /*a670*/  @!P1 IMAD.IADD R7, R7, 0x1, -R21 ;  /* 0x0000000107079824 */ /* 0x000fe400078e0a15 */
[----:B0-----:R-:W-:-:S03]  /*a680*/  IMAD.MOV.U32 R0, RZ, RZ, R13 ;  /* 0x000000ffff007224 */ /* 0x001fc600078e000d */
[----:B------:R-:W-:Y:S01]  /*a690*/  ISETP.GT.U32.AND P1, PT, R21, R7, PT ;  /* 0x000000071500720c */ /* 0x000fe20003f24070 */
[----:B------:R-:W-:Y:S01]  /*a6a0*/  @!P0 IMAD.MOV R0, RZ, RZ, -R0 ;  /* 0x000000ffff008224 */ /* 0x000fe200078e0a00 */
[----:B------:R-:W-:Y:S01]  /*a6b0*/  ISETP.GE.AND P0, PT, R3, RZ, PT ;  /* 0x000000ff0300720c */ /* 0x000fe20003f06270 */
[----:B------:R-:W-:Y:S01]  /*a6c0*/  IMAD R3, R21, R10, R6 ;  /* 0x0000000a15037224 */ /* 0x000fe200078e0206 */
[----:B------:R-:W-:Y:S01]  /*a6d0*/  LOP3.LUT R10, R19, 0x98, RZ, 0xfc, !PT ;  /* 0x00000098130a7812 */ /* 0x000fe200078efcff */
[----:B------:R-:W-:Y:S01]  /*a6e0*/  IMAD.HI.U32 R6, R23, R2, RZ ;  /* 0x0000000217067227 */ /* 0x000fe200078e00ff */
[----:B------:R0:W-:Y:S02]  /*a6f0*/  STL [R1+0xf0], R0 ;  /* 0x0000f00001007387 */ /* 0x0001e40000100800 */
[----:B------:R-:W-:Y:S01]  /*a700*/  IABS R9, R10 ;  /* 0x0000000a00097213 */ /* 0x000fe20000000000 */
[----:B------:R-:W-:-:S04]  /*a710*/  @!P2 IMAD.IADD R4, R4, 0x1, -R21 ;  /* 0x000000010404a824 */ /* 0x000fc800078e0a15 */
[----:B------:R-:W-:Y:S01]  /*a720*/  @!P1 IMAD.IADD R7, R7, 0x1, -R21 ;  /* 0x0000000107079824 */ /* 0x000fe200078e0a15 */
[----:B------:R-:W-:Y:S01]  /*a730*/  ISETP.GT.U32.AND P2, PT, R21, R4, PT ;  /* 0x000000041500720c */ /* 0x000fe20003f44070 */
[----:B------:R-:W-:-:S04]  /*a740*/  IMAD.HI.U32 R8, R23, R9, RZ ;  /* 0x0000000917087227 */ /* 0x000fc800078e00ff */
[----:B0-----:R-:W-:Y:S02]  /*a750*/  IMAD.MOV.U32 R0, RZ, RZ, R5 ;  /* 0x000000ffff007224 */ /* 0x001fe400078e0005 */
[----:B------:R-:W-:Y:S01]  /*a760*/  IMAD.MOV R5, RZ, RZ, -R6 ;  /* 0x000000ffff057224 */ /* 0x000fe200078e0a06 */
[----:B------:R-:W-:Y:S01]  /*a770*/  LOP3.LUT R6, R19, 0x96, RZ, 0xfc, !PT ;  /* 0x0000009613067812 */ /* 0x000fe200078efcff */
[----:B------:R-:W-:Y:S01]  /*a780*/  @!P6 IMAD.MOV R0, RZ, RZ, -R0 ;  /* 0x000000ffff00e224 */ /* 0x000fe200078e0a00 */
[C---:B------:R-:W-:Y:S01]  /*a790*/  ISETP.GT.U32.AND P6, PT, R21.reuse, R3, PT ;  /* 0x000000031500720c */ /* 0x040fe20003fc4070 */
[----:B------:R-:W-:Y:S01]  /*a7a0*/  IMAD R5, R21, R5, R2 ;  /* 0x0000000515057224 */ /* 0x000fe200078e0202 */
[----:B------:R-:W-:Y:S01]  /*a7b0*/  LOP3.LUT R2, R19, 0x94, RZ, 0xfc, !PT ;  /* 0x0000009413027812 */ /* 0x000fe200078efcff */
[----:B------:R-:W-:Y:S01]  /*a7c0*/  @!P2 IMAD.IADD R4, R4, 0x1, -R21 ;  /* 0x000000010404a824 */ /* 0x000fe200078e0a15 */
[----:B------:R-:W-:Y:S01]  /*a7d0*/  IABS R12, R6 ;  /* 0x00000006000c7213 */ /* 0x000fe20000000000 */
[----:B------:R0:W-:Y:S01]  /*a7e0*/  STL [R1+0xfc], R0 ;  /* 0x0000fc0001007387 */ /* 0x0001e20000100800 */
[C---:B------:R-:W-:Y:S01]  /*a7f0*/  ISETP.GT.U32.AND P1, PT, R21.reuse, R5, PT ;  /* 0x000000051500720c */ /* 0x040fe20003f24070 */
[----:B------:R-:W-:Y:S01]  /*a800*/  IMAD.MOV R8, RZ, RZ, -R8 ;  /* 0x000000ffff087224 */ /* 0x000fe200078e0a08 */
[----:B------:R-:W-:Y:S01]  /*a810*/  IABS R11, R2 ;  /* 0x00000002000b7213 */ /* 0x000fe20000000000 */
[----:B------:R-:W-:Y:S01]  /*a820*/  IMAD.MOV.U32 R13, RZ, RZ, R4 ;  /* 0x000000ffff0d7224 */ /* 0x000fe200078e0004 */
[----:B------:R-:W-:Y:S01]  /*a830*/  ISETP.GE.AND P2, PT, R6, RZ, PT ;  /* 0x000000ff0600720c */ /* 0x000fe20003f46270 */
[----:B------:R-:W-:Y:S01]  /*a840*/  IMAD R9, R21, R8, R9 ;  /* 0x0000000815097224 */ /* 0x000fe200078e0209 */
[----:B------:R-:W-:Y:S01]  /*a850*/  LOP3.LUT R4, R19, 0x92, RZ, 0xfc, !PT ;  /* 0x0000009213047812 */ /* 0x000fe200078efcff */
[----:B------:R-:W-:-:S02]  /*a860*/  @!P6 IMAD.IADD R3, R3, 0x1, -R21 ;  /* 0x000000010303e824 */ /* 0x000fc400078e0a15 */
[----:B0-----:R-:W-:Y:S02]  /*a870*/  IMAD.MOV.U32 R0, RZ, RZ, R7 ;  /* 0x000000ffff007224 */ /* 0x001fe400078e0007 */
[----:B------:R-:W-:Y:S01]  /*a880*/  IMAD.HI.U32 R7, R23, R12, RZ ;  /* 0x0000000c17077227 */ /* 0x000fe200078e00ff */
[----:B------:R-:W-:-:S03]  /*a890*/  ISETP.GT.U32.AND P6, PT, R21, R3, PT ;  /* 0x000000031500720c */ /* 0x000fc60003fc4070 */
[----:B------:R-:W-:Y:S02]  /*a8a0*/  @!P1 IMAD.IADD R5, R5, 0x1, -R21 ;  /* 0x0000000105059824 */ /* 0x000fe400078e0a15 */
[----:B------:R-:W-:Y:S01]  /*a8b0*/  @!P4 IMAD.MOV R0, RZ, RZ, -R0 ;  /* 0x000000ffff00c224 */ /* 0x000fe200078e0a00 */
[----:B------:R-:W-:Y:S01]  /*a8c0*/  ISETP.GE.AND P4, PT, R10, RZ, PT ;  /* 0x000000ff0a00720c */ /* 0x000fe20003f86270 */
[----:B------:R-:W-:Y:S01]  /*a8d0*/  IMAD.HI.U32 R10, R23, R11, RZ ;  /* 0x0000000b170a7227 */ /* 0x000fe200078e00ff */
[----:B------:R-:W-:Y:S02]  /*a8e0*/  ISETP.GT.U32.AND P1, PT, R21, R5, PT ;  /* 0x000000051500720c */ /* 0x000fe40003f24070 */
[----:B------:R0:W-:Y:S01]  /*a8f0*/  STL [R1+0xf8], R0 ;  /* 0x0000f80001007387 */ /* 0x0001e20000100800 */
[----:B------:R-:W-:Y:S02]  /*a900*/  IMAD.MOV R7, RZ, RZ, -R7 ;  /* 0x000000ffff077224 */ /* 0x000fe400078e0a07 */
[----:B------:R-:W-:Y:S01]  /*a910*/  IMAD.MOV R6, RZ, RZ, -R10 ;  /* 0x000000ffff067224 */ /* 0x000fe200078e0a0a */
[----:B------:R-:W-:Y:S01]  /*a920*/  LOP3.LUT R10, R19, 0x90, RZ, 0xfc, !PT ;  /* 0x00000090130a7812 */ /* 0x000fe200078efcff */
[----:B------:R-:W-:Y:S01]  /*a930*/  IMAD R12, R21, R7, R12 ;  /* 0x00000007150c7224 */ /* 0x000fe200078e020c */
[----:B------:R-:W-:Y:S01]  /*a940*/  LOP3.LUT R7, R19, 0x8e, RZ, 0xfc, !PT ;  /* 0x0000008e13077812 */ /* 0x000fe200078efcff */
[----:B------:R-:W-:-:S02]  /*a950*/  IMAD R11, R21, R6, R11 ;  /* 0x00000006150b7224 */ /* 0x000fc400078e020b */
[----:B------:R-:W-:Y:S01]  /*a960*/  @!P3 IMAD.MOV R13, RZ, RZ, -R13 ;  /* 0x000000ffff0db224 */ /* 0x000fe200078e0a0d */
[----:B------:R-:W-:Y:S01]  /*a970*/  ISETP.GT.U32.AND P3, PT, R21, R12, PT ;  /* 0x0000000c1500720c */ /* 0x000fe20003f64070 */
[--C-:B------:R-:W-:Y:S01]  /*a980*/  @!P6 IMAD.IADD R3, R3, 0x1, -R21.reuse ;  /* 0x000000010303e824 */ /* 0x100fe200078e0a15 */
[----:B------:R-:W-:Y:S01]  /*a990*/  ISETP.GT.U32.AND P6, PT, R21, R9, PT ;  /* 0x000000091500720c */ /* 0x000fe20003fc4070 */
[----:B------:R-:W-:Y:S01]  /*a9a0*/  @!P1 IMAD.IADD R5, R5, 0x1, -R21 ;  /* 0x0000000105059824 */ /* 0x000fe200078e0a15 */
[----:B------:R-:W-:Y:S01]  /*a9b0*/  ISETP.GT.U32.AND P1, PT, R21, R11, PT ;  /* 0x0000000b1500720c */ /* 0x000fe20003f24070 */
[----:B0-----:R-:W-:Y:S01]  /*a9c0*/  IMAD.MOV.U32 R0, RZ, RZ, R3 ;  /* 0x000000ffff007224 */ /* 0x001fe200078e0003 */
[----:B------:R-:W-:Y:S01]  /*a9d0*/  STL [R1+0xe4], R13 ;  /* 0x0000e40d01007387 */ /* 0x000fe20000100800 */
[----:B------:R-:W-:Y:S02]  /*a9e0*/  IABS R3, R4 ;  /* 0x0000000400037213 */ /* 0x000fe40000000000 */
[----:B------:R-:W-:Y:S01]  /*a9f0*/  @!P5 IMAD.MOV R0, RZ, RZ, -R0 ;  /* 0x000000ffff00d224 */ /* 0x000fe200078e0a00 */
[----:B------:R-:W-:-:S02]  /*aa00*/  ISETP.GE.AND P5, PT, R2, RZ, PT ;  /* 0x000000ff0200720c */ /* 0x000fc40003fa6270 */
[----:B------:R-:W-:Y:S01]  /*aa10*/  IABS R2, R10 ;  /* 0x0000000a00027213 */ /* 0x000fe20000000000 */
[--C-:B------:R-:W-:Y:S01]  /*aa20*/  @!P3 IMAD.IADD R12, R12, 0x1, -R21.reuse ;  /* 0x000000010c0cb824 */ /* 0x100fe200078e0a15 */
[----:B------:R0:W-:Y:S01]  /*aa30*/  STL [R1+0xec], R0 ;  /* 0x0000ec0001007387 */ /* 0x0001e20000100800 */
[--C-:B------:R-:W-:Y:S01]  /*aa40*/  @!P6 IMAD.IADD R9, R9, 0x1, -R21.reuse ;  /* 0x000000010909e824 */ /* 0x100fe200078e0a15 */
[----:B------:R-:W-:Y:S01]  /*aa50*/  ISETP.GE.AND P6, PT, R4, RZ, PT ;  /* 0x000000ff0400720c */ /* 0x000fe20003fc6270 */
[----:B------:R-:W-:Y:S01]  /*aa60*/  @!P1 IMAD.IADD R11, R11, 0x1, -R21 ;  /* 0x000000010b0b9824 */ /* 0x000fe200078e0a15 */
[----:B------:R-:W-:Y:S01]  /*aa70*/  ISETP.GT.U32.AND P1, PT, R21, R12, PT ;  /* 0x0000000c1500720c */ /* 0x000fe20003f24070 */
[----:B------:R-:W-:Y:S01]  /*aa80*/  IMAD.HI.U32 R4, R23, R3, RZ ;  /* 0x0000000317047227 */ /* 0x000fe200078e00ff */
[----:B------:R-:W-:Y:S02]  /*aa90*/  ISETP.GT.U32.AND P3, PT, R21, R9, PT ;  /* 0x000000091500720c */ /* 0x000fe40003f64070 */
[----:B------:R-:W-:Y:S01]  /*aaa0*/  IABS R6, R7 ;  /* 0x0000000700067213 */ /* 0x000fe20000000000 */
[----:B------:R-:W-:-:S02]  /*aab0*/  IMAD.MOV R4, RZ, RZ, -R4 ;  /* 0x000000ffff047224 */ /* 0x000fc400078e0a04 */
[----:B0-----:R-:W-:Y:S02]  /*aac0*/  IMAD.MOV.U32 R0, RZ, RZ, R5 ;  /* 0x000000ffff007224 */ /* 0x001fe400078e0005 */
        /* <DEDUP_REMOVED lines=10> */
[----:B------:R-:W-:Y:S01]  /*ab70*/  @!P3 IMAD.IADD R9, R9, 0x1, -R21 ;  /* 0x000000010909b824 */ /* 0x000fe200078e0a15 */
[----:B------:R-:W-:Y:S01]  /*ab80*/  ISETP.GT.U32.AND P3, PT, R21, R3, PT ;  /* 0x000000031500720c */ /* 0x000fe20003f64070 */
[----:B------:R0:W-:Y:S01]  /*ab90*/  STL [R1+0x410], R0 ;  /* 0x0004100001007387 */ /* 0x0001e20000100800 */
[----:B------:R-:W-:Y:S01]  /*aba0*/  IABS R13, R4 ;  /* 0x00000004000d7213 */ /* 0x000fe20000000000 */
[----:B------:R-:W-:-:S04]  /*abb0*/  IMAD.HI.U32 R8, R23, R6, RZ ;  /* 0x0000000617087227 */ /* 0x000fc800078e00ff */
[--C-:B------:R-:W-:Y:S01]  /*abc0*/  @!P0 IMAD.IADD R11, R11, 0x1, -R21.reuse ;  /* 0x000000010b0b8824 */ /* 0x100fe200078e0a15 */
[----:B------:R-:W-:Y:S01]  /*abd0*/  ISETP.GE.AND P0, PT, R10, RZ, PT ;  /* 0x000000ff0a00720c */ /* 0x000fe20003f06270 */
[----:B------:R-:W-:Y:S01]  /*abe0*/  IMAD.MOV R8, RZ, RZ, -R8 ;  /* 0x000000ffff087224 */ /* 0x000fe200078e0a08 */
[----:B------:R-:W-:Y:S01]  /*abf0*/  IABS R10, R5 ;  /* 0x00000005000a7213 */ /* 0x000fe20000000000 */
[----:B------:R-:W-:Y:S02]  /*ac00*/  @!P1 IMAD.IADD R2, R2, 0x1, -R21 ;  /* 0x0000000102029824 */ /* 0x000fe400078e0a15 */
[----:B0-----:R-:W-:Y:S02]  /*ac10*/  IMAD.MOV.U32 R0, RZ, RZ, R9 ;  /* 0x000000ffff007224 */ /* 0x001fe400078e0009 */
[----:B------:R-:W-:Y:S01]  /*ac20*/  IMAD.MOV.U32 R9, RZ, RZ, R13 ;  /* 0x000000ffff097224 */ /* 0x000fe200078e000d */
[----:B------:R-:W-:Y:S01]  /*ac30*/  ISETP.GT.U32.AND P1, PT, R21, R2, PT ;  /* 0x000000021500720c */ /* 0x000fe20003f24070 */
[----:B------:R-:W-:Y:S01]  /*ac40*/  @!P3 IMAD.IADD R3, R3, 0x1, -R21 ;  /* 0x000000010303b824 */ /* 0x000fe200078e0a15 */
[----:B------:R-:W-:Y:S01]  /*ac50*/  ISETP.GE.AND P3, PT, R7, RZ, PT ;  /* 0x000000ff0700720c */ /* 0x000fe20003f66270 */
[----:B------:R-:W-:-:S02]  /*ac60*/  IMAD.MOV.U32 R7, RZ, RZ, R10 ;  /* 0x000000ffff077224 */ /* 0x000fc400078e000a */
[----:B------:R-:W-:-:S04]  /*ac70*/  IMAD.HI.U32 R10, R23, R9, RZ ;  /* 0x00000009170a7227 */ /* 0x000fc800078e00ff */
[----:B------:R-:W-:Y:S02]  /*ac80*/  IMAD.MOV R10, RZ, RZ, -R10 ;  /* 0x000000ffff0a7224 */ /* 0x000fe400078e0a0a */
[C---:B------:R-:W-:Y:S02]  /*ac90*/  IMAD R6, R21.reuse, R8, R6 ;  /* 0x0000000815067224 */ /* 0x040fe400078e0206 */
[----:B------:R-:W-:Y:S01]  /*aca0*/  @!P4 IMAD.MOV R0, RZ, RZ, -R0 ;  /* 0x000000ffff00c224 */ /* 0x000fe200078e0a00 */
[C---:B------:R-:W-:Y:S01]  /*acb0*/  ISETP.GT.U32.AND P4, PT, R21.reuse, R3, PT ;  /* 0x000000031500720c */ /* 0x040fe20003f84070 */
[----:B------:R-:W-:Y:S01]  /*acc0*/  IMAD R9, R21, R10, R9 ;  /* 0x0000000a15097224 */ /* 0x000fe200078e0209 */
[----:B------:R-:W-:Y:S01]  /*acd0*/  LOP3.LUT R10, R19, 0x86, RZ, 0xfc, !PT ;  /* 0x00000086130a7812 */ /* 0x000fe200078efcff */
[----:B------:R-:W-:Y:S01]  /*ace0*/  @!P2 IMAD.MOV R12, RZ, RZ, -R12 ;  /* 0x000000ffff0ca224 */ /* 0x000fe200078e0a0c */
[C---:B------:R-:W-:Y:S01]  /*acf0*/  ISETP.GT.U32.AND P2, PT, R21.reuse, R6, PT ;  /* 0x000000061500720c */ /* 0x040fe20003f44070 */
[----:B------:R-:W-:Y:S01]  /*ad00*/  @!P1 IMAD.IADD R2, R2, 0x1, -R21 ;  /* 0x0000000102029824 */ /* 0x000fe200078e0a15 */
[----:B------:R-:W-:Y:S01]  /*ad10*/  ISETP.GT.U32.AND P1, PT, R21, R9, PT ;  /* 0x000000091500720c */ /* 0x000fe20003f24070 */
[----:B------:R0:W-:Y:S01]  /*ad20*/  STL [R1+0xe8], R0 ;  /* 0x0000e80001007387 */ /* 0x0001e20000100800 */
[----:B------:R-:W-:-:S03]  /*ad30*/  IMAD.HI.U32 R8, R23, R7, RZ ;  /* 0x0000000717087227 */ /* 0x000fc600078e00ff */
[----:B------:R1:W-:Y:S01]  /*ad40*/  STL [R1+0xd4], R12 ;  /* 0x0000d40c01007387 */ /* 0x0003e20000100800 */
[----:B------:R-:W-:Y:S02]  /*ad50*/  IMAD.MOV R8, RZ, RZ, -R8 ;  /* 0x000000ffff087224 */ /* 0x000fe400078e0a08 */
[----:B------:R-:W-:Y:S01]  /*ad60*/  @!P4 IMAD.IADD R3, R3, 0x1, -R21 ;  /* 0x000000010303c824 */ /* 0x000fe200078e0a15 */
[----:B------:R-:W-:Y:S01]  /*ad70*/  ISETP.GE.AND P4, PT, R5, RZ, PT ;  /* 0x000000ff0500720c */ /* 0x000fe20003f86270 */
[----:B------:R-:W-:Y:S01]  /*ad80*/  IMAD R7, R21, R8, R7 ;  /* 0x0000000815077224 */ /* 0x000fe200078e0207 */
[----:B------:R-:W-:Y:S01]  /*ad90*/  IABS R5, R10 ;  /* 0x0000000a00057213 */ /* 0x000fe20000000000 */
[----:B0-----:R-:W-:Y:S01]  /*ada0*/  IMAD.MOV.U32 R0, RZ, RZ, R11 ;  /* 0x000000ffff007224 */ /* 0x001fe200078e000b */
[----:B------:R-:W-:Y:S01]  /*adb0*/  LOP3.LUT R11, R19, 0x88, RZ, 0xfc, !PT ;  /* 0x00000088130b7812 */ /* 0x000fe200078efcff */
[--C-:B------:R-:W-:Y:S02]  /*adc0*/  @!P2 IMAD.IADD R6, R6, 0x1, -R21.reuse ;  /* 0x000000010606a824 */ /* 0x100fe400078e0a15 */
[----:B------:R-:W-:Y:S01]  /*add0*/  @!P5 IMAD.MOV R0, RZ, RZ, -R0 ;  /* 0x000000ffff00d224 */ /* 0x000fe200078e0a00 */
[----:B------:R-:W-:Y:S01]  /*ade0*/  IABS R8, R11 ;  /* 0x0000000b00087213 */ /* 0x000fe20000000000 */
[----:B------:R-:W-:Y:S01]  /*adf0*/  @!P1 IMAD.IADD R9, R9, 0x1, -R21 ;  /* 0x0000000109099824 */ /* 0x000fe200078e0a15 */
[----:B------:R-:W-:-:S02]  /*ae00*/  ISETP.GT.U32.AND P2, PT, R21, R6, PT ;  /* 0x000000061500720c */ /* 0x000fc40003f44070 */
[----:B------:R0:W-:Y:S01]  /*ae10*/  STL [R1+0xd8], R0 ;  /* 0x0000d80001007387 */ /* 0x0001e20000100800 */
[----:B------:R-:W-:Y:S02]  /*ae20*/  ISETP.GE.AND P5, PT, R4, RZ, PT ;  /* 0x000000ff0400720c */ /* 0x000fe40003fa6270 */
[----:B------:R-:W-:Y:S02]  /*ae30*/  ISETP.GT.U32.AND P1, PT, R21, R9, PT ;  /* 0x000000091500720c */ /* 0x000fe40003f24070 */
[----:B------:R-:W-:-:S04]  /*ae40*/  LOP3.LUT R4, R19, 0x84, RZ, 0xfc, !PT ;  /* 0x0000008413047812 */ /* 0x000fc800078efcff */
[----:B-1----:R-:W-:Y:S01]  /*ae50*/  IABS R12, R4 ;  /* 0x00000004000c7213 */ /* 0x002fe20000000000 */
[----:B0-----:R-:W-:Y:S02]  /*ae60*/  IMAD.MOV.U32 R0, RZ, RZ, R3 ;  /* 0x000000ffff007224 */ /* 0x001fe400078e0003 */
[----:B------:R-:W-:-:S04]  /*ae70*/  IMAD.HI.U32 R3, R23, R8, RZ ;  /* 0x0000000817037227 */ /* 0x000fc800078e00ff */
[----:B------:R-:W-:Y:S01]  /*ae80*/  @!P6 IMAD.MOV R0, RZ, RZ, -R0 ;  /* 0x000000ffff00e224 */ /* 0x000fe200078e0a00 */
[C---:B------:R-:W-:Y:S01]  /*ae90*/  ISETP.GT.U32.AND P6, PT, R21.reuse, R7, PT ;  /* 0x000000071500720c */ /* 0x040fe20003fc4070 */
[----:B------:R-:W-:Y:S02]  /*aea0*/  IMAD.MOV R3, RZ, RZ, -R3 ;  /* 0x000000ffff037224 */ /* 0x000fe400078e0a03 */
[--C-:B------:R-:W-:Y:S01]  /*aeb0*/  @!P2 IMAD.IADD R6, R6, 0x1, -R21.reuse ;  /* 0x000000010606a824 */ /* 0x100fe200078e0a15 */
[----:B------:R0:W-:Y:S01]  /*aec0*/  STL [R1+0xdc], R0 ;  /* 0x0000dc0001007387 */ /* 0x0001e20000100800 */
[----:B------:R-:W-:Y:S01]  /*aed0*/  IMAD R8, R21, R3, R8 ;  /* 0x0000000315087224 */ /* 0x000fe200078e0208 */
[----:B------:R-:W-:Y:S01]  /*aee0*/  ISETP.GE.AND P2, PT, R10, RZ, PT ;  /* 0x000000ff0a00720c */ /* 0x000fe20003f46270 */
[----:B------:R-:W-:Y:S02]  /*aef0*/  @!P1 IMAD.IADD R9, R9, 0x1, -R21 ;  /* 0x0000000109099824 */ /* 0x000fe400078e0a15 */
[----:B------:R-:W-:Y:S01]  /*af00*/  IMAD.MOV.U32 R13, RZ, RZ, R6 ;  /* 0x000000ffff0d7224 */ /* 0x000fe200078e0006 */
[----:B------:R-:W-:Y:S01]  /*af10*/  ISETP.GT.U32.AND P1, PT, R21, R8, PT ;  /* 0x000000081500720c */ /* 0x000fe20003f24070 */
[----:B------:R-:W-:-:S04]  /*af20*/  IMAD.HI.U32 R3, R23, R12, RZ ;  /* 0x0000000c17037227 */ /* 0x000fc800078e00ff */
[----:B0-----:R-:W-:Y:S02]  /*af30*/  IMAD.MOV.U32 R0, RZ, RZ, R2 ;  /* 0x000000ffff007224 */ /* 0x001fe400078e0002 */
[----:B------:R-:W-:-:S04]  /*af40*/  IMAD.HI.U32 R2, R23, R5, RZ ;  /* 0x0000000517027227 */ /* 0x000fc800078e00ff */
[----:B------:R-:W-:Y:S02]  /*af50*/  IMAD.MOV R2, RZ, RZ, -R2 ;  /* 0x000000ffff027224 */ /* 0x000fe400078e0a02 */
[----:B------:R-:W-:Y:S02]  /*af60*/  @!P6 IMAD.IADD R7, R7, 0x1, -R21 ;  /* 0x000000010707e824 */ /* 0x000fe400078e0a15 */
[----:B------:R-:W-:Y:S01]  /*af70*/  IMAD R5, R21, R2, R5 ;  /* 0x0000000215057224 */ /* 0x000fe200078e0205 */
[----:B------:R-:W-:Y:S01]  /*af80*/  LOP3.LUT R2, R19, 0x82, RZ, 0xfc, !PT ;  /* 0x0000008213027812 */ /* 0x000fe200078efcff */
[----:B------:R-:W-:Y:S01]  /*af90*/  @!P3 IMAD.MOV R13, RZ, RZ, -R13 ;  /* 0x000000ffff0db224 */ /* 0x000fe200078e0a0d */
[C---:B------:R-:W-:Y:S01]  /*afa0*/  ISETP.GT.U32.AND P6, PT, R21.reuse, R7, PT ;  /* 0x000000071500720c */ /* 0x040fe20003fc4070 */
[----:B------:R-:W-:Y:S01]  /*afb0*/  @!P1 IMAD.IADD R8, R8, 0x1, -R21 ;  /* 0x0000000108089824 */ /* 0x000fe200078e0a15 */
[C---:B------:R-:W-:Y:S01]  /*afc0*/  ISETP.GT.U32.AND P3, PT, R21.reuse, R5, PT ;  /* 0x000000051500720c */ /* 0x040fe20003f64070 */
[----:B------:R-:W-:Y:S01]  /*afd0*/  @!P0 IMAD.MOV R0, RZ, RZ, -R0 ;  /* 0x000000ffff008224 */ /* 0x000fe200078e0a00 */
[----:B------:R-:W-:Y:S01]  /*afe0*/  IABS R6, R2 ;  /* 0x0000000200067213 */ /* 0x000fe20000000000 */
[----:B------:R-:W-:Y:S01]  /*aff0*/  IMAD.MOV R3, RZ, RZ, -R3 ;  /* 0x000000ffff037224 */ /* 0x000fe200078e0a03 */
[----:B------:R-:W-:-:S02]  /*b000*/  ISETP.GT.U32.AND P1, PT, R21, R8, PT ;  /* 0x000000081500720c */ /* 0x000fc40003f24070 */
[----:B------:R0:W-:Y:S01]  /*b010*/  STL [R1+0x404], R0 ;  /* 0x0004040001007387 */ /* 0x0001e20000100800 */
[----:B------:R-:W-:Y:S01]  /*b020*/  IMAD R12, R21, R3, R12 ;  /* 0x00000003150c7224 */ /* 0x000fe200078e020c */
[----:B------:R-:W-:Y:S02]  /*b030*/  LOP3.LUT R3, R19, 0x80, RZ, 0xfc, !PT ;  /* 0x0000008013037812 */ /* 0x000fe400078efcff */
[----:B------:R-:W-:Y:S01]  /*b040*/  ISETP.GE.AND P0, PT, R11, RZ, PT ;  /* 0x000000ff0b00720c */ /* 0x000fe20003f06270 */
[--C-:B------:R-:W-:Y:S01]  /*b050*/  @!P6 IMAD.IADD R7, R7, 0x1, -R21.reuse ;  /* 0x000000010707e824 */ /* 0x100fe200078e0a15 */
[----:B------:R-:W-:Y:S01]  /*b060*/  ISETP.GE.AND P6, PT, R2, RZ, PT ;  /* 0x000000ff0200720c */ /* 0x000fe20003fc6270 */
[----:B------:R-:W-:Y:S01]  /*b070*/  @!P3 IMAD.IADD R5, R5, 0x1, -R21 ;  /* 0x000000010505b824 */ /* 0x000fe200078e0a15 */
[----:B------:R-:W-:Y:S01]  /*b080*/  IABS R10, R3 ;  /* 0x00000003000a7213 */ /* 0x000fe20000000000 */
[----:B------:R-:W-:Y:S01]  /*b090*/  IMAD.MOV.U32 R2, RZ, RZ, R6 ;  /* 0x000000ffff027224 */ /* 0x000fe200078e0006 */
[----:B------:R1:W-:Y:S01]  /*b0a0*/  STL [R1+0x3d8], R13 ;  /* 0x0003d80d01007387 */ /* 0x0003e20000100800 */
[----:B0-----:R-:W-:Y:S01]  /*b0b0*/  IMAD.MOV.U32 R0, RZ, RZ, R9 ;  /* 0x000000ffff007224 */ /* 0x001fe200078e0009 */
[----:B------:R-:W-:Y:S01]  /*b0c0*/  ISETP.GT.U32.AND P3, PT, R21, R5, PT ;  /* 0x000000051500720c */ /* 0x000fe20003f64070 */
[----:B------:R-:W-:-:S04]  /*b0d0*/  IMAD.HI.U32 R9, R23, R2, RZ ;  /* 0x0000000217097227 */ /* 0x000fc800078e00ff */
[----:B------:R-:W-:Y:S01]  /*b0e0*/  @!P5 IMAD.MOV R0, RZ, RZ, -R0 ;  /* 0x000000ffff00d224 */ /* 0x000fe200078e0a00 */
[----:B------:R-:W-:Y:S01]  /*b0f0*/  ISETP.GE.AND P5, PT, R4, RZ, PT ;  /* 0x000000ff0400720c */ /* 0x000fe20003fa6270 */
[----:B------:R-:W-:Y:S01]  /*b100*/  IMAD.MOV R9, RZ, RZ, -R9 ;  /* 0x000000ffff097224 */ /* 0x000fe200078e0a09 */
[----:B------:R-:W-:Y:S01]  /*b110*/  LOP3.LUT R4, R19, 0x7e, RZ, 0xfc, !PT ;  /* 0x0000007e13047812 */ /* 0x000fe200078efcff */
[----:B------:R-:W-:Y:S01]  /*b120*/  @!P1 IMAD.IADD R8, R8, 0x1, -R21 ;  /* 0x0000000108089824 */ /* 0x000fe200078e0a15 */
[C---:B------:R-:W-:Y:S01]  /*b130*/  ISETP.GT.U32.AND P1, PT, R21.reuse, R12, PT ;  /* 0x0000000c1500720c */ /* 0x040fe20003f24070 */
[----:B------:R-:W-:Y:S01]  /*b140*/  IMAD R2, R21, R9, R2 ;  /* 0x0000000915027224 */ /* 0x000fe200078e0202 */
[----:B------:R-:W-:Y:S01]  /*b150*/  IABS R6, R4 ;  /* 0x0000000400067213 */ /* 0x000fe20000000000 */
[----:B------:R-:W-:Y:S01]  /*b160*/  IMAD.HI.U32 R14, R23, R10, RZ ;  /* 0x0000000a170e7227 */ /* 0x000fe200078e00ff */
[----:B------:R0:W-:Y:S01]  /*b170*/  STL [R1+0x3e0], R0 ;  /* 0x0003e00001007387 */ /* 0x0001e20000100800 */
[----:B------:R-:W-:-:S02]  /*b180*/  IABS R9, R16 ;  /* 0x0000001000097213 */ /* 0x000fc40000000000 */
[----:B------:R-:W-:Y:S01]  /*b190*/  @!P3 IMAD.IADD R5, R5, 0x1, -R21 ;  /* 0x000000010505b824 */ /* 0x000fe200078e0a15 */
[----:B------:R-:W-:Y:S01]  /*b1a0*/  ISETP.GT.U32.AND P3, PT, R21, R2, PT ;  /* 0x000000021500720c */ /* 0x000fe20003f64070 */
[----:B------:R-:W-:Y:S01]  /*b1b0*/  IMAD.MOV R14, RZ, RZ, -R14 ;  /* 0x000000ffff0e7224 */ /* 0x000fe200078e0a0e */
[----:B-1----:R-:W-:Y:S01]  /*b1c0*/  LOP3.LUT R13, R19, 0x7a, RZ, 0xfc, !PT ;  /* 0x0000007a130d7812 */ /* 0x002fe200078efcff */
[----:B------:R-:W-:-:S03]  /*b1d0*/  IMAD.HI.U32 R11, R23, R6, RZ ;  /* 0x00000006170b7227 */ /* 0x000fc600078e00ff */
[----:B------:R-:W-:Y:S01]  /*b1e0*/  IABS R15, R13 ;  /* 0x0000000d000f7213 */ /* 0x000fe20000000000 */
[----:B------:R-:W-:Y:S01]  /*b1f0*/  IMAD R10, R21, R14, R10 ;  /* 0x0000000e150a7224 */ /* 0x000fe200078e020a */
[----:B------:R-:W-:Y:S01]  /*b200*/  LOP3.LUT R14, R19, 0x78, RZ, 0xfc, !PT ;  /* 0x00000078130e7812 */ /* 0x000fe200078efcff */
[----:B------:R-:W-:Y:S02]  /*b210*/  IMAD.MOV R11, RZ, RZ, -R11 ;  /* 0x000000ffff0b7224 */ /* 0x000fe400078e0a0b */
[----:B------:R-:W-:Y:S01]  /*b220*/  @!P1 IMAD.IADD R12, R12, 0x1, -R21 ;  /* 0x000000010c0c9824 */ /* 0x000fe200078e0a15 */
[C---:B------:R-:W-:Y:S01]  /*b230*/  ISETP.GT.U32.AND P1, PT, R21.reuse, R10, PT ;  /* 0x0000000a1500720c */ /* 0x040fe20003f24070 */
[----:B------:R-:W-:Y:S01]  /*b240*/  IMAD R6, R21, R11, R6 ;  /* 0x0000000b15067224 */ /* 0x000fe200078e0206 */
[----:B------:R-:W-:Y:S01]  /*b250*/  IABS R18, R14 ;  /* 0x0000000e00127213 */ /* 0x000fe20000000000 */
[----:B0-----:R-:W-:Y:S01]  /*b260*/  IMAD.MOV.U32 R0, RZ, RZ, R7 ;  /* 0x000000ffff007224 */ /* 0x001fe200078e0007 */
[----:B------:R-:W-:Y:S01]  /*b270*/  LOP3.LUT R11, R19, 0x76, RZ, 0xfc, !PT ;  /* 0x00000076130b7812 */ /* 0x000fe200078efcff */
[----:B------:R-:W-:Y:S01]  /*b280*/  @!P3 IMAD.IADD R2, R2, 0x1, -R21 ;  /* 0x000000010202b824 */ /* 0x000fe200078e0a15 */
[----:B------:R-:W-:Y:S01]  /*b290*/  ISETP.GT.U32.AND P3, PT, R21, R6, PT ;  /* 0x000000061500720c */ /* 0x000fe20003f64070 */
[----:B------:R-:W-:Y:S01]  /*b2a0*/  @!P4 IMAD.MOV R0, RZ, RZ, -R0 ;  /* 0x000000ffff00c224 */ /* 0x000fe200078e0a00 */
[----:B------:R-:W-:Y:S01]  /*b2b0*/  IABS R7, R11 ;  /* 0x0000000b00077213 */ /* 0x000fe20000000000 */
[----:B------:R-:W-:Y:S01]  /*b2c0*/  IMAD.HI.U32 R17, R23, R9, RZ ;  /* 0x0000000917117227 */ /* 0x000fe200078e00ff */
[----:B------:R-:W-:-:S02]  /*b2d0*/  ISETP.GT.U32.AND P4, PT, R21, R2, PT ;  /* 0x000000021500720c */ /* 0x000fc40003f84070 */
[----:B------:R0:W-:Y:S01]  /*b2e0*/  STL [R1+0xc8], R0 ;  /* 0x0000c80001007387 */ /* 0x0001e20000100800 */
[----:B------:R-:W-:Y:S01]  /*b2f0*/  @!P1 IMAD.IADD R10, R10, 0x1, -R21 ;  /* 0x000000010a0a9824 */ /* 0x000fe200078e0a15 */
[----:B------:R-:W-:Y:S01]  /*b300*/  ISETP.GT.U32.AND P1, PT, R21, R12, PT ;  /* 0x0000000c1500720c */ /* 0x000fe20003f24070 */
[----:B------:R-:W-:Y:S02]  /*b310*/  IMAD.MOV R17, RZ, RZ, -R17 ;  /* 0x000000ffff117224 */ /* 0x000fe400078e0a11 */
[----:B------:R-:W-:-:S04]  /*b320*/  IMAD.HI.U32 R20, R23, R15, RZ ;  /* 0x0000000f17147227 */ /* 0x000fc800078e00ff */
[C---:B------:R-:W-:Y:S02]  /*b330*/  IMAD R9, R21.reuse, R17, R9 ;  /* 0x0000001115097224 */ /* 0x040fe400078e0209 */
        /* <DEDUP_REMOVED lines=8> */
[--C-:B------:R-:W-:Y:S02]  /*b3c0*/  @!P1 IMAD.IADD R12, R12, 0x1, -R21.reuse ;  /* 0x000000010c0c9824 */ /* 0x100fe400078e0a15 */
[----:B------:R-:W-:Y:S02]  /*b3d0*/  IMAD R18, R21, R17, R18 ;  /* 0x0000001115127224 */ /* 0x000fe400078e0212 */
[--C-:B------:R-:W-:Y:S01]  /*b3e0*/  @!P4 IMAD.IADD R2, R2, 0x1, -R21.reuse ;  /* 0x000000010202c824 */ /* 0x100fe200078e0a15 */
[----:B------:R-:W-:Y:S01]  /*b3f0*/  ISETP.GE.AND P4, PT, R3, RZ, PT ;  /* 0x000000ff0300720c */ /* 0x000fe20003f86270 */
[----:B------:R-:W-:Y:S01]  /*b400*/  @!P0 IMAD.IADD R10, R10, 0x1, -R21 ;  /* 0x000000010a0a8824 */ /* 0x000fe200078e0a15 */
[----:B------:R-:W-:Y:S01]  /*b410*/  ISETP.GT.U32.AND P0, PT, R21, R18, PT ;  /* 0x000000121500720c */ /* 0x000fe20003f04070 */
[----:B0-----:R-:W-:Y:S01]  /*b420*/  IMAD.MOV.U32 R0, RZ, RZ, R5 ;  /* 0x000000ffff007224 */ /* 0x001fe200078e0005 */
[C---:B------:R-:W-:Y:S01]  /*b430*/  LOP3.LUT R5, R19.reuse, 0x74, RZ, 0xfc, !PT ;  /* 0x0000007413057812 */ /* 0x040fe200078efcff */
[----:B------:R-:W-:Y:S01]  /*b440*/  IMAD.MOV.U32 R17, RZ, RZ, R12 ;  /* 0x000000ffff117224 */ /* 0x000fe200078e000c */
[----:B------:R-:W-:Y:S01]  /*b450*/  LOP3.LUT R12, R19, 0x70, RZ, 0xfc, !PT ;  /* 0x00000070130c7812 */ /* 0x000fe200078efcff */
[----:B------:R-:W-:Y:S01]  /*b460*/  @!P2 IMAD.MOV R0, RZ, RZ, -R0 ;  /* 0x000000ffff00a224 */ /* 0x000fe200078e0a00 */
[----:B------:R-:W-:Y:S01]  /*b470*/  ISETP.GT.U32.AND P2, PT, R21, R9, PT ;  /* 0x000000091500720c */ /* 0x000fe20003f44070 */
[----:B------:R-:W-:Y:S01]  /*b480*/  @!P3 IMAD.IADD R6, R6, 0x1, -R21 ;  /* 0x000000010606b824 */ /* 0x000fe200078e0a15 */
[----:B------:R-:W-:Y:S01]  /*b490*/  ISETP.GE.AND P3, PT, R4, RZ, PT ;  /* 0x000000ff0400720c */ /* 0x000fe20003f66270 */
[----:B------:R-:W-:Y:S01]  /*b4a0*/  IMAD.HI.U32 R3, R23, R7, RZ ;  /* 0x0000000717037227 */ /* 0x000fe200078e00ff */
[----:B------:R0:W-:Y:S01]  /*b4b0*/  STL [R1+0xbc], R0 ;  /* 0x0000bc0001007387 */ /* 0x0001e20000100800 */
[----:B------:R-:W-:-:S02]  /*b4c0*/  IABS R4, R5 ;  /* 0x0000000500047213 */ /* 0x000fc40000000000 */
[----:B------:R-:W-:Y:S02]  /*b4d0*/  @!P5 IMAD.MOV R17, RZ, RZ, -R17 ;  /* 0x000000ffff11d224 */ /* 0x000fe400078e0a11 */
[----:B------:R-:W-:Y:S02]  /*b4e0*/  IMAD.MOV R3, RZ, RZ, -R3 ;  /* 0x000000ffff037224 */ /* 0x000fe400078e0a03 */
[----:B------:R-:W-:Y:S01]  /*b4f0*/  @!P0 IMAD.IADD R18, R18, 0x1, -R21 ;  /* 0x0000000112128824 */ /* 0x000fe200078e0a15 */
[----:B------:R-:W-:Y:S01]  /*b500*/  STL [R1+0xb8], R17 ;  /* 0x0000b81101007387 */ /* 0x000fe20000100800 */
[----:B------:R-:W-:Y:S01]  /*b510*/  IMAD R3, R21, R3, R7 ;  /* 0x0000000315037224 */ /* 0x000fe200078e0207 */
[----:B------:R-:W-:Y:S01]  /*b520*/  LOP3.LUT R7, R19, 0x72, RZ, 0xfc, !PT ;  /* 0x0000007213077812 */ /* 0x000fe200078efcff */
[----:B0-----:R-:W-:Y:S01]  /*b530*/  IMAD.MOV.U32 R0, RZ, RZ, R2 ;  /* 0x000000ffff007224 */ /* 0x001fe200078e0002 */
[----:B------:R-:W-:Y:S01]  /*b540*/  ISETP.GT.U32.AND P5, PT, R21, R18, PT ;  /* 0x000000121500720c */ /* 0x000fe20003fa4070 */
[----:B------:R-:W-:-:S02]  /*b550*/  IMAD.MOV.U32 R2, RZ, RZ, R10 ;  /* 0x000000ffff027224 */ /* 0x000fc400078e000a */
[----:B------:R-:W-:Y:S02]  /*b560*/  @!P6 IMAD.MOV R0, RZ, RZ, -R0 ;  /* 0x000000ffff00e224 */ /* 0x000fe400078e0a00 */
[----:B------:R-:W-:Y:S01]  /*b570*/  @!P2 IMAD.IADD R9, R9, 0x1, -R21 ;  /* 0x000000010909a824 */ /* 0x000fe200078e0a15 */
[----:B------:R-:W-:Y:S01]  /*b580*/  ISETP.GE.AND P2, PT, R16, RZ, PT ;  /* 0x000000ff1000720c */ /* 0x000fe20003f46270 */
[----:B------:R-:W-:Y:S01]  /*b590*/  IMAD.HI.U32 R8, R23, R4, RZ ;  /* 0x0000000417087227 */ /* 0x000fe200078e00ff */
[----:B------:R0:W-:Y:S02]  /*b5a0*/  STL [R1+0xb4], R0 ;  /* 0x0000b40001007387 */ /* 0x0001e40000100800 */
[----:B------:R-:W-:Y:S01]  /*b5b0*/  ISETP.GT.U32.AND P0, PT, R21, R9, PT ;  /* 0x000000091500720c */ /* 0x000fe20003f04070 */
[----:B------:R-:W-:Y:S01]  /*b5c0*/  @!P4 IMAD.MOV R2, RZ, RZ, -R2 ;  /* 0x000000ffff02c224 */ /* 0x000fe200078e0a02 */
[----:B------:R-:W-:Y:S01]  /*b5d0*/  ISETP.GE.AND P4, PT, R14, RZ, PT ;  /* 0x000000ff0e00720c */ /* 0x000fe20003f86270 */
[----:B------:R-:W-:-:S02]  /*b5e0*/  IMAD.MOV R8, RZ, RZ, -R8 ;  /* 0x000000ffff087224 */ /* 0x000fc400078e0a08 */
[----:B------:R-:W-:Y:S01]  /*b5f0*/  IMAD.MOV R20, RZ, RZ, -R20 ;  /* 0x000000ffff147224 */ /* 0x000fe200078e0a14 */
[----:B------:R1:W-:Y:S01]  /*b600*/  STL [R1+0xb0], R2 ;  /* 0x0000b00201007387 */ /* 0x0003e20000100800 */
[----:B------:R-:W-:Y:S02]  /*b610*/  @!P5 IMAD.IADD R18, R18, 0x1, -R21 ;  /* 0x000000011212d824 */ /* 0x000fe400078e0a15 */
[----:B0-----:R-:W-:Y:S01]  /*b620*/  IMAD.MOV.U32 R0, RZ, RZ, R6 ;  /* 0x000000ffff007224 */ /* 0x001fe200078e0006 */
[----:B------:R-:W-:Y:S01]  /*b630*/  IABS R6, R7 ;  /* 0x0000000700067213 */ /* 0x000fe20000000000 */
[C---:B------:R-:W-:Y:S02]  /*b640*/  IMAD R15, R21.reuse, R20, R15 ;  /* 0x00000014150f7224 */ /* 0x040fe400078e020f */
[----:B------:R-:W-:Y:S01]  /*b650*/  @!P3 IMAD.MOV R0, RZ, RZ, -R0 ;  /* 0x000000ffff00b224 */ /* 0x000fe200078e0a00 */
[----:B------:R-:W-:Y:S01]  /*b660*/  ISETP.GT.U32.AND P3, PT, R21, R3, PT ;  /* 0x000000031500720c */ /* 0x000fe20003f64070 */
[----:B------:R-:W-:Y:S01]  /*b670*/  @!P0 IMAD.IADD R9, R9, 0x1, -R21 ;  /* 0x0000000109098824 */ /* 0x000fe200078e0a15 */
[C---:B------:R-:W-:Y:S01]  /*b680*/  ISETP.GT.U32.AND P1, PT, R21.reuse, R15, PT ;  /* 0x0000000f1500720c */ /* 0x040fe20003f24070 */
[----:B-1----:R-:W-:Y:S01]  /*b690*/  IMAD R2, R21, R8, R4 ;  /* 0x0000000815027224 */ /* 0x002fe200078e0204 */
[----:B------:R0:W-:Y:S01]  /*b6a0*/  STL [R1+0xac], R0 ;  /* 0x0000ac0001007387 */ /* 0x0001e20000100800 */
[----:B------:R-:W-:Y:S01]  /*b6b0*/  IMAD.HI.U32 R4, R23, R6, RZ ;  /* 0x0000000617047227 */ /* 0x000fe200078e00ff */
[----:B------:R-:W-:-:S02]  /*b6c0*/  LOP3.LUT R8, R19, 0x6e, RZ, 0xfc, !PT ;  /* 0x0000006e13087812 */ /* 0x000fc400078efcff */
[----:B------:R-:W-:Y:S01]  /*b6d0*/  ISETP.GT.U32.AND P5, PT, R21, R2, PT ;  /* 0x000000021500720c */ /* 0x000fe20003fa4070 */
[----:B------:R-:W-:Y:S01]  /*b6e0*/  IMAD.MOV R4, RZ, RZ, -R4 ;  /* 0x000000ffff047224 */ /* 0x000fe200078e0a04 */
[----:B------:R-:W-:Y:S02]  /*b6f0*/  IABS R14, R8 ;  /* 0x00000008000e7213 */ /* 0x000fe40000000000 */
[----:B------:R-:W-:Y:S01]  /*b700*/  ISETP.GE.AND P0, PT, R11, RZ, PT ;  /* 0x000000ff0b00720c */ /* 0x000fe20003f06270 */
[----:B------:R-:W-:Y:S01]  /*b710*/  @!P3 IMAD.IADD R3, R3, 0x1, -R21 ;  /* 0x000000010303b824 */ /* 0x000fe200078e0a15 */
[C---:B------:R-:W-:Y:S01]  /*b720*/  LOP3.LUT R11, R19.reuse, 0x6c, RZ, 0xfc, !PT ;  /* 0x0000006c130b7812 */ /* 0x040fe200078efcff */
[----:B0-----:R-:W-:Y:S01]  /*b730*/  IMAD.MOV.U32 R0, RZ, RZ, R9 ;  /* 0x000000ffff007224 */ /* 0x001fe200078e0009 */
[----:B------:R-:W-:Y:S01]  /*b740*/  LOP3.LUT R9, R19, 0x6a, RZ, 0xfc, !PT ;  /* 0x0000006a13097812 */ /* 0x000fe200078efcff */
[--C-:B------:R-:W-:Y:S01]  /*b750*/  @!P1 IMAD.IADD R15, R15, 0x1, -R21.reuse ;  /* 0x000000010f0f9824 */ /* 0x100fe200078e0a15 */
[----:B------:R-:W-:Y:S01]  /*b760*/  ISETP.GT.U32.AND P3, PT, R21, R3, PT ;  /* 0x000000031500720c */ /* 0x000fe20003f64070 */
[----:B------:R-:W-:Y:S01]  /*b770*/  @!P2 IMAD.MOV R0, RZ, RZ, -R0 ;  /* 0x000000ffff00a224 */ /* 0x000fe200078e0a00 */
[----:B------:R-:W-:Y:S01]  /*b780*/  ISETP.GE.AND P2, PT, R7, RZ, PT ;  /* 0x000000ff0700720c */ /* 0x000fe20003f46270 */
[----:B------:R-:W-:Y:S01]  /*b790*/  @!P5 IMAD.IADD R2, R2, 0x1, -R21 ;  /* 0x000000010202d824 */ /* 0x000fe200078e0a15 */
[----:B------:R-:W-:Y:S01]  /*b7a0*/  IABS R7, R12 ;  /* 0x0000000c00077213 */ /* 0x000fe20000000000 */
[C---:B------:R-:W-:Y:S01]  /*b7b0*/  IMAD R4, R21.reuse, R4, R6 ;  /* 0x0000000415047224 */ /* 0x040fe200078e0206 */
[C---:B------:R-:W-:Y:S01]  /*b7c0*/  ISETP.GT.U32.AND P6, PT, R21.reuse, R15, PT ;  /* 0x0000000f1500720c */ /* 0x040fe20003fc4070 */
[----:B------:R0:W-:Y:S01]  /*b7d0*/  STL [R1+0xa8], R0 ;  /* 0x0000a80001007387 */ /* 0x0001e20000100800 */
[----:B------:R-:W-:Y:S01]  /*b7e0*/  ISETP.GT.U32.AND P5, PT, R21, R2, PT ;  /* 0x000000021500720c */ /* 0x000fe20003fa4070 */
[----:B------:R-:W-:Y:S01]  /*b7f0*/  IMAD.HI.U32 R10, R23, R7, RZ ;  /* 0x00000007170a7227 */ /* 0x000fe200078e00ff */
[----:B------:R-:W-:-:S02]  /*b800*/  ISETP.GE.AND P1, PT, R13, RZ, PT ;  /* 0x000000ff0d00720c */ /* 0x000fc40003f26270 */
[----:B------:R-:W-:Y:S01]  /*b810*/  IABS R6, R9 ;  /* 0x0000000900067213 */ /* 0x000fe20000000000 */
[----:B------:R-:W-:Y:S01]  /*b820*/  @!P3 IMAD.IADD R3, R3, 0x1, -R21 ;  /* 0x000000010303b824 */ /* 0x000fe200078e0a15 */
[----:B------:R-:W-:Y:S01]  /*b830*/  ISETP.GT.U32.AND P3, PT, R21, R4, PT ;  /* 0x000000041500720c */ /* 0x000fe20003f64070 */
[----:B------:R-:W-:Y:S02]  /*b840*/  IMAD.MOV R10, RZ, RZ, -R10 ;  /* 0x000000ffff0a7224 */ /* 0x000fe400078e0a0a */
[----:B------:R-:W-:-:S04]  /*b850*/  IMAD.HI.U32 R16, R23, R6, RZ ;  /* 0x0000000617107227 */ /* 0x000fc800078e00ff */
[----:B------:R-:W-:Y:S01]  /*b860*/  IMAD R7, R21, R10, R7 ;  /* 0x0000000a15077224 */ /* 0x000fe200078e0207 */
[----:B------:R-:W-:Y:S01]  /*b870*/  LOP3.LUT R10, R19, 0x68, RZ, 0xfc, !PT ;  /* 0x00000068130a7812 */ /* 0x000fe200078efcff */
[--C-:B------:R-:W-:Y:S02]  /*b880*/  @!P5 IMAD.IADD R2, R2, 0x1, -R21.reuse ;  /* 0x000000010202d824 */ /* 0x100fe400078e0a15 */
[--C-:B------:R-:W-:Y:S01]  /*b890*/  @!P6 IMAD.IADD R15, R15, 0x1, -R21.reuse ;  /* 0x000000010f0fe824 */ /* 0x100fe200078e0a15 */
[----:B------:R-:W-:Y:S01]  /*b8a0*/  ISETP.GT.U32.AND P5, PT, R21, R7, PT ;  /* 0x000000071500720c */ /* 0x000fe20003fa4070 */
[----:B------:R-:W-:Y:S01]  /*b8b0*/  @!P3 IMAD.IADD R4, R4, 0x1, -R21 ;  /* 0x000000010404b824 */ /* 0x000fe200078e0a15 */
[----:B------:R-:W-:Y:S01]  /*b8c0*/  ISETP.GE.AND P6, PT, R5, RZ, PT ;  /* 0x000000ff0500720c */ /* 0x000fe20003fc6270 */
[----:B------:R-:W-:Y:S01]  /*b8d0*/  @!P1 IMAD.MOV R15, RZ, RZ, -R15 ;  /* 0x000000ffff0f9224 */ /* 0x000fe200078e0a0f */
[----:B------:R-:W-:Y:S01]  /*b8e0*/  IABS R5, R11 ;  /* 0x0000000b00057213 */ /* 0x000fe20000000000 */
[----:B------:R-:W-:Y:S01]  /*b8f0*/  IMAD.MOV R16, RZ, RZ, -R16 ;  /* 0x000000ffff107224 */ /* 0x000fe200078e0a10 */
[----:B------:R-:W-:Y:S01]  /*b900*/  ISETP.GT.U32.AND P1, PT, R21, R4, PT ;  /* 0x000000041500720c */ /* 0x000fe20003f24070 */
[----:B------:R-:W-:Y:S01]  /*b910*/  IMAD.HI.U32 R13, R23, R14, RZ ;  /* 0x0000000e170d7227 */ /* 0x000fe200078e00ff */
[----:B------:R-:W-:Y:S01]  /*b920*/  ISETP.GE.AND P3, PT, R12, RZ, PT ;  /* 0x000000ff0c00720c */ /* 0x000fe20003f66270 */
[----:B------:R-:W-:Y:S01]  /*b930*/  STL [R1+0xa4], R15 ;  /* 0x0000a40f01007387 */ /* 0x000fe20000100800 */
[----:B------:R-:W-:Y:S01]  /*b940*/  IABS R12, R10 ;  /* 0x0000000a000c7213 */ /* 0x000fe20000000000 */
[----:B0-----:R-:W-:-:S02]  /*b950*/  IMAD.MOV.U32 R0, RZ, RZ, R18 ;  /* 0x000000ffff007224 */ /* 0x001fc400078e0012 */
[----:B------:R-:W-:Y:S02]  /*b960*/  @!P5 IMAD.IADD R7, R7, 0x1, -R21 ;  /* 0x000000010707d824 */ /* 0x000fe400078e0a15 */
[C---:B------:R-:W-:Y:S02]  /*b970*/  IMAD R6, R21.reuse, R16, R6 ;  /* 0x0000001015067224 */ /* 0x040fe400078e0206 */
[----:B------:R-:W-:Y:S01]  /*b980*/  IMAD.MOV R13, RZ, RZ, -R13 ;  /* 0x000000ffff0d7224 */ /* 0x000fe200078e0a0d */
[C---:B------:R-:W-:Y:S01]  /*b990*/  ISETP.GT.U32.AND P5, PT, R21.reuse, R7, PT ;  /* 0x000000071500720c */ /* 0x040fe20003fa4070 */
[----:B------:R-:W-:Y:S02]  /*b9a0*/  @!P4 IMAD.MOV R0, RZ, RZ, -R0 ;  /* 0x000000ffff00c224 */ /* 0x000fe400078e0a00 */
[----:B------:R-:W-:Y:S01]  /*b9b0*/  @!P1 IMAD.IADD R4, R4, 0x1, -R21 ;  /* 0x0000000104049824 */ /* 0x000fe200078e0a15 */
[----:B------:R-:W-:Y:S01]  /*b9c0*/  ISETP.GT.U32.AND P1, PT, R21, R6, PT ;  /* 0x000000061500720c */ /* 0x000fe20003f24070 */
[----:B------:R-:W-:Y:S01]  /*b9d0*/  IMAD.HI.U32 R17, R23, R5, RZ ;  /* 0x0000000517117227 */ /* 0x000fe200078e00ff */
[----:B------:R0:W-:Y:S03]  /*b9e0*/  STL [R1+0xa0], R0 ;  /* 0x0000a00001007387 */ /* 0x0001e60000100800 */
[----:B------:R-:W-:-:S02]  /*b9f0*/  IMAD R13, R21, R13, R14 ;  /* 0x0000000d150d7224 */ /* 0x000fc400078e020e */
[----:B------:R-:W-:Y:S02]  /*ba00*/  IMAD.MOV.U32 R14, RZ, RZ, R3 ;  /* 0x000000ffff0e7224 */ /* 0x000fe400078e0003 */
[----:B------:R-:W-:Y:S01]  /*ba10*/  IMAD.MOV R17, RZ, RZ, -R17 ;  /* 0x000000ffff117224 */ /* 0x000fe200078e0a11 */
[----:B------:R-:W-:Y:S01]  /*ba20*/  ISETP.GT.U32.AND P4, PT, R21, R13, PT ;  /* 0x0000000d1500720c */ /* 0x000fe20003f84070 */
[----:B------:R-:W-:-:S04]  /*ba30*/  IMAD.HI.U32 R3, R23, R12, RZ ;  /* 0x0000000c17037227 */ /* 0x000fc800078e00ff */
[----:B0-----:R-:W-:Y:S01]  /*ba40*/  IMAD.MOV.U32 R0, RZ, RZ, R2 ;  /* 0x000000ffff007224 */ /* 0x001fe200078e0002 */
[----:B------:R-:W-:Y:S01]  /*ba50*/  LOP3.LUT R2, R19, 0x66, RZ, 0xfc, !PT ;  /* 0x0000006613027812 */ /* 0x000fe200078efcff */
[----:B------:R-:W-:Y:S02]  /*ba60*/  @!P0 IMAD.MOV R14, RZ, RZ, -R14 ;  /* 0x000000ffff0e8224 */ /* 0x000fe400078e0a0e */
[----:B------:R-:W-:Y:S01]  /*ba70*/  @!P6 IMAD.MOV R0, RZ, RZ, -R0 ;  /* 0x000000ffff00e224 */ /* 0x000fe200078e0a00 */
[----:B------:R-:W-:Y:S01]  /*ba80*/  ISETP.GE.AND P6, PT, R8, RZ, PT ;  /* 0x000000ff0800720c */ /* 0x000fe20003fc6270 */
[----:B------:R-:W-:Y:S01]  /*ba90*/  IMAD R5, R21, R17, R5 ;  /* 0x0000001115057224 */ /* 0x000fe200078e0205 */
[----:B------:R-:W-:Y:S01]  /*baa0*/  IABS R8, R2 ;  /* 0x0000000200087213 */ /* 0x000fe20000000000 */
[----:B------:R-:W-:Y:S01]  /*bab0*/  IMAD.MOV R3, RZ, RZ, -R3 ;  /* 0x000000ffff037224 */ /* 0x000fe200078e0a03 */
[----:B------:R-:W-:Y:S01]  /*bac0*/  STL [R1+0x9c], R14 ;  /* 0x00009c0e01007387 */ /* 0x000fe20000100800 */
[--C-:B------:R-:W-:Y:S01]  /*bad0*/  @!P5 IMAD.IADD R7, R7, 0x1, -R21.reuse ;  /* 0x000000010707d824 */ /* 0x100fe200078e0a15 */
[----:B------:R-:W-:Y:S01]  /*bae0*/  ISETP.GE.AND P5, PT, R11, RZ, PT ;  /* 0x000000ff0b00720c */ /* 0x000fe20003fa6270 */
[--C-:B------:R-:W-:Y:S01]  /*baf0*/  @!P1 IMAD.IADD R6, R6, 0x1, -R21.reuse ;  /* 0x0000000106069824 */ /* 0x100fe200078e0a15 */
[----:B------:R0:W-:Y:S01]  /*bb00*/  STL [R1+0x94], R0 ;  /* 0x0000940001007387 */ /* 0x0001e20000100800 */
[C---:B------:R-:W-:Y:S01]  /*bb10*/  ISETP.GT.U32.AND P0, PT, R21.reuse, R5, PT ;  /* 0x000000051500720c */ /* 0x040fe20003f04070 */
[----:B------:R-:W-:Y:S01]  /*bb20*/  IMAD R11, R21, R3, R12 ;  /* 0x00000003150b7224 */ /* 0x000fe200078e020c */
[C---:B------:R-:W-:Y:S01]  /*bb30*/  LOP3.LUT R17, R19.reuse, 0x40, RZ, 0xfc, !PT ;  /* 0x0000004013117812 */ /* 0x040fe200078efcff */
[----:B------:R-:W-:Y:S01]  /*bb40*/  IMAD.MOV.U32 R3, RZ, RZ, R8 ;  /* 0x000000ffff037224 */ /* 0x000fe200078e0008 */
[----:B------:R-:W-:Y:S01]  /*bb50*/  LOP3.LUT R8, R19, 0x64, RZ, 0xfc, !PT ;  /* 0x0000006413087812 */ /* 0x000fe200078efcff */
[----:B------:R-:W-:Y:S01]  /*bb60*/  @!P4 IMAD.IADD R13, R13, 0x1, -R21 ;  /* 0x000000010d0dc824 */ /* 0x000fe200078e0a15 */
[----:B------:R-:W-:Y:S01]  /*bb70*/  ISETP.GE.AND P4, PT, R9, RZ, PT ;  /* 0x000000ff0900720c */ /* 0x000fe20003f86270 */
[----:B0-----:R-:W-:-:S02]  /*bb80*/  IMAD.MOV.U32 R0, RZ, RZ, R4 ;  /* 0x000000ffff007224 */ /* 0x001fc400078e0004 */
[----:B------:R-:W-:-:S04]  /*bb90*/  IMAD.HI.U32 R4, R23, R3, RZ ;  /* 0x0000000317047227 */ /* 0x000fc800078e00ff */
[----:B------:R-:W-:Y:S01]  /*bba0*/  @!P2 IMAD.MOV R0, RZ, RZ, -R0 ;  /* 0x000000ffff00a224 */ /* 0x000fe200078e0a00 */
[----:B------:R-:W-:Y:S01]  /*bbb0*/  ISETP.GT.U32.AND P2, PT, R21, R6, PT ;  /* 0x000000061500720c */ /* 0x000fe20003f44070 */
[----:B------:R-:W-:Y:S02]  /*bbc0*/  IMAD.MOV R4, RZ, RZ, -R4 ;  /* 0x000000ffff047224 */ /* 0x000fe400078e0a04 */
[----:B------:R-:W-:Y:S01]  /*bbd0*/  @!P0 IMAD.IADD R5, R5, 0x1, -R21 ;  /* 0x0000000105058824 */ /* 0x000fe200078e0a15 */
[----:B------:R0:W-:Y:S01]  /*bbe0*/  STL [R1+0x90], R0 ;  /* 0x0000900001007387 */ /* 0x0001e20000100800 */
[C---:B------:R-:W-:Y:S01]  /*bbf0*/  IMAD R3, R21.reuse, R4, R3 ;  /* 0x0000000415037224 */ /* 0x040fe200078e0203 */
[C---:B------:R-:W-:Y:S02]  /*bc00*/  ISETP.GT.U32.AND P0, PT, R21.reuse, R13, PT ;  /* 0x0000000d1500720c */ /* 0x040fe40003f04070 */
[----:B------:R-:W-:Y:S02]  /*bc10*/  ISETP.GT.U32.AND P1, PT, R21, R5, PT ;  /* 0x000000051500720c */ /* 0x000fe40003f24070 */
[----:B------:R-:W-:-:S03]  /*bc20*/  LOP3.LUT R4, R19, 0x62, RZ, 0xfc, !PT ;  /* 0x0000006213047812 */ /* 0x000fc600078efcff */
[----:B------:R-:W-:Y:S01]  /*bc30*/  @!P2 IMAD.IADD R6, R6, 0x1, -R21 ;  /* 0x000000010606a824 */ /* 0x000fe200078e0a15 */
[C---:B------:R-:W-:Y:S01]  /*bc40*/  ISETP.GT.U32.AND P2, PT, R21.reuse, R3, PT ;  /* 0x000000031500720c */ /* 0x040fe20003f44070 */
[----:B0-----:R-:W-:Y:S01]  /*bc50*/  IMAD.MOV.U32 R0, RZ, RZ, R7 ;  /* 0x000000ffff007224 */ /* 0x001fe200078e0007 */
[----:B------:R-:W-:Y:S02]  /*bc60*/  IABS R7, R8 ;  /* 0x0000000800077213 */ /* 0x000fe40000000000 */
[----:B------:R-:W-:Y:S01]  /*bc70*/  IABS R14, R4 ;  /* 0x00000004000e7213 */ /* 0x000fe20000000000 */
[----:B------:R-:W-:Y:S01]  /*bc80*/  @!P3 IMAD.MOV R0, RZ, RZ, -R0 ;  /* 0x000000ffff00b224 */ /* 0x000fe200078e0a00 */
[----:B------:R-:W-:Y:S01]  /*bc90*/  ISETP.GT.U32.AND P3, PT, R21, R11, PT ;  /* 0x0000000b1500720c */ /* 0x000fe20003f64070 */
[----:B------:R-:W-:-:S03]  /*bca0*/  IMAD.HI.U32 R9, R23, R7, RZ ;  /* 0x0000000717097227 */ /* 0x000fc600078e00ff */
[----:B------:R0:W-:Y:S01]  /*bcb0*/  STL [R1+0x8c], R0 ;  /* 0x00008c0001007387 */ /* 0x0001e20000100800 */
[--C-:B------:R-:W-:Y:S01]  /*bcc0*/  @!P1 IMAD.IADD R5, R5, 0x1, -R21.reuse ;  /* 0x0000000105059824 */ /* 0x100fe200078e0a15 */
[----:B------:R-:W-:Y:S01]  /*bcd0*/  ISETP.GE.AND P1, PT, R2, RZ, PT ;  /* 0x000000ff0200720c */ /* 0x000fe20003f26270 */
[--C-:B------:R-:W-:Y:S02]  /*bce0*/  @!P2 IMAD.IADD R3, R3, 0x1, -R21.reuse ;  /* 0x000000010303a824 */ /* 0x100fe400078e0a15 */
[----:B------:R-:W-:Y:S01]  /*bcf0*/  @!P0 IMAD.IADD R13, R13, 0x1, -R21 ;  /* 0x000000010d0d8824 */ /* 0x000fe200078e0a15 */
[----:B------:R-:W-:Y:S01]  /*bd00*/  ISETP.GE.AND P0, PT, R10, RZ, PT ;  /* 0x000000ff0a00720c */ /* 0x000fe20003f06270 */
[----:B------:R-:W-:Y:S01]  /*bd10*/  IMAD.MOV R2, RZ, RZ, -R9 ;  /* 0x000000ffff027224 */ /* 0x000fe200078e0a09 */
[----:B------:R-:W-:Y:S01]  /*bd20*/  LOP3.LUT R9, R19, 0x60, RZ, 0xfc, !PT ;  /* 0x0000006013097812 */ /* 0x000fe200078efcff */
[----:B------:R-:W-:Y:S01]  /*bd30*/  @!P3 IMAD.IADD R11, R11, 0x1, -R21 ;  /* 0x000000010b0bb824 */ /* 0x000fe200078e0a15 */
[----:B------:R-:W-:Y:S01]  /*bd40*/  ISETP.GE.AND P3, PT, R8, RZ, PT ;  /* 0x000000ff0800720c */ /* 0x000fe20003f66270 */
[----:B------:R-:W-:Y:S01]  /*bd50*/  IMAD.HI.U32 R12, R23, R14, RZ ;  /* 0x0000000e170c7227 */ /* 0x000fe200078e00ff */
[----:B------:R-:W-:-:S02]  /*bd60*/  LOP3.LUT R8, R19, 0x5e, RZ, 0xfc, !PT ;  /* 0x0000005e13087812 */ /* 0x000fc400078efcff */
[C---:B------:R-:W-:Y:S01]  /*bd70*/  ISETP.GT.U32.AND P2, PT, R21.reuse, R11, PT ;  /* 0x0000000b1500720c */ /* 0x040fe20003f44070 */
[C---:B------:R-:W-:Y:S01]  /*bd80*/  IMAD R2, R21.reuse, R2, R7 ;  /* 0x0000000215027224 */ /* 0x040fe200078e0207 */
[----:B------:R-:W-:Y:S01]  /*bd90*/  IABS R7, R9 ;  /* 0x0000000900077213 */ /* 0x000fe20000000000 */
[----:B------:R-:W-:Y:S01]  /*bda0*/  IMAD.MOV.U32 R15, RZ, RZ, R13 ;  /* 0x000000ffff0f7224 */ /* 0x000fe200078e000d */
[----:B------:R-:W-:Y:S01]  /*bdb0*/  IABS R10, R8 ;  /* 0x00000008000a7213 */ /* 0x000fe20000000000 */
[----:B------:R-:W-:Y:S02]  /*bdc0*/  IMAD.MOV R12, RZ, RZ, -R12 ;  /* 0x000000ffff0c7224 */ /* 0x000fe400078e0a0c */
[----:B------:R-:W-:Y:S01]  /*bdd0*/  @!P6 IMAD.MOV R15, RZ, RZ, -R15 ;  /* 0x000000ffff0fe224 */ /* 0x000fe200078e0a0f */
[C---:B------:R-:W-:Y:S01]  /*bde0*/  ISETP.GT.U32.AND P6, PT, R21.reuse, R2, PT ;  /* 0x000000021500720c */ /* 0x040fe20003fc4070 */
[----:B------:R-:W-:Y:S02]  /*bdf0*/  IMAD R14, R21, R12, R14 ;  /* 0x0000000c150e7224 */ /* 0x000fe400078e020e */
[----:B0-----:R-:W-:Y:S01]  /*be00*/  IMAD.MOV.U32 R0, RZ, RZ, R5 ;  /* 0x000000ffff007224 */ /* 0x001fe200078e0005 */
[----:B------:R-:W-:Y:S01]  /*be10*/  STL [R1+0x7c], R15 ;  /* 0x00007c0f01007387 */ /* 0x000fe20000100800 */
[----:B------:R-:W-:Y:S01]  /*be20*/  @!P2 IMAD.IADD R11, R11, 0x1, -R21 ;  /* 0x000000010b0ba824 */ /* 0x000fe200078e0a15 */
[C---:B------:R-:W-:Y:S01]  /*be30*/  ISETP.GT.U32.AND P2, PT, R21.reuse, R14, PT ;  /* 0x0000000e1500720c */ /* 0x040fe20003f44070 */
[----:B------:R-:W-:Y:S01]  /*be40*/  @!P5 IMAD.MOV R0, RZ, RZ, -R0 ;  /* 0x000000ffff00d224 */ /* 0x000fe200078e0a00 */
[----:B------:R-:W-:Y:S01]  /*be50*/  ISETP.GT.U32.AND P5, PT, R21, R3, PT ;  /* 0x000000031500720c */ /* 0x000fe20003fa4070 */
[----:B------:R-:W-:-:S02]  /*be60*/  IMAD.MOV.U32 R5, RZ, RZ, R7 ;  /* 0x000000ffff057224 */ /* 0x000fc400078e0007 */
[----:B------:R-:W-:Y:S01]  /*be70*/  IMAD.MOV.U32 R7, RZ, RZ, R6 ;  /* 0x000000ffff077224 */ /* 0x000fe200078e0006 */
[----:B------:R0:W-:Y:S01]  /*be80*/  STL [R1], R0 ;  /* 0x0000000001007387 */ /* 0x0001e20000100800 */
[----:B------:R-:W-:Y:S01]  /*be90*/  @!P6 IMAD.IADD R2, R2, 0x1, -R21 ;  /* 0x000000010202e824 */ /* 0x000fe200078e0a15 */
[----:B------:R-:W-:Y:S01]  /*bea0*/  ISETP.GE.AND P6, PT, R8, RZ, PT ;  /* 0x000000ff0800720c */ /* 0x000fe20003fc6270 */
[----:B------:R-:W-:Y:S01]  /*beb0*/  IMAD.HI.U32 R6, R23, R5, RZ ;  /* 0x0000000517067227 */ /* 0x000fe200078e00ff */
[----:B------:R-:W-:-:S03]  /*bec0*/  LOP3.LUT R8, R19, 0x5c, RZ, 0xfc, !PT ;  /* 0x0000005c13087812 */ /* 0x000fc600078efcff */
[----:B------:R-:W-:Y:S01]  /*bed0*/  @!P4 IMAD.MOV R7, RZ, RZ, -R7 ;  /* 0x000000ffff07c224 */ /* 0x000fe200078e0a07 */
[----:B------:R-:W-:Y:S01]  /*bee0*/  ISETP.GE.AND P4, PT, R4, RZ, PT ;  /* 0x000000ff0400720c */ /* 0x000fe20003f86270 */
[----:B------:R-:W-:Y:S01]  /*bef0*/  @!P2 IMAD.IADD R14, R14, 0x1, -R21 ;  /* 0x000000010e0ea824 */ /* 0x000fe200078e0a15 */
[----:B------:R-:W-:Y:S01]  /*bf00*/  ISETP.GT.U32.AND P2, PT, R21, R2, PT ;  /* 0x000000021500720c */ /* 0x000fe20003f44070 */
[----:B0-----:R-:W-:Y:S01]  /*bf10*/  IMAD.MOV.U32 R0, RZ, RZ, R11 ;  /* 0x000000ffff007224 */ /* 0x001fe200078e000b */
[----:B------:R-:W-:Y:S01]  /*bf20*/  STL [R1+0x1908], R7 ;  /* 0x0019080701007387 */ /* 0x000fe20000100800 */
[----:B------:R-:W-:Y:S01]  /*bf30*/  IMAD.HI.U32 R4, R23, R10, RZ ;  /* 0x0000000a17047227 */ /* 0x000fe200078e00ff */
[----:B------:R-:W-:Y:S02]  /*bf40*/  IABS R13, R8 ;  /* 0x00000008000d7213 */ /* 0x000fe40000000000 */
[----:B------:R-:W-:Y:S01]  /*bf50*/  LOP3.LUT R11, R19, 0x5a, RZ, 0xfc, !PT ;  /* 0x0000005a130b7812 */ /* 0x000fe200078efcff */
[----:B------:R-:W-:Y:S01]  /*bf60*/  @!P0 IMAD.MOV R0, RZ, RZ, -R0 ;  /* 0x000000ffff008224 */ /* 0x000fe200078e0a00 */
[----:B------:R-:W-:Y:S01]  /*bf70*/  ISETP.GT.U32.AND P0, PT, R21, R14, PT ;  /* 0x0000000e1500720c */ /* 0x000fe20003f04070 */
[----:B------:R-:W-:Y:S01]  /*bf80*/  IMAD.MOV R6, RZ, RZ, -R6 ;  /* 0x000000ffff067224 */ /* 0x000fe200078e0a06 */
[----:B------:R-:W-:Y:S01]  /*bf90*/  IABS R12, R11 ;  /* 0x0000000b000c7213 */ /* 0x000fe20000000000 */
[----:B------:R-:W-:Y:S01]  /*bfa0*/  @!P5 IMAD.IADD R3, R3, 0x1, -R21 ;  /* 0x000000010303d824 */ /* 0x000fe200078e0a15 */
[----:B------:R-:W-:Y:S01]  /*bfb0*/  ISETP.GE.AND P5, PT, R9, RZ, PT ;  /* 0x000000ff0900720c */ /* 0x000fe20003fa6270 */
[----:B------:R-:W-:Y:S01]  /*bfc0*/  IMAD.MOV R4, RZ, RZ, -R4 ;  /* 0x000000ffff047224 */ /* 0x000fe200078e0a04 */
[----:B------:R0:W-:Y:S01]  /*bfd0*/  STL [R1+0x88], R0 ;  /* 0x0000880001007387 */ /* 0x0001e20000100800 */
[----:B------:R-:W-:Y:S01]  /*bfe0*/  IMAD R9, R21, R6, R5 ;  /* 0x0000000615097224 */ /* 0x000fe200078e0205 */
[----:B------:R-:W-:Y:S01]  /*bff0*/  LOP3.LUT R5, R19, 0x56, RZ, 0xfc, !PT ;  /* 0x0000005613057812 */ /* 0x000fe200078efcff */
[----:B------:R-:W-:Y:S01]  /*c000*/  IMAD R6, R21, R4, R10 ;  /* 0x0000000415067224 */ /* 0x000fe200078e020a */
[----:B------:R-:W-:Y:S01]  /*c010*/  LOP3.LUT R4, R19, 0x58, RZ, 0xfc, !PT ;  /* 0x0000005813047812 */ /* 0x000fe200078efcff */
[----:B------:R-:W-:Y:S01]  /*c020*/  IMAD.HI.U32 R15, R23, R13, RZ ;  /* 0x0000000d170f7227 */ /* 0x000fe200078e00ff */
[----:B------:R-:W-:-:S03]  /*c030*/  IABS R10, R5 ;  /* 0x00000005000a7213 */ /* 0x000fc60000000000 */
[----:B------:R-:W-:Y:S01]  /*c040*/  @!P2 IMAD.IADD R2, R2, 0x1, -R21 ;  /* 0x000000010202a824 */ /* 0x000fe200078e0a15 */
[C---:B------:R-:W-:Y:S01]  /*c050*/  ISETP.GT.U32.AND P2, PT, R21.reuse, R6, PT ;  /* 0x000000061500720c */ /* 0x040fe20003f44070 */
[----:B0-----:R-:W-:Y:S01]  /*c060*/  IMAD.MOV.U32 R0, RZ, RZ, R3 ;  /* 0x000000ffff007224 */ /* 0x001fe200078e0003 */
[----:B------:R-:W-:Y:S01]  /*c070*/  IABS R3, R4 ;  /* 0x0000000400037213 */ /* 0x000fe20000000000 */
[----:B------:R-:W-:Y:S02]  /*c080*/  IMAD.MOV R15, RZ, RZ, -R15 ;  /* 0x000000ffff0f7224 */ /* 0x000fe400078e0a0f */
[----:B------:R-:W-:Y:S01]  /*c090*/  @!P1 IMAD.MOV R0, RZ, RZ, -R0 ;  /* 0x000000ffff009224 */ /* 0x000fe200078e0a00 */
[C---:B------:R-:W-:Y:S01]  /*c0a0*/  ISETP.GT.U32.AND P1, PT, R21.reuse, R9, PT ;  /* 0x000000091500720c */ /* 0x040fe20003f24070 */
[----:B------:R-:W-:Y:S01]  /*c0b0*/  @!P0 IMAD.IADD R14, R14, 0x1, -R21 ;  /* 0x000000010e0e8824 */ /* 0x000fe200078e0a15 */
[----:B------:R-:W-:Y:S01]  /*c0c0*/  ISETP.GE.AND P0, PT, R8, RZ, PT ;  /* 0x000000ff0800720c */ /* 0x000fe20003f06270 */
[----:B------:R-:W-:Y:S01]  /*c0d0*/  IMAD R8, R21, R15, R13 ;  /* 0x0000000f15087224 */ /* 0x000fe200078e020d */
[----:B------:R0:W-:Y:S01]  /*c0e0*/  STL [R1+0x84], R0 ;  /* 0x0000840001007387 */ /* 0x0001e20000100800 */
[----:B------:R-:W-:-:S04]  /*c0f0*/  IMAD.HI.U32 R15, R23, R12, RZ ;  /* 0x0000000c170f7227 */ /* 0x000fc800078e00ff */
[----:B------:R-:W-:Y:S02]  /*c100*/  @!P2 IMAD.IADD R6, R6, 0x1, -R21 ;  /* 0x000000010606a824 */ /* 0x000fe400078e0a15 */
[----:B------:R-:W-:-:S04]  /*c110*/  IMAD.HI.U32 R13, R23, R3, RZ ;  /* 0x00000003170d7227 */ /* 0x000fc800078e00ff */
[----:B------:R-:W-:Y:S01]  /*c120*/  @!P1 IMAD.IADD R9, R9, 0x1, -R21 ;  /* 0x0000000109099824 */ /* 0x000fe200078e0a15 */
[----:B------:R-:W-:Y:S01]  /*c130*/  ISETP.GT.U32.AND P1, PT, R21, R8, PT ;  /* 0x000000081500720c */ /* 0x000fe20003f24070 */
        /* <DEDUP_REMOVED lines=12> */
[--C-:B------:R-:W-:Y:S01]  /*c200*/  @!P2 IMAD.IADD R9, R9, 0x1, -R21.reuse ;  /* 0x000000010909a824 */ /* 0x100fe200078e0a15 */
[C---:B------:R-:W-:Y:S01]  /*c210*/  ISETP.GT.U32.AND P2, PT, R21.reuse, R12, PT ;  /* 0x0000000c1500720c */ /* 0x040fe20003f44070 */
[----:B------:R-:W-:Y:S01]  /*c220*/  @!P3 IMAD.IADD R6, R6, 0x1, -R21 ;  /* 0x000000010606b824 */ /* 0x000fe200078e0a15 */
[----:B------:R-:W-:Y:S01]  /*c230*/  ISETP.GT.U32.AND P3, PT, R21, R3, PT ;  /* 0x000000031500720c */ /* 0x000fe20003f64070 */
[----:B0-----:R-:W-:Y:S01]  /*c240*/  IMAD.MOV.U32 R0, RZ, RZ, R14 ;  /* 0x000000ffff007224 */ /* 0x001fe200078e000e */
[----:B------:R-:W-:Y:S01]  /*c250*/  LOP3.LUT R14, R19, 0x3e, RZ, 0xfc, !PT ;  /* 0x0000003e130e7812 */ /* 0x000fe200078efcff */
[----:B------:R-:W-:-:S02]  /*c260*/  IMAD.MOV.U32 R7, RZ, RZ, R9 ;  /* 0x000000ffff077224 */ /* 0x000fc400078e0009 */
[----:B------:R-:W-:Y:S01]  /*c270*/  @!P4 IMAD.MOV R0, RZ, RZ, -R0 ;  /* 0x000000ffff00c224 */ /* 0x000fe200078e0a00 */
[----:B------:R-:W-:Y:S01]  /*c280*/  ISETP.GE.AND P4, PT, R11, RZ, PT ;  /* 0x000000ff0b00720c */ /* 0x000fe20003f86270 */
[----:B------:R-:W-:Y:S01]  /*c290*/  IMAD.MOV R11, RZ, RZ, -R2 ;  /* 0x000000ffff0b7224 */ /* 0x000fe200078e0a02 */
[----:B------:R-:W-:Y:S01]  /*c2a0*/  LOP3.LUT R2, R19, 0x54, RZ, 0xfc, !PT ;  /* 0x0000005413027812 */ /* 0x000fe200078efcff */
[----:B------:R-:W-:Y:S01]  /*c2b0*/  @!P5 IMAD.MOV R7, RZ, RZ, -R7 ;  /* 0x000000ffff07d224 */ /* 0x000fe200078e0a07 */
[----:B------:R0:W-:Y:S01]  /*c2c0*/  STL [R1+0x2a0], R0 ;  /* 0x0002a00001007387 */ /* 0x0001e20000100800 */
[----:B------:R-:W-:Y:S01]  /*c2d0*/  IMAD R10, R21, R11, R10 ;  /* 0x0000000b150a7224 */ /* 0x000fe200078e020a */
[----:B------:R-:W-:Y:S01]  /*c2e0*/  IABS R11, R2 ;  /* 0x00000002000b7213 */ /* 0x000fe20000000000 */
[--C-:B------:R-:W-:Y:S01]  /*c2f0*/  @!P1 IMAD.IADD R8, R8, 0x1, -R21.reuse ;  /* 0x0000000108089824 */ /* 0x100fe200078e0a15 */
[----:B------:R-:W-:Y:S01]  /*c300*/  ISETP.GE.AND P1, PT, R5, RZ, PT ;  /* 0x000000ff0500720c */ /* 0x000fe20003f26270 */
[----:B------:R-:W-:Y:S01]  /*c310*/  STL [R1+0x74], R7 ;  /* 0x0000740701007387 */ /* 0x000fe20000100800 */
[----:B------:R-:W-:Y:S01]  /*c320*/  @!P2 IMAD.IADD R12, R12, 0x1, -R21 ;  /* 0x000000010c0ca824 */ /* 0x000fe200078e0a15 */
[----:B------:R-:W-:Y:S01]  /*c330*/  ISETP.GE.AND P5, PT, R4, RZ, PT ;  /* 0x000000ff0400720c */ /* 0x000fe20003fa6270 */
[----:B------:R-:W-:Y:S01]  /*c340*/  IMAD.MOV.U32 R9, RZ, RZ, R11 ;  /* 0x000000ffff097224 */ /* 0x000fe200078e000b */
[----:B------:R-:W-:Y:S01]  /*c350*/  LOP3.LUT R4, R19, 0x52, RZ, 0xfc, !PT ;  /* 0x0000005213047812 */ /* 0x000fe200078efcff */
[----:B0-----:R-:W-:Y:S01]  /*c360*/  IMAD.MOV.U32 R0, RZ, RZ, R6 ;  /* 0x000000ffff007224 */ /* 0x001fe200078e0006 */
[----:B------:R-:W-:Y:S01]  /*c370*/  ISETP.GT.U32.AND P2, PT, R21, R12, PT ;  /* 0x0000000c1500720c */ /* 0x000fe20003f44070 */
[----:B------:R-:W-:Y:S01]  /*c380*/  IMAD.HI.U32 R6, R23, R9, RZ ;  /* 0x0000000917067227 */ /* 0x000fe200078e00ff */
[----:B------:R-:W-:-:S03]  /*c390*/  IABS R11, R4 ;  /* 0x00000004000b7213 */ /* 0x000fc60000000000 */
[----:B------:R-:W-:Y:S01]  /*c3a0*/  @!P6 IMAD.MOV R0, RZ, RZ, -R0 ;  /* 0x000000ffff00e224 */ /* 0x000fe200078e0a00 */
[----:B------:R-:W-:Y:S01]  /*c3b0*/  ISETP.GT.U32.AND P6, PT, R21, R10, PT ;  /* 0x0000000a1500720c */ /* 0x000fe20003fc4070 */
[----:B------:R-:W-:Y:S01]  /*c3c0*/  IMAD.MOV R5, RZ, RZ, -R6 ;  /* 0x000000ffff057224 */ /* 0x000fe200078e0a06 */
[----:B------:R-:W-:Y:S01]  /*c3d0*/  LOP3.LUT R6, R19, 0x50, RZ, 0xfc, !PT ;  /* 0x0000005013067812 */ /* 0x000fe200078efcff */
[----:B------:R-:W-:Y:S01]  /*c3e0*/  @!P3 IMAD.IADD R3, R3, 0x1, -R21 ;  /* 0x000000010303b824 */ /* 0x000fe200078e0a15 */
[----:B------:R0:W-:Y:S01]  /*c3f0*/  STL [R1+0x1ac], R0 ;  /* 0x0001ac0001007387 */ /* 0x0001e20000100800 */
[----:B------:R-:W-:Y:S01]  /*c400*/  IMAD R5, R21, R5, R9 ;  /* 0x0000000515057224 */ /* 0x000fe200078e0209 */
[----:B------:R-:W-:Y:S01]  /*c410*/  IABS R9, R6 ;  /* 0x0000000600097213 */ /* 0x000fe20000000000 */
[----:B------:R-:W-:Y:S01]  /*c420*/  IMAD.HI.U32 R13, R23, R11, RZ ;  /* 0x0000000b170d7227 */ /* 0x000fe200078e00ff */
[----:B------:R-:W-:-:S03]  /*c430*/  ISETP.GT.U32.AND P3, PT, R21, R3, PT ;  /* 0x000000031500720c */ /* 0x000fc60003f64070 */
[----:B------:R-:W-:Y:S02]  /*c440*/  IMAD.MOV R13, RZ, RZ, -R13 ;  /* 0x000000ffff0d7224 */ /* 0x000fe400078e0a0d */
[--C-:B------:R-:W-:Y:S02]  /*c450*/  @!P6 IMAD.IADD R10, R10, 0x1, -R21.reuse ;  /* 0x000000010a0ae824 */ /* 0x100fe400078e0a15 */
[----:B0-----:R-:W-:Y:S02]  /*c460*/  IMAD.MOV.U32 R0, RZ, RZ, R8 ;  /* 0x000000ffff007224 */ /* 0x001fe400078e0008 */
[--C-:B------:R-:W-:Y:S01]  /*c470*/  @!P2 IMAD.IADD R12, R12, 0x1, -R21.reuse ;  /* 0x000000010c0ca824 */ /* 0x100fe200078e0a15 */
[C---:B------:R-:W-:Y:S01]  /*c480*/  ISETP.GT.U32.AND P6, PT, R21.reuse, R10, PT ;  /* 0x0000000a1500720c */ /* 0x040fe20003fc4070 */
[----:B------:R-:W-:Y:S01]  /*c490*/  @!P0 IMAD.MOV R0, RZ, RZ, -R0 ;  /* 0x000000ffff008224 */ /* 0x000fe200078e0a00 */
[----:B------:R-:W-:Y:S01]  /*c4a0*/  ISETP.GT.U32.AND P0, PT, R21, R5, PT ;  /* 0x000000051500720c */ /* 0x000fe20003f04070 */
[----:B------:R-:W-:Y:S01]  /*c4b0*/  @!P3 IMAD.IADD R3, R3, 0x1, -R21 ;  /* 0x000000010303b824 */ /* 0x000fe200078e0a15 */
[----:B------:R-:W-:Y:S01]  /*c4c0*/  ISETP.GE.AND P3, PT, R4, RZ, PT ;  /* 0x000000ff0400720c */ /* 0x000fe20003f66270 */
[----:B------:R-:W-:Y:S01]  /*c4d0*/  IMAD R4, R21, R13, R11 ;  /* 0x0000000d15047224 */ /* 0x000fe200078e020b */
[----:B------:R-:W-:Y:S01]  /*c4e0*/  ISETP.GE.AND P2, PT, R2, RZ, PT ;  /* 0x000000ff0200720c */ /* 0x000fe20003f46270 */
[----:B------:R0:W-:Y:S01]  /*c4f0*/  STL [R1+0x1b0], R0 ;  /* 0x0001b00001007387 */ /* 0x0001e20000100800 */
[----:B------:R-:W-:Y:S01]  /*c500*/  LOP3.LUT R2, R19, 0x4e, RZ, 0xfc, !PT ;  /* 0x0000004e13027812 */ /* 0x000fe200078efcff */
[----:B------:R-:W-:-:S03]  /*c510*/  IMAD.HI.U32 R8, R23, R9, RZ ;  /* 0x0000000917087227 */ /* 0x000fc600078e00ff */
[----:B------:R-:W-:Y:S01]  /*c520*/  IABS R11, R2 ;  /* 0x00000002000b7213 */ /* 0x000fe20000000000 */
[--C-:B------:R-:W-:Y:S01]  /*c530*/  @!P6 IMAD.IADD R10, R10, 0x1, -R21.reuse ;  /* 0x000000010a0ae824 */ /* 0x100fe200078e0a15 */
[----:B------:R-:W-:Y:S01]  /*c540*/  ISETP.GT.U32.AND P6, PT, R21, R4, PT ;  /* 0x000000041500720c */ /* 0x000fe20003fc4070 */
[----:B------:R-:W-:Y:S02]  /*c550*/  @!P0 IMAD.IADD R5, R5, 0x1, -R21 ;  /* 0x0000000105058824 */ /* 0x000fe400078e0a15 */
[----:B0-----:R-:W-:Y:S02]  /*c560*/  IMAD.MOV.U32 R0, RZ, RZ, R12 ;  /* 0x000000ffff007224 */ /* 0x001fe400078e000c */
[----:B------:R-:W-:Y:S01]  /*c570*/  IMAD.MOV R8, RZ, RZ, -R8 ;  /* 0x000000ffff087224 */ /* 0x000fe200078e0a08 */
[----:B------:R-:W-:Y:S01]  /*c580*/  ISETP.GT.U32.AND P0, PT, R21, R5, PT ;  /* 0x000000051500720c */ /* 0x000fe20003f04070 */
[----:B------:R-:W-:Y:S01]  /*c590*/  @!P4 IMAD.MOV R0, RZ, RZ, -R0 ;  /* 0x000000ffff00c224 */ /* 0x000fe200078e0a00 */
[----:B------:R-:W-:Y:S01]  /*c5a0*/  ISETP.GE.AND P4, PT, R6, RZ, PT ;  /* 0x000000ff0600720c */ /* 0x000fe20003f86270 */
[----:B------:R-:W-:-:S02]  /*c5b0*/  IMAD.MOV.U32 R6, RZ, RZ, R11 ;  /* 0x000000ffff067224 */ /* 0x000fc400078e000b */
[----:B------:R-:W-:Y:S01]  /*c5c0*/  IMAD R9, R21, R8, R9 ;  /* 0x0000000815097224 */ /* 0x000fe200078e0209 */
[----:B------:R0:W-:Y:S01]  /*c5d0*/  STL [R1+0x1b8], R0 ;  /* 0x0001b80001007387 */ /* 0x0001e20000100800 */
[----:B------:R-:W-:Y:S01]  /*c5e0*/  IMAD.MOV.U32 R7, RZ, RZ, R3 ;  /* 0x000000ffff077224 */ /* 0x000fe200078e0003 */
[----:B------:R-:W-:Y:S01]  /*c5f0*/  LOP3.LUT R3, R19, 0x4c, RZ, 0xfc, !PT ;  /* 0x0000004c13037812 */ /* 0x000fe200078efcff */
[----:B------:R-:W-:-:S04]  /*c600*/  IMAD.HI.U32 R8, R23, R6, RZ ;  /* 0x0000000617087227 */ /* 0x000fc800078e00ff */
[----:B------:R-:W-:Y:S01]  /*c610*/  @!P5 IMAD.MOV R7, RZ, RZ, -R7 ;  /* 0x000000ffff07d224 */ /* 0x000fe200078e0a07 */
[C---:B------:R-:W-:Y:S01]  /*c620*/  ISETP.GT.U32.AND P5, PT, R21.reuse, R9, PT ;  /* 0x000000091500720c */ /* 0x040fe20003fa4070 */
[--C-:B------:R-:W-:Y:S01]  /*c630*/  @!P6 IMAD.IADD R4, R4, 0x1, -R21.reuse ;  /* 0x000000010404e824 */ /* 0x100fe200078e0a15 */
[----:B------:R-:W-:Y:S01]  /*c640*/  ISETP.GE.AND P6, PT, R2, RZ, PT ;  /* 0x000000ff0200720c */ /* 0x000fe20003fc6270 */
[----:B0-----:R-:W-:Y:S01]  /*c650*/  IMAD.MOV.U32 R0, RZ, RZ, R10 ;  /* 0x000000ffff007224 */ /* 0x001fe200078e000a */
[----:B------:R-:W-:Y:S01]  /*c660*/  STL [R1+0x204], R7 ;  /* 0x0002040701007387 */ /* 0x000fe20000100800 */
[----:B------:R-:W-:Y:S01]  /*c670*/  IMAD.MOV R8, RZ, RZ, -R8 ;  /* 0x000000ffff087224 */ /* 0x000fe200078e0a08 */
[----:B------:R-:W-:Y:S01]  /*c680*/  IABS R10, R3 ;  /* 0x00000003000a7213 */ /* 0x000fe20000000000 */
[----:B------:R-:W-:Y:S01]  /*c690*/  @!P1 IMAD.MOV R0, RZ, RZ, -R0 ;  /* 0x000000ffff009224 */ /* 0x000fe200078e0a00 */
[----:B------:R-:W-:Y:S01]  /*c6a0*/  ISETP.GT.U32.AND P1, PT, R21, R4, PT ;  /* 0x000000041500720c */ /* 0x000fe20003f24070 */
[--C-:B------:R-:W-:Y:S01]  /*c6b0*/  @!P0 IMAD.IADD R5, R5, 0x1, -R21.reuse ;  /* 0x0000000105058824 */ /* 0x100fe200078e0a15 */
[----:B------:R-:W-:Y:S01]  /*c6c0*/  ISETP.GE.AND P0, PT, R3, RZ, PT ;  /* 0x000000ff0300720c */ /* 0x000fe20003f06270 */
[----:B------:R-:W-:Y:S01]  /*c6d0*/  IMAD R3, R21, R8, R6 ;  /* 0x0000000815037224 */ /* 0x000fe200078e0206 */
[----:B------:R0:W-:Y:S01]  /*c6e0*/  STL [R1+0x220], R0 ;  /* 0x0002200001007387 */ /* 0x0001e20000100800 */
[----:B------:R-:W-:Y:S01]  /*c6f0*/  @!P5 IMAD.IADD R9, R9, 0x1, -R21 ;  /* 0x000000010909d824 */ /* 0x000fe200078e0a15 */
[C---:B------:R-:W-:Y:S01]  /*c700*/  LOP3.LUT R8, R19.reuse, 0x4a, RZ, 0xfc, !PT ;  /* 0x0000004a13087812 */ /* 0x040fe200078efcff */
[----:B------:R-:W-:Y:S01]  /*c710*/  IMAD.MOV.U32 R2, RZ, RZ, R10 ;  /* 0x000000ffff027224 */ /* 0x000fe200078e000a */
[----:B------:R-:W-:-:S02]  /*c720*/  LOP3.LUT R10, R19, 0x48, RZ, 0xfc, !PT ;  /* 0x00000048130a7812 */ /* 0x000fc400078efcff */
[----:B------:R-:W-:Y:S01]  /*c730*/  ISETP.GT.U32.AND P5, PT, R21, R9, PT ;  /* 0x000000091500720c */ /* 0x000fe20003fa4070 */
[----:B------:R-:W-:Y:S01]  /*c740*/  IMAD.HI.U32 R6, R23, R2, RZ ;  /* 0x0000000217067227 */ /* 0x000fe200078e00ff */
[----:B------:R-:W-:-:S03]  /*c750*/  IABS R15, R10 ;  /* 0x0000000a000f7213 */ /* 0x000fc60000000000 */
[----:B0-----:R-:W-:Y:S01]  /*c760*/  IMAD.MOV.U32 R0, RZ, RZ, R5 ;  /* 0x000000ffff007224 */ /* 0x001fe200078e0005 */
[----:B------:R-:W-:Y:S01]  /*c770*/  LOP3.LUT R5, R19, 0x46, RZ, 0xfc, !PT ;  /* 0x0000004613057812 */ /* 0x000fe200078efcff */
[--C-:B------:R-:W-:Y:S01]  /*c780*/  @!P1 IMAD.IADD R4, R4, 0x1, -R21.reuse ;  /* 0x0000000104049824 */ /* 0x100fe200078e0a15 */
[----:B------:R-:W-:Y:S01]  /*c790*/  ISETP.GE.AND P1, PT, R8, RZ, PT ;  /* 0x000000ff0800720c */ /* 0x000fe20003f26270 */
[----:B------:R-:W-:Y:S01]  /*c7a0*/  @!P2 IMAD.MOV R0, RZ, RZ, -R0 ;  /* 0x000000ffff00a224 */ /* 0x000fe200078e0a00 */
[----:B------:R-:W-:Y:S01]  /*c7b0*/  ISETP.GT.U32.AND P2, PT, R21, R3, PT ;  /* 0x000000031500720c */ /* 0x000fe20003f44070 */
[----:B------:R-:W-:Y:S01]  /*c7c0*/  IMAD.MOV R6, RZ, RZ, -R6 ;  /* 0x000000ffff067224 */ /* 0x000fe200078e0a06 */
[----:B------:R-:W-:Y:S01]  /*c7d0*/  IABS R8, R8 ;  /* 0x0000000800087213 */ /* 0x000fe20000000000 */
[----:B------:R-:W-:Y:S01]  /*c7e0*/  @!P5 IMAD.IADD R9, R9, 0x1, -R21 ;  /* 0x000000010909d824 */ /* 0x000fe200078e0a15 */
[----:B------:R0:W-:Y:S01]  /*c7f0*/  STL [R1+0x228], R0 ;  /* 0x0002280001007387 */ /* 0x0001e20000100800 */
[----:B------:R-:W-:Y:S01]  /*c800*/  IMAD R2, R21, R6, R2 ;  /* 0x0000000615027224 */ /* 0x000fe200078e0202 */
[----:B------:R-:W-:Y:S01]  /*c810*/  IABS R13, R5 ;  /* 0x00000005000d7213 */ /* 0x000fe20000000000 */
[----:B------:R-:W-:-:S03]  /*c820*/  IMAD.HI.U32 R11, R23, R8, RZ ;  /* 0x00000008170b7227 */ /* 0x000fc600078e00ff */
[----:B------:R-:W-:Y:S01]  /*c830*/  ISETP.GT.U32.AND P5, PT, R21, R2, PT ;  /* 0x000000021500720c */ /* 0x000fe20003fa4070 */
[----:B------:R-:W-:Y:S02]  /*c840*/  IMAD.MOV R11, RZ, RZ, -R11 ;  /* 0x000000ffff0b7224 */ /* 0x000fe400078e0a0b */
[----:B------:R-:W-:Y:S01]  /*c850*/  @!P2 IMAD.IADD R3, R3, 0x1, -R21 ;  /* 0x000000010303a824 */ /* 0x000fe200078e0a15 */
[----:B------:R-:W-:Y:S01]  /*c860*/  ISETP.GE.AND P2, PT, R10, RZ, PT ;  /* 0x000000ff0a00720c */ /* 0x000fe20003f46270 */
[----:B0-----:R-:W-:Y:S01]  /*c870*/  IMAD.MOV.U32 R0, RZ, RZ, R4 ;  /* 0x000000ffff007224 */ /* 0x001fe200078e0004 */
[----:B------:R-:W-:Y:S01]  /*c880*/  IABS R10, R14 ;  /* 0x0000000e000a7213 */ /* 0x000fe20000000000 */
[C---:B------:R-:W-:Y:S02]  /*c890*/  IMAD R8, R21.reuse, R11, R8 ;  /* 0x0000000b15087224 */ /* 0x040fe400078e0208 */
[----:B------:R-:W-:Y:S01]  /*c8a0*/  @!P3 IMAD.MOV R0, RZ, RZ, -R0 ;  /* 0x000000ffff00b224 */ /* 0x000fe200078e0a00 */
[----:B------:R-:W-:Y:S01]  /*c8b0*/  ISETP.GT.U32.AND P3, PT, R21, R3, PT ;  /* 0x000000031500720c */ /* 0x000fe20003f64070 */
[----:B------:R-:W-:-:S03]  /*c8c0*/  IMAD.HI.U32 R4, R23, R15, RZ ;  /* 0x0000000f17047227 */ /* 0x000fc600078e00ff */
[----:B------:R0:W-:Y:S01]  /*c8d0*/  STL [R1+0x210], R0 ;  /* 0x0002100001007387 */ /* 0x0001e20000100800 */
[----:B------:R-:W-:Y:S02]  /*c8e0*/  @!P5 IMAD.IADD R2, R2, 0x1, -R21 ;  /* 0x000000010202d824 */ /* 0x000fe400078e0a15 */
[----:B------:R-:W-:-:S03]  /*c8f0*/  IMAD.HI.U32 R6, R23, R13, RZ ;  /* 0x0000000d17067227 */ /* 0x000fc600078e00ff */
[----:B------:R-:W-:Y:S01]  /*c900*/  ISETP.GT.U32.AND P5, PT, R21, R2, PT ;  /* 0x000000021500720c */ /* 0x000fe20003fa4070 */
[----:B------:R-:W-:Y:S02]  /*c910*/  IMAD.MOV R4, RZ, RZ, -R4 ;  /* 0x000000ffff047224 */ /* 0x000fe400078e0a04 */
[----:B------:R-:W-:Y:S01]  /*c920*/  @!P3 IMAD.IADD R3, R3, 0x1, -R21 ;  /* 0x000000010303b824 */ /* 0x000fe200078e0a15 */
[----:B------:R-:W-:Y:S01]  /*c930*/  ISETP.GT.U32.AND P3, PT, R21, R8, PT ;  /* 0x000000081500720c */ /* 0x000fe20003f64070 */
        /* <DEDUP_REMOVED lines=10> */
[----:B------:R-:W-:Y:S01]  /*c9e0*/  LOP3.LUT R6, R19, 0x44, RZ, 0xfc, !PT ;  /* 0x0000004413067812 */ /* 0x000fe200078efcff */
[----:B------:R-:W-:Y:S01]  /*c9f0*/  @!P3 IMAD.IADD R8, R8, 0x1, -R21 ;  /* 0x000000010808b824 */ /* 0x000fe200078e0a15 */
[----:B------:R-:W-:Y:S01]  /*ca00*/  ISETP.GE.AND P5, PT, R4, RZ, PT ;  /* 0x000000ff0400720c */ /* 0x000fe20003fa6270 */
[----:B------:R-:W-:Y:S01]  /*ca10*/  IMAD.HI.U32 R16, R23, R10, RZ ;  /* 0x0000000a17107227 */ /* 0x000fe200078e00ff */
[----:B------:R-:W-:-:S02]  /*ca20*/  IABS R4, R4 ;  /* 0x0000000400047213 */ /* 0x000fc40000000000 */
[----:B------:R-:W-:Y:S01]  /*ca30*/  ISETP.GT.U32.AND P3, PT, R21, R8, PT ;  /* 0x000000081500720c */ /* 0x000fe20003f64070 */
[----:B------:R-:W-:Y:S01]  /*ca40*/  IMAD.MOV R16, RZ, RZ, -R16 ;  /* 0x000000ffff107224 */ /* 0x000fe200078e0a10 */
[----:B------:R-:W-:Y:S01]  /*ca50*/  LOP3.LUT R5, R19, 0x3c, RZ, 0xfc, !PT ;  /* 0x0000003c13057812 */ /* 0x000fe200078efcff */
[----:B0-----:R-:W-:Y:S01]  /*ca60*/  IMAD.MOV.U32 R0, RZ, RZ, R3 ;  /* 0x000000ffff007224 */ /* 0x001fe200078e0003 */
[----:B------:R-:W-:Y:S01]  /*ca70*/  IABS R3, R6 ;  /* 0x0000000600037213 */ /* 0x000fe20000000000 */
[----:B------:R-:W-:-:S04]  /*ca80*/  IMAD.HI.U32 R11, R23, R4, RZ ;  /* 0x00000004170b7227 */ /* 0x000fc800078e00ff */
[----:B------:R-:W-:Y:S01]  /*ca90*/  @!P6 IMAD.MOV R0, RZ, RZ, -R0 ;  /* 0x000000ffff00e224 */ /* 0x000fe200078e0a00 */
[----:B------:R-:W-:Y:S01]  /*caa0*/  ISETP.GE.AND P6, PT, R6, RZ, PT ;  /* 0x000000ff0600720c */ /* 0x000fe20003fc6270 */
[----:B------:R-:W-:Y:S01]  /*cab0*/  IMAD.HI.U32 R12, R23, R3, RZ ;  /* 0x00000003170c7227 */ /* 0x000fe200078e00ff */
[----:B------:R-:W-:Y:S02]  /*cac0*/  IABS R6, R5 ;  /* 0x0000000500067213 */ /* 0x000fe40000000000 */
[----:B------:R0:W-:Y:S01]  /*cad0*/  STL [R1+0x1e0], R0 ;  /* 0x0001e00001007387 */ /* 0x0001e20000100800 */
[----:B------:R-:W-:Y:S01]  /*cae0*/  @!P3 IMAD.IADD R8, R8, 0x1, -R21 ;  /* 0x000000010808b824 */ /* 0x000fe200078e0a15 */
[----:B------:R-:W-:Y:S01]  /*caf0*/  ISETP.GT.U32.AND P3, PT, R21, R13, PT ;  /* 0x0000000d1500720c */ /* 0x000fe20003f64070 */
[----:B------:R-:W-:Y:S02]  /*cb00*/  IMAD.MOV R12, RZ, RZ, -R12 ;  /* 0x000000ffff0c7224 */ /* 0x000fe400078e0a0c */
[----:B------:R-:W-:-:S02]  /*cb10*/  IMAD.MOV R11, RZ, RZ, -R11 ;  /* 0x000000ffff0b7224 */ /* 0x000fc400078e0a0b */
[----:B------:R-:W-:Y:S01]  /*cb20*/  IMAD R3, R21, R12, R3 ;  /* 0x0000000c15037224 */ /* 0x000fe200078e0203 */
[----:B------:R-:W-:Y:S01]  /*cb30*/  LOP3.LUT R12, R19, 0x38, RZ, 0xfc, !PT ;  /* 0x00000038130c7812 */ /* 0x000fe200078efcff */
[----:B------:R-:W-:Y:S02]  /*cb40*/  IMAD R10, R21, R16, R10 ;  /* 0x00000010150a7224 */ /* 0x000fe400078e020a */
[----:B0-----:R-:W-:Y:S02]  /*cb50*/  IMAD.MOV.U32 R0, RZ, RZ, R2 ;  /* 0x000000ffff007224 */ /* 0x001fe400078e0002 */
[----:B------:R-:W-:-:S04]  /*cb60*/  IMAD.HI.U32 R2, R23, R9, RZ ;  /* 0x0000000917027227 */ /* 0x000fc800078e00ff */
[----:B------:R-:W-:Y:S01]  /*cb70*/  @!P0 IMAD.MOV R0, RZ, RZ, -R0 ;  /* 0x000000ffff008224 */ /* 0x000fe200078e0a00 */
[----:B------:R-:W-:Y:S01]  /*cb80*/  ISETP.GT.U32.AND P0, PT, R21, R15, PT ;  /* 0x0000000f1500720c */ /* 0x000fe20003f04070 */
[----:B------:R-:W-:Y:S02]  /*cb90*/  @!P3 IMAD.IADD R13, R13, 0x1, -R21 ;  /* 0x000000010d0db824 */ /* 0x000fe400078e0a15 */
[----:B------:R-:W-:Y:S01]  /*cba0*/  IMAD.MOV R2, RZ, RZ, -R2 ;  /* 0x000000ffff027224 */ /* 0x000fe200078e0a02 */
[----:B------:R0:W-:Y:S01]  /*cbb0*/  STL [R1+0x1d0], R0 ;  /* 0x0001d00001007387 */ /* 0x0001e20000100800 */
[----:B------:R-:W-:Y:S01]  /*cbc0*/  IMAD R4, R21, R11, R4 ;  /* 0x0000000b15047224 */ /* 0x000fe200078e0204 */
[----:B------:R-:W-:Y:S01]  /*cbd0*/  LOP3.LUT R11, R19, 0x3a, RZ, 0xfc, !PT ;  /* 0x0000003a130b7812 */ /* 0x000fe200078efcff */
[----:B------:R-:W-:Y:S02]  /*cbe0*/  IMAD R9, R21, R2, R9 ;  /* 0x0000000215097224 */ /* 0x000fe400078e0209 */
[----:B------:R-:W-:Y:S01]  /*cbf0*/  IMAD.HI.U32 R2, R23, R6, RZ ;  /* 0x0000000617027227 */ /* 0x000fe200078e00ff */
[----:B------:R-:W-:-:S03]  /*cc00*/  IABS R24, R11 ;  /* 0x0000000b00187213 */ /* 0x000fc60000000000 */
[--C-:B------:R-:W-:Y:S01]  /*cc10*/  @!P0 IMAD.IADD R15, R15, 0x1, -R21.reuse ;  /* 0x000000010f0f8824 */ /* 0x100fe200078e0a15 */
[----:B------:R-:W-:Y:S01]  /*cc20*/  ISETP.GT.U32.AND P0, PT, R21, R3, PT ;  /* 0x000000031500720c */ /* 0x000fe20003f04070 */
[----:B0-----:R-:W-:Y:S01]  /*cc30*/  IMAD.MOV.U32 R0, RZ, RZ, R8 ;  /* 0x000000ffff007224 */ /* 0x001fe200078e0008 */
[----:B------:R-:W-:Y:S01]  /*cc40*/  LOP3.LUT R8, R19, 0x36, RZ, 0xfc, !PT ;  /* 0x0000003613087812 */ /* 0x000fe200078efcff */
[----:B------:R-:W-:Y:S01]  /*cc50*/  IMAD.MOV R2, RZ, RZ, -R2 ;  /* 0x000000ffff027224 */ /* 0x000fe200078e0a02 */
[C---:B------:R-:W-:Y:S01]  /*cc60*/  ISETP.GT.U32.AND P3, PT, R21.reuse, R15, PT ;  /* 0x0000000f1500720c */ /* 0x040fe20003f64070 */
[----:B------:R-:W-:Y:S01]  /*cc70*/  @!P1 IMAD.MOV R0, RZ, RZ, -R0 ;  /* 0x000000ffff009224 */ /* 0x000fe200078e0a00 */
[C---:B------:R-:W-:Y:S01]  /*cc80*/  ISETP.GT.U32.AND P1, PT, R21.reuse, R13, PT ;  /* 0x0000000d1500720c */ /* 0x040fe20003f24070 */
[----:B------:R-:W-:Y:S01]  /*cc90*/  IMAD R6, R21, R2, R6 ;  /* 0x0000000215067224 */ /* 0x000fe200078e0206 */
[----:B------:R-:W-:Y:S01]  /*cca0*/  IABS R2, R12 ;  /* 0x0000000c00027213 */ /* 0x000fe20000000000 */
[----:B------:R-:W-:Y:S01]  /*ccb0*/  IMAD.HI.U32 R18, R23, R24, RZ ;  /* 0x0000001817127227 */ /* 0x000fe200078e00ff */
[----:B------:R0:W-:Y:S03]  /*ccc0*/  STL [R1+0x190], R0 ;  /* 0x0001900001007387 */ /* 0x0001e60000100800 */
[----:B------:R-:W-:-:S02]  /*ccd0*/  @!P0 IMAD.IADD R3, R3, 0x1, -R21 ;  /* 0x0000000103038824 */ /* 0x000fc400078e0a15 */
[----:B------:R-:W-:-:S03]  /*cce0*/  IMAD.HI.U32 R16, R23, R2, RZ ;  /* 0x0000000217107227 */ /* 0x000fc600078e00ff */
[----:B------:R-:W-:Y:S01]  /*ccf0*/  ISETP.GT.U32.AND P0, PT, R21, R3, PT ;  /* 0x000000031500720c */ /* 0x000fe20003f04070 */
[--C-:B------:R-:W-:Y:S01]  /*cd00*/  @!P3 IMAD.IADD R15, R15, 0x1, -R21.reuse ;  /* 0x000000010f0fb824 */ /* 0x100fe200078e0a15 */
[----:B------:R-:W-:Y:S01]  /*cd10*/  ISETP.GT.U32.AND P3, PT, R21, R4, PT ;  /* 0x000000041500720c */ /* 0x000fe20003f64070 */
[----:B------:R-:W-:Y:S01]  /*cd20*/  @!P1 IMAD.IADD R13, R13, 0x1, -R21 ;  /* 0x000000010d0d9824 */ /* 0x000fe200078e0a15 */
[C---:B------:R-:W-:Y:S01]  /*cd30*/  ISETP.GT.U32.AND P1, PT, R21.reuse, R10, PT ;  /* 0x0000000a1500720c */ /* 0x040fe20003f24070 */
[----:B0-----:R-:W-:Y:S01]  /*cd40*/  IMAD.MOV.U32 R0, RZ, RZ, R15 ;  /* 0x000000ffff007224 */ /* 0x001fe200078e000f */
[----:B------:R-:W-:Y:S01]  /*cd50*/  IABS R15, R8 ;  /* 0x00000008000f7213 */ /* 0x000fe20000000000 */
[----:B------:R-:W-:Y:S02]  /*cd60*/  IMAD.MOV R16, RZ, RZ, -R16 ;  /* 0x000000ffff107224 */ /* 0x000fe400078e0a10 */
[----:B------:R-:W-:Y:S01]  /*cd70*/  @!P2 IMAD.MOV R0, RZ, RZ, -R0 ;  /* 0x000000ffff00a224 */ /* 0x000fe200078e0a00 */
[C---:B------:R-:W-:Y:S01]  /*cd80*/  ISETP.GT.U32.AND P2, PT, R21.reuse, R9, PT ;  /* 0x000000091500720c */ /* 0x040fe20003f44070 */
[----:B------:R-:W-:Y:S01]  /*cd90*/  IMAD R2, R21, R16, R2 ;  /* 0x0000001015027224 */ /* 0x000fe200078e0202 */
[----:B------:R-:W-:Y:S01]  /*cda0*/  LOP3.LUT R16, R19, 0x34, RZ, 0xfc, !PT ;  /* 0x0000003413107812 */ /* 0x000fe200078efcff */
[--C-:B------:R-:W-:Y:S01]  /*cdb0*/  @!P0 IMAD.IADD R3, R3, 0x1, -R21.reuse ;  /* 0x0000000103038824 */ /* 0x100fe200078e0a15 */
[----:B------:R-:W-:Y:S01]  /*cdc0*/  ISETP.GT.U32.AND P0, PT, R21, R6, PT ;  /* 0x000000061500720c */ /* 0x000fe20003f04070 */
[--C-:B------:R-:W-:Y:S01]  /*cdd0*/  @!P3 IMAD.IADD R4, R4, 0x1, -R21.reuse ;  /* 0x000000010404b824 */ /* 0x100fe200078e0a15 */
[----:B------:R0:W-:Y:S01]  /*cde0*/  STL [R1+0x188], R0 ;  /* 0x0001880001007387 */ /* 0x0001e20000100800 */
[----:B------:R-:W-:Y:S01]  /*cdf0*/  @!P1 IMAD.IADD R10, R10, 0x1, -R21 ;  /* 0x000000010a0a9824 */ /* 0x000fe200078e0a15 */
[----:B------:R-:W-:Y:S01]  /*ce00*/  ISETP.GE.AND P3, PT, R17, RZ, PT ;  /* 0x000000ff1100720c */ /* 0x000fe20003f66270 */
[----:B------:R-:W-:-:S04]  /*ce10*/  IMAD.HI.U32 R17, R23, R15, RZ ;  /* 0x0000000f17117227 */ /* 0x000fc800078e00ff */
[----:B------:R-:W-:Y:S01]  /*ce20*/  @!P2 IMAD.IADD R9, R9, 0x1, -R21 ;  /* 0x000000010909a824 */ /* 0x000fe200078e0a15 */
[C---:B------:R-:W-:Y:S01]  /*ce30*/  ISETP.GT.U32.AND P2, PT, R21.reuse, R4, PT ;  /* 0x000000041500720c */ /* 0x040fe20003f44070 */
[----:B------:R-:W-:Y:S02]  /*ce40*/  IMAD.MOV R18, RZ, RZ, -R18 ;  /* 0x000000ffff127224 */ /* 0x000fe400078e0a12 */
[----:B0-----:R-:W-:Y:S01]  /*ce50*/  IMAD.MOV.U32 R0, RZ, RZ, R13 ;  /* 0x000000ffff007224 */ /* 0x001fe200078e000d */
[----:B------:R-:W-:Y:S01]  /*ce60*/  ISETP.GT.U32.AND P1, PT, R21, R9, PT ;  /* 0x000000091500720c */ /* 0x000fe20003f24070 */
[----:B------:R-:W-:Y:S01]  /*ce70*/  @!P0 IMAD.IADD R6, R6, 0x1, -R21 ;  /* 0x0000000106068824 */ /* 0x000fe200078e0a15 */
[----:B------:R-:W-:Y:S01]  /*ce80*/  LOP3.LUT R13, R19, 0x32, RZ, 0xfc, !PT ;  /* 0x00000032130d7812 */ /* 0x000fe200078efcff */
[----:B------:R-:W-:Y:S01]  /*ce90*/  @!P4 IMAD.MOV R0, RZ, RZ, -R0 ;  /* 0x000000ffff00c224 */ /* 0x000fe200078e0a00 */
[C---:B------:R-:W-:Y:S01]  /*cea0*/  ISETP.GT.U32.AND P4, PT, R21.reuse, R10, PT ;  /* 0x0000000a1500720c */ /* 0x040fe20003f84070 */
[----:B------:R-:W-:Y:S01]  /*ceb0*/  IMAD.MOV R17, RZ, RZ, -R17 ;  /* 0x000000ffff117224 */ /* 0x000fe200078e0a11 */
[C---:B------:R-:W-:Y:S01]  /*cec0*/  ISETP.GT.U32.AND P0, PT, R21.reuse, R6, PT ;  /* 0x000000061500720c */ /* 0x040fe20003f04070 */
[----:B------:R-:W-:Y:S01]  /*ced0*/  IMAD R24, R21, R18, R24 ;  /* 0x0000001215187224 */ /* 0x000fe200078e0218 */
[----:B------:R0:W-:Y:S01]  /*cee0*/  STL [R1+0x164], R0 ;  /* 0x0001640001007387 */ /* 0x0001e20000100800 */
[----:B------:R-:W-:Y:S01]  /*cef0*/  @!P2 IMAD.IADD R4, R4, 0x1, -R21 ;  /* 0x000000010404a824 */ /* 0x000fe200078e0a15 */
[----:B------:R-:W-:-:S03]  /*cf00*/  ISETP.GE.AND P2, PT, R14, RZ, PT ;  /* 0x000000ff0e00720c */ /* 0x000fc60003f46270 */
[--C-:B------:R-:W-:Y:S01]  /*cf10*/  @!P1 IMAD.IADD R9, R9, 0x1, -R21.reuse ;  /* 0x0000000109099824 */ /* 0x100fe200078e0a15 */
[----:B------:R-:W-:Y:S01]  /*cf20*/  ISETP.GT.U32.AND P1, PT, R21, R2, PT ;  /* 0x000000021500720c */ /* 0x000fe20003f24070 */
[----:B------:R-:W-:Y:S02]  /*cf30*/  IMAD.MOV.U32 R7, RZ, RZ, R4 ;  /* 0x000000ffff077224 */ /* 0x000fe400078e0004 */
[----:B------:R-:W-:Y:S01]  /*cf40*/  @!P4 IMAD.IADD R10, R10, 0x1, -R21 ;  /* 0x000000010a0ac824 */ /* 0x000fe200078e0a15 */
[----:B------:R-:W-:Y:S01]  /*cf50*/  ISETP.GE.AND P4, PT, R5, RZ, PT ;  /* 0x000000ff0500720c */ /* 0x000fe20003f86270 */
[----:B0-----:R-:W-:Y:S01]  /*cf60*/  IMAD.MOV.U32 R0, RZ, RZ, R3 ;  /* 0x000000ffff007224 */ /* 0x001fe200078e0003 */
[----:B------:R-:W-:Y:S01]  /*cf70*/  IABS R3, R16 ;  /* 0x0000001000037213 */ /* 0x000fe20000000000 */
[----:B------:R-:W-:Y:S02]  /*cf80*/  @!P5 IMAD.MOV R7, RZ, RZ, -R7 ;  /* 0x000000ffff07d224 */ /* 0x000fe400078e0a07 */
[----:B------:R-:W-:Y:S01]  /*cf90*/  @!P6 IMAD.MOV R0, RZ, RZ, -R0 ;  /* 0x000000ffff00e224 */ /* 0x000fe200078e0a00 */
[----:B------:R-:W-:Y:S01]  /*cfa0*/  ISETP.GT.U32.AND P6, PT, R21, R24, PT ;  /* 0x000000181500720c */ /* 0x000fe20003fc4070 */
[----:B------:R-:W-:-:S02]  /*cfb0*/  IMAD.MOV.U32 R14, RZ, RZ, R3 ;  /* 0x000000ffff0e7224 */ /* 0x000fc400078e0003 */
[----:B------:R-:W-:Y:S01]  /*cfc0*/  IMAD R3, R21, R17, R15 ;  /* 0x0000001115037224 */ /* 0x000fe200078e020f */
[----:B------:R-:W-:Y:S01]  /*cfd0*/  IABS R17, R13 ;  /* 0x0000000d00117213 */ /* 0x000fe20000000000 */
[----:B------:R-:W-:Y:S01]  /*cfe0*/  IMAD.HI.U32 R5, R23, R14, RZ ;  /* 0x0000000e17057227 */ /* 0x000fe200078e00ff */
[----:B------:R-:W-:Y:S03]  /*cff0*/  STL [R1+0x160], R0 ;  /* 0x0001600001007387 */ /* 0x000fe60000100800 */
[--C-:B------:R-:W-:Y:S01]  /*d000*/  @!P1 IMAD.IADD R2, R2, 0x1, -R21.reuse ;  /* 0x0000000102029824 */ /* 0x100fe200078e0a15 */
[----:B------:R0:W-:Y:S01]  /*d010*/  STL [R1+0x114], R7 ;  /* 0x0001140701007387 */ /* 0x0001e20000100800 */
[----:B------:R-:W-:Y:S01]  /*d020*/  @!P0 IMAD.IADD R6, R6, 0x1, -R21 ;  /* 0x0000000106068824 */ /* 0x000fe200078e0a15 */
[C---:B------:R-:W-:Y:S01]  /*d030*/  ISETP.GT.U32.AND P0, PT, R21.reuse, R3, PT ;  /* 0x000000031500720c */ /* 0x040fe20003f04070 */
[----:B------:R-:W-:Y:S01]  /*d040*/  IMAD.MOV R5, RZ, RZ, -R5 ;  /* 0x000000ffff057224 */ /* 0x000fe200078e0a05 */
[C---:B------:R-:W-:Y:S01]  /*d050*/  ISETP.GT.U32.AND P5, PT, R21.reuse, R2, PT ;  /* 0x000000021500720c */ /* 0x040fe20003fa4070 */
[----:B------:R-:W-:Y:S01]  /*d060*/  @!P6 IMAD.IADD R24, R24, 0x1, -R21 ;  /* 0x000000011818e824 */ /* 0x000fe200078e0a15 */
[----:B------:R-:W-:Y:S01]  /*d070*/  ISETP.GE.AND P1, PT, R12, RZ, PT ;  /* 0x000000ff0c00720c */ /* 0x000fe20003f26270 */
[----:B------:R-:W-:Y:S01]  /*d080*/  IMAD R5, R21, R5, R14 ;  /* 0x0000000515057224 */ /* 0x000fe200078e020e */
[----:B------:R-:W-:Y:S01]  /*d090*/  ISETP.GE.AND P6, PT, R11, RZ, PT ;  /* 0x000000ff0b00720c */ /* 0x000fe20003fc6270 */
[----:B------:R-:W-:Y:S01]  /*d0a0*/  IMAD.MOV.U32 R12, RZ, RZ, R17 ;  /* 0x000000ffff0c7224 */ /* 0x000fe200078e0011 */
[C---:B------:R-:W-:Y:S01]  /*d0b0*/  LOP3.LUT R11, R19.reuse, 0x30, RZ, 0xfc, !PT ;  /* 0x00000030130b7812 */ /* 0x040fe200078efcff */
[----:B0-----:R-:W-:Y:S01]  /*d0c0*/  IMAD.MOV.U32 R7, RZ, RZ, R10 ;  /* 0x000000ffff077224 */ /* 0x001fe200078e000a */
[----:B------:R-:W-:Y:S01]  /*d0d0*/  LOP3.LUT R10, R19, 0x28, RZ, 0xfc, !PT ;  /* 0x00000028130a7812 */ /* 0x000fe200078efcff */
[----:B------:R-:W-:Y:S01]  /*d0e0*/  IMAD.MOV.U32 R0, RZ, RZ, R9 ;  /* 0x000000ffff007224 */ /* 0x000fe200078e0009 */
[----:B------:R-:W-:Y:S01]  /*d0f0*/  IABS R15, R11 ;  /* 0x0000000b000f7213 */ /* 0x000fe20000000000 */
[----:B------:R-:W-:Y:S01]  /*d100*/  @!P2 IMAD.MOV R7, RZ, RZ, -R7 ;  /* 0x000000ffff07a224 */ /* 0x000fe200078e0a07 */
[----:B------:R-:W-:Y:S01]  /*d110*/  ISETP.GT.U32.AND P2, PT, R21, R5, PT ;  /* 0x000000051500720c */ /* 0x000fe20003f44070 */
[----:B------:R-:W-:-:S04]  /*d120*/  IMAD.HI.U32 R9, R23, R12, RZ ;  /* 0x0000000c17097227 */ /* 0x000fc800078e00ff */
[----:B------:R-:W-:Y:S01]  /*d130*/  @!P0 IMAD.IADD R3, R3, 0x1, -R21 ;  /* 0x0000000103038824 */ /* 0x000fe200078e0a15 */
[----:B------:R-:W-:Y:S01]  /*d140*/  ISETP.GT.U32.AND P0, PT, R21, R24, PT ;  /* 0x000000181500720c */ /* 0x000fe20003f04070 */
[----:B------:R-:W-:Y:S02]  /*d150*/  IMAD.MOV R9, RZ, RZ, -R9 ;  /* 0x000000ffff097224 */ /* 0x000fe400078e0a09 */
[----:B------:R-:W-:Y:S01]  /*d160*/  @!P5 IMAD.IADD R2, R2, 0x1, -R21 ;  /* 0x000000010202d824 */ /* 0x000fe200078e0a15 */
[----:B------:R-:W-:Y:S01]  /*d170*/  ISETP.GE.AND P5, PT, R13, RZ, PT ;  /* 0x000000ff0d00720c */ /* 0x000fe20003fa6270 */
[----:B------:R-:W-:Y:S01]  /*d180*/  @!P3 IMAD.MOV R0, RZ, RZ, -R0 ;  /* 0x000000ffff00b224 */ /* 0x000fe200078e0a00 */
[C---:B------:R-:W-:Y:S01]  /*d190*/  ISETP.GT.U32.AND P3, PT, R21.reuse, R3, PT ;  /* 0x000000031500720c */ /* 0x040fe20003f64070 */
[----:B------:R-:W-:Y:S01]  /*d1a0*/  IMAD R13, R21, R9, R12 ;  /* 0x00000009150d7224 */ /* 0x000fe200078e020c */
[----:B------:R-:W-:Y:S01]  /*d1b0*/  LOP3.LUT R9, R19, 0x2e, RZ, 0xfc, !PT ;  /* 0x0000002e13097812 */ /* 0x000fe200078efcff */
[----:B------:R-:W-:Y:S01]  /*d1c0*/  IMAD.MOV.U32 R4, RZ, RZ, R15 ;  /* 0x000000ffff047224 */ /* 0x000fe200078e000f */
[----:B------:R0:W-:Y:S01]  /*d1d0*/  STL [R1+0x110], R0 ;  /* 0x0001100001007387 */ /* 0x0001e20000100800 */
[--C-:B------:R-:W-:Y:S01]  /*d1e0*/  @!P2 IMAD.IADD R5, R5, 0x1, -R21.reuse ;  /* 0x000000010505a824 */ /* 0x100fe200078e0a15 */
[----:B------:R-:W-:Y:S01]  /*d1f0*/  ISETP.GT.U32.AND P2, PT, R21, R13, PT ;  /* 0x0000000d1500720c */ /* 0x000fe20003f44070 */
[--C-:B------:R-:W-:Y:S01]  /*d200*/  @!P0 IMAD.IADD R24, R24, 0x1, -R21.reuse ;  /* 0x0000000118188824 */ /* 0x100fe200078e0a15 */
[----:B------:R-:W-:Y:S01]  /*d210*/  ISETP.GE.AND P0, PT, R16, RZ, PT ;  /* 0x000000ff1000720c */ /* 0x000fe20003f06270 */
[----:B------:R-:W-:Y:S01]  /*d220*/  @!P1 IMAD.MOV R2, RZ, RZ, -R2 ;  /* 0x000000ffff029224 */ /* 0x000fe200078e0a02 */
[----:B------:R-:W-:Y:S01]  /*d230*/  IABS R16, R9 ;  /* 0x0000000900107213 */ /* 0x000fe20000000000 */
[----:B------:R-:W-:Y:S01]  /*d240*/  @!P6 IMAD.MOV R24, RZ, RZ, -R24 ;  /* 0x000000ffff18e224 */ /* 0x000fe200078e0a18 */
[----:B------:R-:W-:Y:S01]  /*d250*/  STL [R1+0x104], R7 ;  /* 0x0001040701007387 */ /* 0x000fe20000100800 */
[----:B------:R-:W-:Y:S01]  /*d260*/  @!P3 IMAD.IADD R3, R3, 0x1, -R21 ;  /* 0x000000010303b824 */ /* 0x000fe200078e0a15 */
[----:B------:R-:W-:Y:S01]  /*d270*/  ISETP.GE.AND P3, PT, R11, RZ, PT ;  /* 0x000000ff0b00720c */ /* 0x000fe20003f66270 */
[----:B0-----:R-:W-:-:S02]  /*d280*/  IMAD.MOV.U32 R0, RZ, RZ, R6 ;  /* 0x000000ffff007224 */ /* 0x001fc400078e0006 */
[----:B------:R-:W-:-:S04]  /*d290*/  IMAD.HI.U32 R6, R23, R4, RZ ;  /* 0x0000000417067227 */ /* 0x000fc800078e00ff */
[----:B------:R-:W-:Y:S01]  /*d2a0*/  @!P4 IMAD.MOV R0, RZ, RZ, -R0 ;  /* 0x000000ffff00c224 */ /* 0x000fe200078e0a00 */
[----:B------:R-:W-:Y:S01]  /*d2b0*/  ISETP.GE.AND P4, PT, R8, RZ, PT ;  /* 0x000000ff0800720c */ /* 0x000fe20003f86270 */
[----:B------:R-:W-:Y:S01]  /*d2c0*/  IMAD.MOV R6, RZ, RZ, -R6 ;  /* 0x000000ffff067224 */ /* 0x000fe200078e0a06 */
[----:B------:R-:W-:Y:S01]  /*d2d0*/  IABS R8, R10 ;  /* 0x0000000a00087213 */ /* 0x000fe20000000000 */
[----:B------:R-:W-:Y:S01]  /*d2e0*/  @!P2 IMAD.IADD R13, R13, 0x1, -R21 ;  /* 0x000000010d0da824 */ /* 0x000fe200078e0a15 */
[C---:B------:R-:W-:Y:S01]  /*d2f0*/  ISETP.GT.U32.AND P2, PT, R21.reuse, R5, PT ;  /* 0x000000051500720c */ /* 0x040fe20003f44070 */
[----:B------:R-:W-:Y:S01]  /*d300*/  IMAD R11, R21, R6, R4 ;  /* 0x00000006150b7224 */ /* 0x000fe200078e0204 */
[----:B------:R-:W-:Y:S01]  /*d310*/  LOP3.LUT R6, R19, 0x2c, RZ, 0xfc, !PT ;  /* 0x0000002c13067812 */ /* 0x000fe200078efcff */
[----:B------:R-:W-:Y:S01]  /*d320*/  IMAD.HI.U32 R17, R23, R16, RZ ;  /* 0x0000001017117227 */ /* 0x000fe200078e00ff */
[----:B------:R-:W-:Y:S01]  /*d330*/  LOP3.LUT R4, R19, 0x2a, RZ, 0xfc, !PT ;  /* 0x0000002a13047812 */ /* 0x000fe200078efcff */
[----:B------:R-:W-:Y:S01]  /*d340*/  STL [R1+0xf4], R0 ;  /* 0x0000f40001007387 */ /* 0x000fe20000100800 */
[----:B------:R-:W-:Y:S01]  /*d350*/  ISETP.GT.U32.AND P1, PT, R21, R11, PT ;  /* 0x0000000b1500720c */ /* 0x000fe20003f24070 */
[----:B------:R-:W-:Y:S01]  /*d360*/  IMAD.MOV R17, RZ, RZ, -R17 ;  /* 0x000000ffff117224 */ /* 0x000fe200078e0a11 */
[----:B------:R-:W-:Y:S01]  /*d370*/  IABS R14, R6 ;  /* 0x00000006000e7213 */ /* 0x000fe20000000000 */
[----:B------:R-:W-:Y:S01]  /*d380*/  @!P4 IMAD.MOV R3, RZ, RZ, -R3 ;  /* 0x000000ffff03c224 */ /* 0x000fe200078e0a03 */
[----:B------:R-:W-:Y:S01]  /*d390*/  ISETP.GE.AND P4, PT, R9, RZ, PT ;  /* 0x000000ff0900720c */ /* 0x000fe20003f86270 */
[----:B------:R-:W-:Y:S01]  /*d3a0*/  IMAD R9, R21, R17, R16 ;  /* 0x0000001115097224 */ /* 0x000fe200078e0210 */
[----:B------:R-:W-:Y:S01]  /*d3b0*/  IABS R12, R4 ;  /* 0x00000004000c7213 */ /* 0x000fe20000000000 */
[--C-:B------:R-:W-:Y:S01]  /*d3c0*/  @!P2 IMAD.IADD R5, R5, 0x1, -R21.reuse ;  /* 0x000000010505a824 */ /* 0x100fe200078e0a15 */
[----:B------:R-:W-:Y:S01]  /*d3d0*/  ISETP.GT.U32.AND P6, PT, R21, R13, PT ;  /* 0x0000000d1500720c */ /* 0x000fe20003fc4070 */
[----:B------:R-:W-:Y:S01]  /*d3e0*/  IMAD.HI.U32 R15, R23, R14, RZ ;  /* 0x0000000e170f7227 */ /* 0x000fe200078e00ff */
[----:B------:R-:W-:Y:S01]  /*d3f0*/  ISETP.GT.U32.AND P2, PT, R21, R9, PT ;  /* 0x000000091500720c */ /* 0x000fe20003f44070 */
[----:B------:R0:W-:Y:S01]  /*d400*/  STL [R1+0x18b4], R24 ;  /* 0x0018b41801007387 */ /* 0x0001e20000100800 */
[----:B------:R-:W-:Y:S01]  /*d410*/  LOP3.LUT R17, R19, 0x22, RZ, 0xfc, !PT ;  /* 0x0000002213117812 */ /* 0x000fe200078efcff */
[----:B------:R-:W-:-:S02]  /*d420*/  @!P1 IMAD.IADD R11, R11, 0x1, -R21 ;  /* 0x000000010b0b9824 */ /* 0x000fc400078e0a15 */
[----:B------:R-:W-:Y:S01]  /*d430*/  IMAD.MOV R16, RZ, RZ, -R15 ;  /* 0x000000ffff107224 */ /* 0x000fe200078e0a0f */
[----:B------:R-:W-:Y:S01]  /*d440*/  STL [R1+0x18b8], R2 ;  /* 0x0018b80201007387 */ /* 0x000fe20000100800 */
[----:B------:R-:W-:Y:S01]  /*d450*/  IMAD.HI.U32 R15, R23, R12, RZ ;  /* 0x0000000c170f7227 */ /* 0x000fe200078e00ff */
[----:B------:R-:W-:Y:S02]  /*d460*/  ISETP.GT.U32.AND P1, PT, R21, R11, PT ;  /* 0x0000000b1500720c */ /* 0x000fe40003f24070 */
[----:B------:R1:W-:Y:S01]  /*d470*/  STL [R1+0x18bc], R3 ;  /* 0x0018bc0301007387 */ /* 0x0003e20000100800 */
[----:B------:R-:W-:Y:S01]  /*d480*/  IMAD.MOV R15, RZ, RZ, -R15 ;  /* 0x000000ffff0f7224 */ /* 0x000fe200078e0a0f */
[----:B0-----:R-:W-:Y:S01]  /*d490*/  LOP3.LUT R24, R19, 0xc, RZ, 0xfc, !PT ;  /* 0x0000000c13187812 */ /* 0x001fe200078efcff */
[--C-:B------:R-:W-:Y:S01]  /*d4a0*/  @!P2 IMAD.IADD R9, R9, 0x1, -R21.reuse ;  /* 0x000000010909a824 */ /* 0x100fe200078e0a15 */
[----:B------:R-:W-:Y:S01]  /*d4b0*/  ISETP.GE.AND P2, PT, R4, RZ, PT ;  /* 0x000000ff0400720c */ /* 0x000fe20003f46270 */
[--C-:B------:R-:W-:Y:S01]  /*d4c0*/  @!P6 IMAD.IADD R13, R13, 0x1, -R21.reuse ;  /* 0x000000010d0de824 */ /* 0x100fe200078e0a15 */
[----:B------:R-:W-:Y:S01]  /*d4d0*/  ISETP.GE.AND P6, PT, R6, RZ, PT ;  /* 0x000000ff0600720c */ /* 0x000fe20003fc6270 */
[----:B------:R-:W-:Y:S01]  /*d4e0*/  IMAD R4, R21, R15, R12 ;  /* 0x0000000f15047224 */ /* 0x000fe200078e020c */
[----:B------:R-:W-:Y:S01]  /*d4f0*/  LOP3.LUT R12, R19, 0x26, RZ, 0xfc, !PT ;  /* 0x00000026130c7812 */ /* 0x000fe200078efcff */
[----:B------:R-:W-:Y:S01]  /*d500*/  IMAD R6, R21, R16, R14 ;  /* 0x0000001015067224 */ /* 0x000fe200078e020e */
[----:B------:R-:W-:Y:S01]  /*d510*/  LOP3.LUT R16, R19, 0x20, RZ, 0xfc, !PT ;  /* 0x0000002013107812 */ /* 0x000fe200078efcff */
[----:B------:R-:W-:Y:S01]  /*d520*/  @!P1 IMAD.IADD R11, R11, 0x1, -R21 ;  /* 0x000000010b0b9824 */ /* 0x000fe200078e0a15 */
[C---:B------:R-:W-:Y:S01]  /*d530*/  ISETP.GT.U32.AND P1, PT, R21.reuse, R4, PT ;  /* 0x000000041500720c */ /* 0x040fe20003f24070 */
[----:B------:R-:W-:Y:S01]  /*d540*/  @!P0 IMAD.MOV R5, RZ, RZ, -R5 ;  /* 0x000000ffff058224 */ /* 0x000fe200078e0a05 */
[----:B------:R-:W-:Y:S01]  /*d550*/  ISETP.GT.U32.AND P0, PT, R21, R6, PT ;  /* 0x000000061500720c */ /* 0x000fe20003f04070 */
[----:B------:R-:W-:Y:S01]  /*d560*/  IMAD.MOV.U32 R0, RZ, RZ, R13 ;  /* 0x000000ffff007224 */ /* 0x000fe200078e000d */
[----:B------:R-:W-:Y:S01]  /*d570*/  LOP3.LUT R13, R19, 0x24, RZ, 0xfc, !PT ;  /* 0x00000024130d7812 */ /* 0x000fe200078efcff */
[----:B------:R-:W-:Y:S01]  /*d580*/  IMAD.HI.U32 R14, R23, R8, RZ ;  /* 0x00000008170e7227 */ /* 0x000fe200078e00ff */
[----:B------:R0:W-:Y:S01]  /*d590*/  STL [R1+0x18c0], R5 ;  /* 0x0018c00501007387 */ /* 0x0001e20000100800 */
[----:B-1----:R-:W-:-:S02]  /*d5a0*/  LOP3.LUT R3, R19, 0x16, RZ, 0xfc, !PT ;  /* 0x0000001613037812 */ /* 0x002fc400078efcff */
[----:B------:R-:W-:Y:S01]  /*d5b0*/  @!P5 IMAD.MOV R0, RZ, RZ, -R0 ;  /* 0x000000ffff00d224 */ /* 0x000fe200078e0a00 */
[----:B------:R-:W-:Y:S01]  /*d5c0*/  ISETP.GT.U32.AND P5, PT, R21, R9, PT ;  /* 0x000000091500720c */ /* 0x000fe20003fa4070 */
[----:B------:R-:W-:Y:S01]  /*d5d0*/  IMAD.MOV R15, RZ, RZ, -R14 ;  /* 0x000000ffff0f7224 */ /* 0x000fe200078e0a0e */
[----:B------:R-:W-:Y:S01]  /*d5e0*/  IABS R14, R12 ;  /* 0x0000000c000e7213 */ /* 0x000fe20000000000 */
[--C-:B------:R-:W-:Y:S01]  /*d5f0*/  @!P1 IMAD.IADD R4, R4, 0x1, -R21.reuse ;  /* 0x0000000104049824 */ /* 0x100fe200078e0a15 */
[----:B------:R-:W-:Y:S01]  /*d600*/  STL [R1+0x18c4], R0 ;  /* 0x0018c40001007387 */ /* 0x000fe20000100800 */
[----:B------:R-:W-:Y:S01]  /*d610*/  @!P0 IMAD.IADD R6, R6, 0x1, -R21 ;  /* 0x0000000106068824 */ /* 0x000fe200078e0a15 */
[----:B0-----:R-:W-:Y:S01]  /*d620*/  LOP3.LUT R5, R19, 0x18, RZ, 0xfc, !PT ;  /* 0x0000001813057812 */ /* 0x001fe200078efcff */
[----:B------:R-:W-:Y:S01]  /*d630*/  IMAD.MOV.U32 R28, RZ, RZ, R11 ;  /* 0x000000ffff1c7224 */ /* 0x000fe200078e000b */
[C---:B------:R-:W-:Y:S01]  /*d640*/  ISETP.GT.U32.AND P1, PT, R21.reuse, R4, PT ;  /* 0x000000041500720c */ /* 0x040fe20003f24070 */
[C---:B------:R-:W-:Y:S01]  /*d650*/  IMAD R8, R21.reuse, R15, R8 ;  /* 0x0000000f15087224 */ /* 0x040fe200078e0208 */
[----:B------:R-:W-:Y:S01]  /*d660*/  ISETP.GT.U32.AND P0, PT, R21, R6, PT ;  /* 0x000000061500720c */ /* 0x000fe20003f04070 */
[----:B------:R-:W-:Y:S01]  /*d670*/  @!P3 IMAD.MOV R28, RZ, RZ, -R28 ;  /* 0x000000ffff1cb224 */ /* 0x000fe200078e0a1c */
[----:B------:R-:W-:Y:S01]  /*d680*/  IABS R15, R13 ;  /* 0x0000000d000f7213 */ /* 0x000fe20000000000 */
[----:B------:R-:W-:Y:S01]  /*d690*/  @!P5 IMAD.IADD R9, R9, 0x1, -R21 ;  /* 0x000000010909d824 */ /* 0x000fe200078e0a15 */
[----:B------:R-:W-:Y:S01]  /*d6a0*/  ISETP.GE.AND P3, PT, R10, RZ, PT ;  /* 0x000000ff0a00720c */ /* 0x000fe20003f66270 */
[----:B------:R-:W-:Y:S01]  /*d6b0*/  IMAD.HI.U32 R10, R23, R14, RZ ;  /* 0x0000000e170a7227 */ /* 0x000fe200078e00ff */
[----:B------:R-:W-:Y:S01]  /*d6c0*/  ISETP.GT.U32.AND P5, PT, R21, R8, PT ;  /* 0x000000081500720c */ /* 0x000fe20003fa4070 */
[----:B------:R0:W-:Y:S02]  /*d6d0*/  STL [R1+0x18c8], R28 ;  /* 0x0018c81c01007387 */ /* 0x0001e40000100800 */
[----:B------:R-:W-:-:S02]  /*d6e0*/  IMAD.MOV.U32 R7, RZ, RZ, R9 ;  /* 0x000000ffff077224 */ /* 0x000fc400078e0009 */
[----:B------:R-:W-:-:S04]  /*d6f0*/  IMAD.HI.U32 R9, R23, R15, RZ ;  /* 0x0000000f17097227 */ /* 0x000fc800078e00ff */
[----:B------:R-:W-:Y:S02]  /*d700*/  IMAD.MOV R10, RZ, RZ, -R10 ;  /* 0x000000ffff0a7224 */ /* 0x000fe400078e0a0a */
[----:B------:R-:W-:Y:S01]  /*d710*/  IMAD.MOV R9, RZ, RZ, -R9 ;  /* 0x000000ffff097224 */ /* 0x000fe200078e0a09 */
[----:B0-----:R-:W-:Y:S01]  /*d720*/  LOP3.LUT R28, R19, 0x14, RZ, 0xfc, !PT ;  /* 0x00000014131c7812 */ /* 0x001fe200078efcff */
[----:B------:R-:W-:Y:S01]  /*d730*/  IMAD R11, R21, R10, R14 ;  /* 0x0000000a150b7224 */ /* 0x000fe200078e020e */
[----:B------:R-:W-:Y:S01]  /*d740*/  IABS R14, R19 ;  /* 0x00000013000e7213 */ /* 0x000fe20000000000 */
[--C-:B------:R-:W-:Y:S02]  /*d750*/  @!P1 IMAD.IADD R4, R4, 0x1, -R21.reuse ;  /* 0x0000000104049824 */ /* 0x100fe400078e0a15 */
[----:B------:R-:W-:Y:S01]  /*d760*/  @!P0 IMAD.IADD R6, R6, 0x1, -R21 ;  /* 0x0000000106068824 */ /* 0x000fe200078e0a15 */
[----:B------:R-:W-:Y:S01]  /*d770*/  ISETP.GE.AND P0, PT, R13, RZ, PT ;  /* 0x000000ff0d00720c */ /* 0x000fe20003f06270 */
[C---:B------:R-:W-:Y:S01]  /*d780*/  IMAD R13, R21.reuse, R9, R15 ;  /* 0x00000009150d7224 */ /* 0x040fe200078e020f */
[----:B------:R-:W-:Y:S01]  /*d790*/  ISETP.GT.U32.AND P1, PT, R21, R11, PT ;  /* 0x0000000b1500720c */ /* 0x000fe20003f24070 */
[----:B------:R-:W-:Y:S01]  /*d7a0*/  IMAD.MOV.U32 R0, RZ, RZ, R4 ;  /* 0x000000ffff007224 */ /* 0x000fe200078e0004 */
[----:B------:R-:W-:Y:S01]  /*d7b0*/  LOP3.LUT R9, R19, 0x1e, RZ, 0xfc, !PT ;  /* 0x0000001e13097812 */ /* 0x000fe200078efcff */
[----:B------:R-:W-:-:S02]  /*d7c0*/  IMAD.MOV.U32 R2, RZ, RZ, R6 ;  /* 0x000000ffff027224 */ /* 0x000fc400078e0006 */
[----:B------:R-:W-:Y:S01]  /*d7d0*/  @!P2 IMAD.MOV R0, RZ, RZ, -R0 ;  /* 0x000000ffff00a224 */ /* 0x000fe200078e0a00 */
[----:B------:R-:W-:Y:S01]  /*d7e0*/  ISETP.GT.U32.AND P2, PT, R21, R13, PT ;  /* 0x0000000d1500720c */ /* 0x000fe20003f44070 */
[----:B------:R-:W-:Y:S01]  /*d7f0*/  @!P6 IMAD.MOV R2, RZ, RZ, -R2 ;  /* 0x000000ffff02e224 */ /* 0x000fe200078e0a02 */
[----:B------:R-:W-:Y:S01]  /*d800*/  ISETP.GE.AND P6, PT, R17, RZ, PT ;  /* 0x000000ff1100720c */ /* 0x000fe20003fc6270 */
[----:B------:R-:W-:Y:S01]  /*d810*/  IMAD.HI.U32 R10, R23, R14, RZ ;  /* 0x0000000e170a7227 */ /* 0x000fe200078e00ff */
[----:B------:R-:W-:Y:S02]  /*d820*/  IABS R17, R17 ;  /* 0x0000001100117213 */ /* 0x000fe40000000000 */
[----:B------:R-:W-:Y:S01]  /*d830*/  IABS R18, R9 ;  /* 0x0000000900127213 */ /* 0x000fe20000000000 */
[----:B------:R-:W-:Y:S02]  /*d840*/  @!P1 IMAD.IADD R11, R11, 0x1, -R21 ;  /* 0x000000010b0b9824 */ /* 0x000fe400078e0a15 */
[----:B------:R-:W-:-:S03]  /*d850*/  IMAD.HI.U32 R4, R23, R17, RZ ;  /* 0x0000001117047227 */ /* 0x000fc600078e00ff */
[----:B------:R-:W-:Y:S01]  /*d860*/  ISETP.GT.U32.AND P1, PT, R21, R11, PT ;  /* 0x0000000b1500720c */ /* 0x000fe20003f24070 */
[--C-:B------:R-:W-:Y:S02]  /*d870*/  @!P2 IMAD.IADD R13, R13, 0x1, -R21.reuse ;  /* 0x000000010d0da824 */ /* 0x100fe400078e0a15 */
[----:B------:R-:W-:Y:S02]  /*d880*/  IMAD.MOV R10, RZ, RZ, -R10 ;  /* 0x000000ffff0a7224 */ /* 0x000fe400078e0a0a */
[----:B------:R-:W-:Y:S01]  /*d890*/  @!P5 IMAD.IADD R8, R8, 0x1, -R21 ;  /* 0x000000010808d824 */ /* 0x000fe200078e0a15 */
[C---:B------:R-:W-:Y:S01]  /*d8a0*/  ISETP.GT.U32.AND P2, PT, R21.reuse, R13, PT ;  /* 0x0000000d1500720c */ /* 0x040fe20003f44070 */
[C---:B------:R-:W-:Y:S01]  /*d8b0*/  IMAD R14, R21.reuse, R10, R14 ;  /* 0x0000000a150e7224 */ /* 0x040fe200078e020e */
[----:B------:R-:W-:Y:S01]  /*d8c0*/  IABS R10, R5 ;  /* 0x00000005000a7213 */ /* 0x000fe20000000000 */
[----:B------:R-:W-:Y:S01]  /*d8d0*/  IMAD.MOV R4, RZ, RZ, -R4 ;  /* 0x000000ffff047224 */ /* 0x000fe200078e0a04 */
[----:B------:R-:W-:Y:S01]  /*d8e0*/  ISETP.GT.U32.AND P5, PT, R21, R8, PT ;  /* 0x000000081500720c */ /* 0x000fe20003fa4070 */
[----:B------:R-:W-:Y:S01]  /*d8f0*/  @!P4 IMAD.MOV R7, RZ, RZ, -R7 ;  /* 0x000000ffff07c224 */ /* 0x000fe200078e0a07 */
[----:B------:R-:W-:Y:S01]  /*d900*/  ISETP.GE.AND P4, PT, R12, RZ, PT ;  /* 0x000000ff0c00720c */ /* 0x000fe20003f86270 */
[----:B------:R-:W-:Y:S01]  /*d910*/  @!P1 IMAD.IADD R11, R11, 0x1, -R21 ;  /* 0x000000010b0b9824 */ /* 0x000fe200078e0a15 */
[C---:B------:R-:W-:Y:S01]  /*d920*/  ISETP.GT.U32.AND P1, PT, R21.reuse, R14, PT ;  /* 0x0000000e1500720c */ /* 0x040fe20003f24070 */
[----:B------:R-:W-:Y:S01]  /*d930*/  IMAD R17, R21, R4, R17 ;  /* 0x0000000415117224 */ /* 0x000fe200078e0211 */
[----:B------:R-:W-:Y:S01]  /*d940*/  STL [R1+0x48], R7 ;  /* 0x0000480701007387 */ /* 0x000fe20000100800 */
[----:B------:R-:W-:Y:S01]  /*d950*/  IABS R4, R3 ;  /* 0x0000000300047213 */ /* 0x000fe20000000000 */
[----:B------:R-:W-:-:S02]  /*d960*/  IMAD.HI.U32 R12, R23, R10, RZ ;  /* 0x0000000a170c7227 */ /* 0x000fc400078e00ff */
[----:B------:R0:W-:Y:S02]  /*d970*/  STL [R1+0x4c], R2 ;  /* 0x00004c0201007387 */ /* 0x0001e40000100800 */
[--C-:B------:R-:W-:Y:S01]  /*d980*/  @!P2 IMAD.IADD R13, R13, 0x1, -R21.reuse ;  /* 0x000000010d0da824 */ /* 0x100fe200078e0a15 */
[----:B------:R-:W-:Y:S01]  /*d990*/  ISETP.GT.U32.AND P2, PT, R21, R17, PT ;  /* 0x000000111500720c */ /* 0x000fe20003f44070 */
[--C-:B------:R-:W-:Y:S01]  /*d9a0*/  @!P5 IMAD.IADD R8, R8, 0x1, -R21.reuse ;  /* 0x000000010808d824 */ /* 0x100fe200078e0a15 */
[----:B------:R-:W-:Y:S01]  /*d9b0*/  ISETP.GE.AND P5, PT, R16, RZ, PT ;  /* 0x000000ff1000720c */ /* 0x000fe20003fa6270 */
[----:B------:R1:W-:Y:S01]  /*d9c0*/  STL [R1+0x54], R0 ;  /* 0x0000540001007387 */ /* 0x0003e20000100800 */
[----:B------:R-:W-:Y:S01]  /*d9d0*/  @!P1 IMAD.IADD R14, R14, 0x1, -R21 ;  /* 0x000000010e0e9824 */ /* 0x000fe200078e0a15 */
[----:B------:R-:W-:Y:S01]  /*d9e0*/  IABS R16, R16 ;  /* 0x0000001000107213 */ /* 0x000fe20000000000 */
[----:B------:R-:W-:Y:S01]  /*d9f0*/  @!P0 IMAD.MOV R13, RZ, RZ, -R13 ;  /* 0x000000ffff0d8224 */ /* 0x000fe200078e0a0d */
[----:B0-----:R-:W-:Y:S01]  /*da00*/  LOP3.LUT R2, R19, 0x1c, RZ, 0xfc, !PT ;  /* 0x0000001c13027812 */ /* 0x001fe200078efcff */
[----:B------:R-:W-:Y:S01]  /*da10*/  IMAD.MOV R12, RZ, RZ, -R12 ;  /* 0x000000ffff0c7224 */ /* 0x000fe200078e0a0c */
[----:B------:R-:W-:Y:S01]  /*da20*/  ISETP.GT.U32.AND P1, PT, R21, R14, PT ;  /* 0x0000000e1500720c */ /* 0x000fe20003f24070 */
[----:B------:R-:W-:Y:S01]  /*da30*/  IMAD.HI.U32 R6, R23, R16, RZ ;  /* 0x0000001017067227 */ /* 0x000fe200078e00ff */
[----:B------:R-:W-:-:S02]  /*da40*/  IABS R20, R2 ;  /* 0x0000000200147213 */ /* 0x000fc40000000000 */
[----:B------:R-:W-:Y:S01]  /*da50*/  LOP3.LUT R7, R19, 0x10, RZ, 0xfc, !PT ;  /* 0x0000001013077812 */ /* 0x000fe200078efcff */
[----:B------:R-:W-:Y:S02]  /*da60*/  @!P2 IMAD.IADD R17, R17, 0x1, -R21 ;  /* 0x000000011111a824 */ /* 0x000fe400078e0a15 */
[----:B-1----:R-:W-:Y:S02]  /*da70*/  IMAD.MOV.U32 R0, RZ, RZ, R8 ;  /* 0x000000ffff007224 */ /* 0x002fe400078e0008 */
[----:B------:R-:W-:Y:S01]  /*da80*/  IMAD.HI.U32 R8, R23, R18, RZ ;  /* 0x0000001217087227 */ /* 0x000fe200078e00ff */
[----:B------:R-:W-:-:S03]  /*da90*/  ISETP.GT.U32.AND P2, PT, R21, R17, PT ;  /* 0x000000111500720c */ /* 0x000fc60003f44070 */
[----:B------:R-:W-:Y:S01]  /*daa0*/  @!P3 IMAD.MOV R0, RZ, RZ, -R0 ;  /* 0x000000ffff00b224 */ /* 0x000fe200078e0a00 */
[----:B------:R-:W-:Y:S01]  /*dab0*/  ISETP.GE.AND P3, PT, R9, RZ, PT ;  /* 0x000000ff0900720c */ /* 0x000fe20003f66270 */
[----:B------:R-:W-:Y:S02]  /*dac0*/  IMAD.MOV R6, RZ, RZ, -R6 ;  /* 0x000000ffff067224 */ /* 0x000fe400078e0a06 */
[----:B------:R-:W-:Y:S01]  /*dad0*/  IMAD.MOV R8, RZ, RZ, -R8 ;  /* 0x000000ffff087224 */ /* 0x000fe200078e0a08 */
[----:B------:R0:W-:Y:S01]  /*dae0*/  STL [R1+0x50], R0 ;  /* 0x0000500001007387 */ /* 0x0001e20000100800 */
[C---:B------:R-:W-:Y:S01]  /*daf0*/  IMAD R16, R21.reuse, R6, R16 ;  /* 0x0000000615107224 */ /* 0x040fe200078e0210 */
[----:B------:R-:W-:Y:S01]  /*db00*/  IABS R6, R28 ;  /* 0x0000001c00067213 */ /* 0x000fe20000000000 */
[C---:B------:R-:W-:Y:S01]  /*db10*/  IMAD R18, R21.reuse, R8, R18 ;  /* 0x0000000815127224 */ /* 0x040fe200078e0212 */
[----:B------:R1:W-:Y:S01]  /*db20*/  STL [R1+0x6c], R5 ;  /* 0x00006c0501007387 */ /* 0x0003e20000100800 */
[----:B------:R-:W-:Y:S01]  /*db30*/  @!P1 IMAD.IADD R14, R14, 0x1, -R21 ;  /* 0x000000010e0e9824 */ /* 0x000fe200078e0a15 */
[----:B------:R-:W-:Y:S01]  /*db40*/  ISETP.GT.U32.AND P1, PT, R21, R16, PT ;  /* 0x000000101500720c */ /* 0x000fe20003f24070 */
[----:B------:R-:W-:Y:S01]  /*db50*/  IMAD.HI.U32 R25, R23, R20, RZ ;  /* 0x0000001417197227 */ /* 0x000fe200078e00ff */
[----:B------:R2:W-:Y:S01]  /*db60*/  STL [R1+0x68], R3 ;  /* 0x0000680301007387 */ /* 0x0005e20000100800 */
[----:B0-----:R-:W-:-:S02]  /*db70*/  LOP3.LUT R0, R19, 0x1a, RZ, 0xfc, !PT ;  /* 0x0000001a13007812 */ /* 0x001fc400078efcff */
[----:B------:R-:W-:Y:S01]  /*db80*/  @!P2 IMAD.IADD R17, R17, 0x1, -R21 ;  /* 0x000000011111a824 */ /* 0x000fe200078e0a15 */
[----:B------:R-:W-:Y:S01]  /*db90*/  ISETP.GT.U32.AND P2, PT, R21, R18, PT ;  /* 0x000000121500720c */ /* 0x000fe20003f44070 */
[----:B------:R-:W-:Y:S01]  /*dba0*/  IMAD.MOV R25, RZ, RZ, -R25 ;  /* 0x000000ffff197224 */ /* 0x000fe200078e0a19 */
[----:B------:R-:W-:Y:S01]  /*dbb0*/  IABS R22, R0 ;  /* 0x0000000000167213 */ /* 0x000fe20000000000 */
[----:B------:R-:W-:Y:S01]  /*dbc0*/  IMAD.HI.U32 R9, R23, R4, RZ ;  /* 0x0000000417097227 */ /* 0x000fe200078e00ff */
[C---:B-1----:R-:W-:Y:S01]  /*dbd0*/  LOP3.LUT R5, R19.reuse, 0x12, RZ, 0xfc, !PT ;  /* 0x0000001213057812 */ /* 0x042fe200078efcff */
[----:B------:R-:W-:Y:S01]  /*dbe0*/  STL [R1+0x1920], R28 ;  /* 0x0019201c01007387 */ /* 0x000fe20000100800 */
[----:B--2---:R-:W-:Y:S01]  /*dbf0*/  LOP3.LUT R3, R19, 0xe, RZ, 0xfc, !PT ;  /* 0x0000000e13037812 */ /* 0x004fe200078efcff */
[----:B------:R-:W-:Y:S02]  /*dc00*/  IMAD.HI.U32 R15, R23, R22, RZ ;  /* 0x00000016170f7227 */ /* 0x000fe400078e00ff */
[----:B------:R0:W-:Y:S02]  /*dc10*/  STL [R1+0x58], R5 ;  /* 0x0000580501007387 */ /* 0x0001e40000100800 */
[----:B------:R-:W-:-:S02]  /*dc20*/  IMAD.MOV R15, RZ, RZ, -R15 ;  /* 0x000000ffff0f7224 */ /* 0x000fc400078e0a0f */
[C---:B------:R-:W-:Y:S01]  /*dc30*/  IMAD R20, R21.reuse, R25, R20 ;  /* 0x0000001915147224 */ /* 0x040fe200078e0214 */
[----:B------:R-:W-:Y:S01]  /*dc40*/  IABS R25, R7 ;  /* 0x0000000700197213 */ /* 0x000fe20000000000 */
[C---:B------:R-:W-:Y:S01]  /*dc50*/  IMAD R22, R21.reuse, R15, R22 ;  /* 0x0000000f15167224 */ /* 0x040fe200078e0216 */
[----:B------:R-:W-:Y:S01]  /*dc60*/  IABS R15, R24 ;  /* 0x00000018000f7213 */ /* 0x000fe20000000000 */
[--C-:B------:R-:W-:Y:S01]  /*dc70*/  @!P1 IMAD.IADD R16, R16, 0x1, -R21.reuse ;  /* 0x0000000110109824 */ /* 0x100fe200078e0a15 */
[C---:B------:R-:W-:Y:S01]  /*dc80*/  ISETP.GT.U32.AND P1, PT, R21.reuse, R20, PT ;  /* 0x000000141500720c */ /* 0x040fe20003f24070 */
[----:B------:R-:W-:Y:S01]  /*dc90*/  @!P2 IMAD.IADD R18, R18, 0x1, -R21 ;  /* 0x000000011212a824 */ /* 0x000fe200078e0a15 */
[----:B------:R-:W-:Y:S01]  /*dca0*/  ISETP.GT.U32.AND P2, PT, R21, R22, PT ;  /* 0x000000161500720c */ /* 0x000fe20003f44070 */
[----:B------:R-:W-:Y:S01]  /*dcb0*/  IMAD.HI.U32 R8, R23, R6, RZ ;  /* 0x0000000617087227 */ /* 0x000fe200078e00ff */
[----:B------:R1:W-:Y:S03]  /*dcc0*/  STL [R1+0x40], R3 ;  /* 0x0000400301007387 */ /* 0x0003e60000100800 */
[----:B------:R-:W-:Y:S01]  /*dcd0*/  IMAD.MOV R9, RZ, RZ, -R9 ;  /* 0x000000ffff097224 */ /* 0x000fe200078e0a09 */
[----:B------:R-:W-:Y:S01]  /*dce0*/  STL [R1+0x1924], R7 ;  /* 0x0019240701007387 */ /* 0x000fe20000100800 */
[----:B------:R-:W-:-:S02]  /*dcf0*/  IMAD.MOV R8, RZ, RZ, -R8 ;  /* 0x000000ffff087224 */ /* 0x000fc400078e0a08 */
[C---:B------:R-:W-:Y:S01]  /*dd00*/  IMAD R4, R21.reuse, R9, R4 ;  /* 0x0000000915047224 */ /* 0x040fe200078e0204 */
[----:B------:R-:W-:Y:S01]  /*dd10*/  STL [R1+0x1928], R24 ;  /* 0x0019281801007387 */ /* 0x000fe20000100800 */
[--C-:B------:R-:W-:Y:S01]  /*dd20*/  @!P1 IMAD.IADD R20, R20, 0x1, -R21.reuse ;  /* 0x0000000114149824 */ /* 0x100fe200078e0a15 */
[C---:B------:R-:W-:Y:S01]  /*dd30*/  ISETP.GT.U32.AND P1, PT, R21.reuse, R18, PT ;  /* 0x000000121500720c */ /* 0x040fe20003f24070 */
[----:B------:R-:W-:Y:S02]  /*dd40*/  @!P2 IMAD.IADD R22, R22, 0x1, -R21 ;  /* 0x000000011616a824 */ /* 0x000fe400078e0a15 */
[C---:B------:R-:W-:Y:S01]  /*dd50*/  IMAD R6, R21.reuse, R8, R6 ;  /* 0x0000000815067224 */ /* 0x040fe200078e0206 */
[C---:B------:R-:W-:Y:S01]  /*dd60*/  ISETP.GT.U32.AND P2, PT, R21.reuse, R20, PT ;  /* 0x000000141500720c */ /* 0x040fe20003f44070 */
[C---:B------:R-:W-:Y:S01]  /*dd70*/  IMAD R10, R21.reuse, R12, R10 ;  /* 0x0000000c150a7224 */ /* 0x040fe200078e020a */
[----:B------:R-:W-:Y:S01]  /*dd80*/  IABS R8, R5 ;  /* 0x0000000500087213 */ /* 0x000fe20000000000 */
[----:B------:R-:W-:Y:S01]  /*dd90*/  @!P4 IMAD.MOV R11, RZ, RZ, -R11 ;  /* 0x000000ffff0bc224 */ /* 0x000fe200078e0a0b */
[----:B------:R-:W-:Y:S01]  /*dda0*/  ISETP.GT.U32.AND P0, PT, R21, R22, PT ;  /* 0x000000161500720c */ /* 0x000fe20003f04070 */
[----:B------:R-:W-:Y:S01]  /*ddb0*/  IMAD.HI.U32 R26, R23, R25, RZ ;  /* 0x00000019171a7227 */ /* 0x000fe200078e00ff */
[----:B------:R-:W-:-:S02]  /*ddc0*/  IABS R12, R3 ;  /* 0x00000003000c7213 */ /* 0x000fc40000000000 */
[----:B------:R2:W-:Y:S01]  /*ddd0*/  STL [R1+0x18cc], R11 ;  /* 0x0018cc0b01007387 */ /* 0x0005e20000100800 */
[--C-:B------:R-:W-:Y:S01]  /*dde0*/  @!P1 IMAD.IADD R18, R18, 0x1, -R21.reuse ;  /* 0x0000000112129824 */ /* 0x100fe200078e0a15 */
[----:B------:R-:W-:Y:S01]  /*ddf0*/  ISETP.GT.U32.AND P1, PT, R21, R4, PT ;  /* 0x000000041500720c */ /* 0x000fe20003f24070 */
[----:B------:R-:W-:Y:S01]  /*de00*/  IMAD.HI.U32 R9, R23, R8, RZ ;  /* 0x0000000817097227 */ /* 0x000fe200078e00ff */
[C---:B0-----:R-:W-:Y:S01]  /*de10*/  LOP3.LUT R5, R19.reuse, 0x8, RZ, 0xfc, !PT ;  /* 0x0000000813057812 */ /* 0x041fe200078efcff */
[----:B------:R0:W-:Y:S01]  /*de20*/  STL [R1+0x18d0], R13 ;  /* 0x0018d00d01007387 */ /* 0x0001e20000100800 */
[----:B-1----:R-:W-:Y:S01]  /*de30*/  LOP3.LUT R3, R19, 0x6, RZ, 0xfc, !PT ;  /* 0x0000000613037812 */ /* 0x002fe200078efcff */
[----:B------:R-:W-:Y:S01]  /*de40*/  @!P2 IMAD.IADD R20, R20, 0x1, -R21 ;  /* 0x000000011414a824 */ /* 0x000fe200078e0a15 */
[----:B------:R-:W-:Y:S01]  /*de50*/  ISETP.GT.U32.AND P2, PT, R21, R6, PT ;  /* 0x000000061500720c */ /* 0x000fe20003f44070 */
[----:B------:R-:W-:Y:S01]  /*de60*/  IMAD.MOV R9, RZ, RZ, -R9 ;  /* 0x000000ffff097224 */ /* 0x000fe200078e0a09 */
[----:B--2---:R-:W-:Y:S01]  /*de70*/  LOP3.LUT R11, R19, 0xa, RZ, 0xfc, !PT ;  /* 0x0000000a130b7812 */ /* 0x004fe200078efcff */
[----:B------:R-:W-:Y:S01]  /*de80*/  IMAD.HI.U32 R27, R23, R12, RZ ;  /* 0x0000000c171b7227 */ /* 0x000fe200078e00ff */
[----:B------:R-:W-:-:S03]  /*de90*/  ISETP.GT.U32.AND P4, PT, R21, R16, PT ;  /* 0x000000101500720c */ /* 0x000fc60003f84070 */
[----:B------:R-:W-:-:S04]  /*dea0*/  IMAD.HI.U32 R29, R23, R15, RZ ;  /* 0x0000000f171d7227 */ /* 0x000fc800078e00ff */
[----:B------:R-:W-:Y:S02]  /*deb0*/  IMAD R8, R21, R9, R8 ;  /* 0x0000000915087224 */ /* 0x000fe400078e0208 */
[----:B------:R-:W-:Y:S02]  /*dec0*/  IMAD.MOV R9, RZ, RZ, -R26 ;  /* 0x000000ffff097224 */ /* 0x000fe400078e0a1a */
[--C-:B------:R-:W-:Y:S01]  /*ded0*/  @!P0 IMAD.IADD R22, R22, 0x1, -R21.reuse ;  /* 0x0000000116168824 */ /* 0x100fe200078e0a15 */
[----:B------:R-:W-:Y:S01]  /*dee0*/  ISETP.GE.AND P0, PT, R2, RZ, PT ;  /* 0x000000ff0200720c */ /* 0x000fe20003f06270 */
[----:B------:R-:W-:Y:S01]  /*def0*/  @!P1 IMAD.IADD R4, R4, 0x1, -R21 ;  /* 0x0000000104049824 */ /* 0x000fe200078e0a15 */
[----:B------:R-:W-:Y:S01]  /*df00*/  ISETP.GE.AND P1, PT, R0, RZ, PT ;  /* 0x000000ff0000720c */ /* 0x000fe20003f26270 */
[----:B------:R-:W-:Y:S01]  /*df10*/  IMAD.MOV R26, RZ, RZ, -R27 ;  /* 0x000000ffff1a7224 */ /* 0x000fe200078e0a1b */
[C---:B------:R-:W-:Y:S01]  /*df20*/  LOP3.LUT R2, R19.reuse, 0x4, RZ, 0xfc, !PT ;  /* 0x0000000413027812 */ /* 0x040fe200078efcff */
[----:B------:R-:W-:Y:S01]  /*df30*/  @!P2 IMAD.IADD R6, R6, 0x1, -R21 ;  /* 0x000000010606a824 */ /* 0x000fe200078e0a15 */
[C---:B------:R-:W-:Y:S01]  /*df40*/  ISETP.GE.AND P2, PT, R19.reuse, RZ, PT ;  /* 0x000000ff1300720c */ /* 0x040fe20003f46270 */
[----:B------:R-:W-:Y:S01]  /*df50*/  IMAD.MOV R27, RZ, RZ, -R29 ;  /* 0x000000ffff1b7224 */ /* 0x000fe200078e0a1d */
[----:B------:R-:W-:Y:S01]  /*df60*/  LOP3.LUT R0, R19, 0x2, RZ, 0xfc, !PT ;  /* 0x0000000213007812 */ /* 0x000fe200078efcff */
[C---:B------:R-:W-:Y:S01]  /*df70*/  IMAD R9, R21.reuse, R9, R25 ;  /* 0x0000000915097224 */ /* 0x040fe200078e0219 */
[----:B------:R-:W-:Y:S01]  /*df80*/  IABS R19, R11 ;  /* 0x0000000b00137213 */ /* 0x000fe20000000000 */
[C---:B------:R-:W-:Y:S01]  /*df90*/  IMAD R15, R21.reuse, R27, R15 ;  /* 0x0000001b150f7224 */ /* 0x040fe200078e020f */
[----:B------:R-:W-:Y:S01]  /*dfa0*/  IABS R25, R5 ;  /* 0x0000000500197213 */ /* 0x000fe20000000000 */
[----:B------:R-:W-:Y:S01]  /*dfb0*/  IMAD R12, R21, R26, R12 ;  /* 0x0000001a150c7224 */ /* 0x000fe200078e020c */
[----:B------:R-:W-:Y:S01]  /*dfc0*/  IABS R29, R3 ;  /* 0x00000003001d7213 */ /* 0x000fe20000000000 */
[----:B------:R-:W-:Y:S01]  /*dfd0*/  IMAD.HI.U32 R26, R23, R19, RZ ;  /* 0x00000013171a7227 */ /* 0x000fe200078e00ff */
[----:B------:R-:W-:-:S02]  /*dfe0*/  IABS R27, R2 ;  /* 0x00000002001b7213 */ /* 0x000fc40000000000 */
[----:B------:R-:W-:Y:S01]  /*dff0*/  IABS R28, R0 ;  /* 0x00000000001c7213 */ /* 0x000fe20000000000 */
[----:B------:R-:W-:-:S04]  /*e000*/  IMAD.HI.U32 R24, R23, R25, RZ ;  /* 0x0000001917187227 */ /* 0x000fc800078e00ff */
[----:B------:R-:W-:-:S04]  /*e010*/  IMAD.HI.U32 R7, R23, R29, RZ ;  /* 0x0000001d17077227 */ /* 0x000fc800078e00ff */
[----:B0-----:R-:W-:-:S04]  /*e020*/  IMAD.HI.U32 R13, R23, R27, RZ ;  /* 0x0000001b170d7227 */ /* 0x001fc800078e00ff */
[----:B------:R-:W-:Y:S02]  /*e030*/  IMAD.MOV R26, RZ, RZ, -R26 ;  /* 0x000000ffff1a7224 */ /* 0x000fe400078e0a1a */
[----:B------:R-:W-:Y:S02]  /*e040*/  IMAD.MOV R24, RZ, RZ, -R24 ;  /* 0x000000ffff187224 */ /* 0x000fe400078e0a18 */
[----:B------:R-:W-:Y:S02]  /*e050*/  IMAD.MOV R7, RZ, RZ, -R7 ;  /* 0x000000ffff077224 */ /* 0x000fe400078e0a07 */
[----:B------:R-:W-:Y:S02]  /*e060*/  IMAD.MOV R13, RZ, RZ, -R13 ;  /* 0x000000ffff0d7224 */ /* 0x000fe400078e0a0d */
[----:B------:R-:W-:Y:S02]  /*e070*/  IMAD R19, R21, R26, R19 ;  /* 0x0000001a15137224 */ /* 0x000fe400078e0213 */
[----:B------:R-:W-:-:S04]  /*e080*/  IMAD.HI.U32 R26, R23, R28, RZ ;  /* 0x0000001c171a7227 */ /* 0x000fc800078e00ff */
[----:B------:R-:W-:Y:S01]  /*e090*/  @!P4 IMAD.IADD R16, R16, 0x1, -R21 ;  /* 0x000000011010c824 */ /* 0x000fe200078e0a15 */
[C---:B------:R-:W-:Y:S01]  /*e0a0*/  ISETP.GT.U32.AND P4, PT, R21.reuse, R10, PT ;  /* 0x0000000a1500720c */ /* 0x040fe20003f84070 */
[C---:B------:R-:W-:Y:S02]  /*e0b0*/  IMAD R23, R21.reuse, R24, R25 ;  /* 0x0000001815177224 */ /* 0x040fe400078e0219 */
[----:B------:R-:W-:Y:S01]  /*e0c0*/  @!P2 IMAD.MOV R14, RZ, RZ, -R14 ;  /* 0x000000ffff0ea224 */ /* 0x000fe200078e0a0e */
[----:B------:R-:W2:Y:S01]  /*e0d0*/  LDL.LU R24, [R1+0x1928] ;  /* 0x0019280001187983 */ /* 0x000ea20000300800 */
[C---:B------:R-:W-:Y:S02]  /*e0e0*/  IMAD R29, R21.reuse, R7, R29 ;  /* 0x00000007151d7224 */ /* 0x040fe400078e021d */
[----:B------:R-:W-:Y:S01]  /*e0f0*/  @!P6 IMAD.MOV R17, RZ, RZ, -R17 ;  /* 0x000000ffff11e224 */ /* 0x000fe200078e0a11 */
[----:B------:R-:W3:Y:S01]  /*e100*/  LDL.LU R7, [R1+0x1924] ;  /* 0x0019240001077983 */ /* 0x000ee20000300800 */
[----:B------:R-:W-:-:S02]  /*e110*/  IMAD R27, R21, R13, R27 ;  /* 0x0000000d151b7224 */ /* 0x000fc400078e021b */
[----:B------:R-:W-:Y:S01]  /*e120*/  @!P5 IMAD.MOV R16, RZ, RZ, -R16 ;  /* 0x000000ffff10d224 */ /* 0x000fe200078e0a10 */
[----:B------:R-:W4:Y:S01]  /*e130*/  LDL.LU R25, [R1+0x58] ;  /* 0x0000580001197983 */ /* 0x000f220000300800 */
[----:B------:R-:W-:Y:S02]  /*e140*/  @!P3 IMAD.MOV R18, RZ, RZ, -R18 ;  /* 0x000000ffff12b224 */ /* 0x000fe400078e0a12 */
[----:B------:R-:W-:Y:S01]  /*e150*/  @!P0 IMAD.MOV R20, RZ, RZ, -R20 ;  /* 0x000000ffff148224 */ /* 0x000fe200078e0a14 */
[----:B------:R-:W2:Y:S01]  /*e160*/  LDL.LU R13, [R1+0x40] ;  /* 0x00004000010d7983 */ /* 0x000ea20000300800 */
[----:B------:R-:W-:Y:S02]  /*e170*/  IMAD.MOV R26, RZ, RZ, -R26 ;  /* 0x000000ffff1a7224 */ /* 0x000fe400078e0a1a */
[----:B------:R-:W-:Y:S01]  /*e180*/  @!P4 IMAD.IADD R10, R10, 0x1, -R21 ;  /* 0x000000010a0ac824 */ /* 0x000fe200078e0a15 */
[----:B------:R0:W-:Y:S01]  /*e190*/  STL [R1+0x18d4], R14 ;  /* 0x0018d40e01007387 */ /* 0x0001e20000100800 */
[C---:B------:R-:W-:Y:S01]  /*e1a0*/  IMAD R26, R21.reuse, R26, R28 ;  /* 0x0000001a151a7224 */ /* 0x040fe200078e021c */
[----:B------:R-:W-:-:S02]  /*e1b0*/  ISETP.GT.U32.AND P4, PT, R21, R8, PT ;  /* 0x000000081500720c */ /* 0x000fc40003f84070 */
[----:B0-----:R-:W2:Y:S04]  /*e1c0*/  LDL.LU R14, [R1+0x68] ;  /* 0x00006800010e7983 */ /* 0x001ea80000300800 */
[----:B------:R0:W-:Y:S01]  /*e1d0*/  STL [R1+0x18d8], R17 ;  /* 0x0018d81101007387 */ /* 0x0001e20000100800 */
[----:B------:R-:W-:Y:S01]  /*e1e0*/  ISETP.GT.U32.AND P2, PT, R21, R10, PT ;  /* 0x0000000a1500720c */ /* 0x000fe20003f44070 */
[----:B------:R-:W-:-:S05]  /*e1f0*/  @!P1 IMAD.MOV R22, RZ, RZ, -R22 ;  /* 0x000000ffff169224 */ /* 0x000fca00078e0a16 */
[--C-:B------:R-:W-:Y:S01]  /*e200*/  @!P4 IMAD.IADD R8, R8, 0x1, -R21.reuse ;  /* 0x000000010808c824 */ /* 0x100fe200078e0a15 */
[C---:B------:R-:W-:Y:S01]  /*e210*/  ISETP.GT.U32.AND P4, PT, R21.reuse, R9, PT ;  /* 0x000000091500720c */ /* 0x040fe20003f84070 */
[----:B0-----:R-:W2:Y:S04]  /*e220*/  LDL.LU R17, [R1+0x6c] ;  /* 0x00006c0001117983 */ /* 0x001ea80000300800 */
[----:B------:R-:W-:Y:S04]  /*e230*/  STL [R1+0x18dc], R16 ;  /* 0x0018dc1001007387 */ /* 0x000fe80000100800 */
[----:B------:R-:W-:Y:S01]  /*e240*/  STL [R1+0x18e0], R18 ;  /* 0x0018e01201007387 */ /* 0x000fe20000100800 */
[----:B------:R-:W-:Y:S01]  /*e250*/  @!P2 IMAD.IADD R10, R10, 0x1, -R21 ;  /* 0x000000010a0aa824 */ /* 0x000fe200078e0a15 */
[----:B------:R-:W-:-:S02]  /*e260*/  ISETP.GT.U32.AND P5, PT, R21, R6, PT ;  /* 0x000000061500720c */ /* 0x000fc40003fa4070 */
[--C-:B------:R-:W-:Y:S01]  /*e270*/  @!P4 IMAD.IADD R9, R9, 0x1, -R21.reuse ;  /* 0x000000010909c824 */ /* 0x100fe200078e0a15 */
[----:B------:R-:W-:Y:S01]  /*e280*/  STL [R1+0x18e4], R20 ;  /* 0x0018e41401007387 */ /* 0x000fe20000100800 */
[C---:B------:R-:W-:Y:S02]  /*e290*/  ISETP.GT.U32.AND P2, PT, R21.reuse, R19, PT ;  /* 0x000000131500720c */ /* 0x040fe40003f44070 */
[----:B------:R-:W-:Y:S01]  /*e2a0*/  ISETP.GT.U32.AND P4, PT, R21, R12, PT ;  /* 0x0000000c1500720c */ /* 0x000fe20003f84070 */
[----:B------:R-:W2:Y:S04]  /*e2b0*/  LDL.LU R28, [R1+0x1920] ;  /* 0x00192000011c7983 */ /* 0x000ea80000300800 */
[----:B------:R-:W-:Y:S06]  /*e2c0*/  STL [R1+0x18e8], R22 ;  /* 0x0018e81601007387 */ /* 0x000fec0000100800 */
[----:B------:R-:W-:-:S02]  /*e2d0*/  @!P2 IMAD.IADD R19, R19, 0x1, -R21 ;  /* 0x000000011313a824 */ /* 0x000fc400078e0a15 */
[--C-:B------:R-:W-:Y:S01]  /*e2e0*/  @!P4 IMAD.IADD R12, R12, 0x1, -R21.reuse ;  /* 0x000000010c0cc824 */ /* 0x100fe200078e0a15 */
[C---:B------:R-:W-:Y:S01]  /*e2f0*/  ISETP.GT.U32.AND P4, PT, R21.reuse, R4, PT ;  /* 0x000000041500720c */ /* 0x040fe20003f84070 */
[----:B------:R-:W-:Y:S01]  /*e300*/  @!P5 IMAD.IADD R6, R6, 0x1, -R21 ;  /* 0x000000010606d824 */ /* 0x000fe200078e0a15 */
[C---:B------:R-:W-:Y:S02]  /*e310*/  ISETP.GT.U32.AND P5, PT, R21.reuse, R29, PT ;  /* 0x0000001d1500720c */ /* 0x040fe40003fa4070 */
[C---:B------:R-:W-:Y:S02]  /*e320*/  ISETP.GT.U32.AND P3, PT, R21.reuse, R8, PT ;  /* 0x000000081500720c */ /* 0x040fe40003f64070 */
[C---:B------:R-:W-:Y:S02]  /*e330*/  ISETP.GT.U32.AND P0, PT, R21.reuse, R9, PT ;  /* 0x000000091500720c */ /* 0x040fe40003f04070 */
[----:B------:R-:W-:-:S05]  /*e340*/  ISETP.GT.U32.AND P1, PT, R21, R15, PT ;  /* 0x0000000f1500720c */ /* 0x000fca0003f24070 */
[--C-:B------:R-:W-:Y:S01]  /*e350*/  @!P4 IMAD.IADD R4, R4, 0x1, -R21.reuse ;  /* 0x000000010404c824 */ /* 0x100fe200078e0a15 */
[----:B------:R-:W-:Y:S01]  /*e360*/  ISETP.GT.U32.AND P4, PT, R21, R23, PT ;  /* 0x000000171500720c */ /* 0x000fe20003f84070 */
[--C-:B------:R-:W-:Y:S01]  /*e370*/  @!P5 IMAD.IADD R29, R29, 0x1, -R21.reuse ;  /* 0x000000011d1dd824 */ /* 0x100fe200078e0a15 */
[----:B--2---:R-:W-:Y:S02]  /*e380*/  ISETP.GE.AND P2, PT, R28, RZ, PT ;  /* 0x000000ff1c00720c */ /* 0x004fe40003f46270 */
[----:B------:R-:W2:Y:S01]  /*e390*/  LDL.LU R28, [R1+0x3cc] ;  /* 0x0003cc00011c7983 */ /* 0x000ea20000300800 */
[----:B---3--:R-:W-:Y:S01]  /*e3a0*/  ISETP.GE.AND P5, PT, R7, RZ, PT ;  /* 0x000000ff0700720c */ /* 0x008fe20003fa6270 */
[--C-:B------:R-:W-:Y:S01]  /*e3b0*/  @!P3 IMAD.IADD R8, R8, 0x1, -R21.reuse ;  /* 0x000000010808b824 */ /* 0x100fe200078e0a15 */
[----:B------:R-:W-:Y:S01]  /*e3c0*/  ISETP.GT.U32.AND P3, PT, R21, R27, PT ;  /* 0x0000001b1500720c */ /* 0x000fe20003f64070 */
[----:B------:R-:W0:Y:S01]  /*e3d0*/  S2R R7, SR_TID.X ;  /* 0x0000000000077919 */ /* 0x000e220000002100 */
[--C-:B------:R-:W-:Y:S01]  /*e3e0*/  @!P0 IMAD.IADD R9, R9, 0x1, -R21.reuse ;  /* 0x0000000109098824 */ /* 0x100fe200078e0a15 */
[----:B------:R-:W-:Y:S01]  /*e3f0*/  ISETP.GE.AND P0, PT, R17, RZ, PT ;  /* 0x000000ff1100720c */ /* 0x000fe20003f06270 */
[--C-:B------:R-:W-:Y:S01]  /*e400*/  @!P1 IMAD.IADD R15, R15, 0x1, -R21.reuse ;  /* 0x000000010f0f9824 */ /* 0x100fe200078e0a15 */
[----:B------:R-:W-:Y:S01]  /*e410*/  ISETP.GE.AND P1, PT, R14, RZ, PT ;  /* 0x000000ff0e00720c */ /* 0x000fe20003f26270 */
[----:B------:R-:W-:Y:S01]  /*e420*/  @!P4 IMAD.IADD R23, R23, 0x1, -R21 ;  /* 0x000000011717c824 */ /* 0x000fe200078e0a15 */
[----:B------:R-:W-:-:S02]  /*e430*/  ISETP.GT.U32.AND P6, PT, R21, R12, PT ;  /* 0x0000000c1500720c */ /* 0x000fc40003fc4070 */
[----:B----4-:R-:W-:-:S04]  /*e440*/  ISETP.GE.AND P4, PT, R25, RZ, PT ;  /* 0x000000ff1900720c */ /* 0x010fc80003f86270 */
[--C-:B------:R-:W-:Y:S01]  /*e450*/  @!P3 IMAD.IADD R27, R27, 0x1, -R21.reuse ;  /* 0x000000011b1bb824 */ /* 0x100fe200078e0a15 */
[----:B------:R-:W-:Y:S02]  /*e460*/  ISETP.GE.AND P3, PT, R13, RZ, PT ;  /* 0x000000ff0d00720c */ /* 0x000fe40003f66270 */
[----:B------:R-:W-:Y:S02]  /*e470*/  @!P0 IMAD.MOV R10, RZ, RZ, -R10 ;  /* 0x000000ffff0a8224 */ /* 0x000fe400078e0a0a */
[----:B------:R-:W-:Y:S01]  /*e480*/  @!P1 IMAD.MOV R4, RZ, RZ, -R4 ;  /* 0x000000ffff049224 */ /* 0x000fe200078e0a04 */
[----:B------:R-:W-:Y:S01]  /*e490*/  ISETP.GT.U32.AND P0, PT, R21, R15, PT ;  /* 0x0000000f1500720c */ /* 0x000fe20003f04070 */
[----:B------:R-:W-:Y:S02]  /*e4a0*/  @!P6 IMAD.IADD R12, R12, 0x1, -R21 ;  /* 0x000000010c0ce824 */ /* 0x000fe400078e0a15 */
[----:B------:R-:W-:Y:S02]  /*e4b0*/  @!P2 IMAD.MOV R6, RZ, RZ, -R6 ;  /* 0x000000ffff06a224 */ /* 0x000fe400078e0a06 */
[----:B0-----:R-:W-:Y:S01]  /*e4c0*/  IMAD.SHL.U32 R25, R7, 0x80, RZ ;  /* 0x0000008007197824 */ /* 0x001fe200078e00ff */
[----:B------:R-:W-:Y:S01]  /*e4d0*/  STL [R1+0x18ec], R10 ;  /* 0x0018ec0a01007387 */ /* 0x000fe20000100800 */
[----:B------:R-:W-:-:S02]  /*e4e0*/  @!P4 IMAD.MOV R8, RZ, RZ, -R8 ;  /* 0x000000ffff08c224 */ /* 0x000fc400078e0a08 */
[----:B------:R-:W-:Y:S01]  /*e4f0*/  @!P5 IMAD.MOV R9, RZ, RZ, -R9 ;  /* 0x000000ffff09d224 */ /* 0x000fe200078e0a09 */
[----:B------:R-:W-:Y:S01]  /*e500*/  ISETP.GT.U32.AND P5, PT, R21, R27, PT ;  /* 0x0000001b1500720c */ /* 0x000fe20003fa4070 */
[----:B------:R2:W-:Y:S01]  /*e510*/  STL [R1+0x18f0], R4 ;  /* 0x0018f00401007387 */ /* 0x0005e20000100800 */
[----:B------:R-:W-:-:S03]  /*e520*/  @!P3 IMAD.MOV R12, RZ, RZ, -R12 ;  /* 0x000000ffff0cb224 */ /* 0x000fc600078e0a0c */
[----:B------:R-:W-:Y:S01]  /*e530*/  STL [R1+0x18f4], R6 ;  /* 0x0018f40601007387 */ /* 0x000fe20000100800 */
[----:B------:R-:W-:-:S03]  /*e540*/  ISETP.GT.U32.AND P1, PT, R21, R19, PT ;  /* 0x000000131500720c */ /* 0x000fc60003f24070 */
[----:B------:R0:W-:Y:S01]  /*e550*/  STL [R1+0x18f8], R8 ;  /* 0x0018f80801007387 */ /* 0x0001e20000100800 */
[----:B------:R-:W-:-:S03]  /*e560*/  ISETP.GT.U32.AND P4, PT, R21, R29, PT ;  /* 0x0000001d1500720c */ /* 0x000fc60003f84070 */
[----:B------:R-:W-:Y:S04]  /*e570*/  STL [R1+0x18fc], R9 ;  /* 0x0018fc0901007387 */ /* 0x000fe80000100800 */
[----:B------:R-:W-:Y:S01]  /*e580*/  STL [R1+0x1900], R12 ;  /* 0x0019000c01007387 */ /* 0x000fe20000100800 */
[--C-:B------:R-:W-:Y:S01]  /*e590*/  @!P0 IMAD.IADD R15, R15, 0x1, -R21.reuse ;  /* 0x000000010f0f8824 */ /* 0x100fe200078e0a15 */
[----:B------:R-:W-:Y:S01]  /*e5a0*/  ISETP.GE.AND P0, PT, R11, RZ, PT ;  /* 0x000000ff0b00720c */ /* 0x000fe20003f06270 */
[--C-:B------:R-:W-:Y:S01]  /*e5b0*/  @!P5 IMAD.IADD R27, R27, 0x1, -R21.reuse ;  /* 0x000000011b1bd824 */ /* 0x100fe200078e0a15 */
[----:B------:R-:W-:Y:S01]  /*e5c0*/  ISETP.GE.AND P5, PT, R0, RZ, PT ;  /* 0x000000ff0000720c */ /* 0x000fe20003fa6270 */
[--C-:B------:R-:W-:Y:S01]  /*e5d0*/  @!P1 IMAD.IADD R19, R19, 0x1, -R21.reuse ;  /* 0x0000000113139824 */ /* 0x100fe200078e0a15 */
[----:B------:R-:W-:Y:S01]  /*e5e0*/  LOP3.LUT R7, R7, 0x3f, RZ, 0xc0, !PT ;  /* 0x0000003f07077812 */ /* 0x000fe200078ec0ff */
[----:B------:R-:W-:Y:S01]  /*e5f0*/  @!P4 IMAD.IADD R29, R29, 0x1, -R21 ;  /* 0x000000011d1dc824 */ /* 0x000fe200078e0a15 */
[----:B------:R-:W-:-:S02]  /*e600*/  ISETP.GE.AND P1, PT, R5, RZ, PT ;  /* 0x000000ff0500720c */ /* 0x000fc40003f26270 */
[----:B------:R-:W-:Y:S01]  /*e610*/  ISETP.GE.AND P4, PT, R2, RZ, PT ;  /* 0x000000ff0200720c */ /* 0x000fe20003f86270 */
[----:B------:R-:W-:Y:S01]  /*e620*/  IMAD R2, R7, c[0x0][0x18c], RZ ;  /* 0x0000630007027a24 */ /* 0x000fe200078e02ff */
[----:B--2---:R-:W-:-:S05]  /*e630*/  LOP3.LUT R4, R28, 0x800, R25, 0xf8, !PT ;  /* 0x000008001c047812 */ /* 0x004fca00078ef819 */
[----:B------:R1:W-:Y:S04]  /*e640*/  STL [R1+0xd50], R4 ;  /* 0x000d500401007387 */ /* 0x0003e80000100800 */
[----:B------:R-:W0:Y:S04]  /*e650*/  LDL.LU R14, [R1+0x98] ;  /* 0x00009800010e7983 */ /* 0x000e280000300800 */
[----:B------:R-:W2:Y:S04]  /*e660*/  LDL.LU R13, [R1+0x78] ;  /* 0x00007800010d7983 */ /* 0x000ea80000300800 */
[----:B------:R-:W1:Y:S04]  /*e670*/  LDL.LU R11, [R1+0x70] ;  /* 0x00007000010b7983 */ /* 0x000e680000300800 */
[----:B------:R-:W3:Y:S04]  /*e680*/  LDL.LU R28, [R1+0x5c] ;  /* 0x00005c00011c7983 */ /* 0x000ee80000300800 */
[----:B------:R-:W4:Y:S04]  /*e690*/  LDL.LU R0, [R1+0x20] ;  /* 0x0000200001007983 */ /* 0x000f280000300800 */
[----:B------:R-:W4:Y:S04]  /*e6a0*/  LDL.LU R5, [R1+0x360] ;  /* 0x0003600001057983 */ /* 0x000f280000300800 */
[----:B------:R-:W4:Y:S01]  /*e6b0*/  LDL.LU R7, [R1+0x364] ;  /* 0x0003640001077983 */ /* 0x000f220000300800 */
[----:B------:R-:W-:-:S02]  /*e6c0*/  ISETP.GT.U32.AND P6, PT, R21, R26, PT ;  /* 0x0000001a1500720c */ /* 0x000fc40003fc4070 */
[----:B------:R-:W-:-:S11]  /*e6d0*/  ISETP.GT.U32.AND P2, PT, R21, R23, PT ;  /* 0x000000171500720c */ /* 0x000fd60003f44070 */
[----:B------:R-:W-:Y:S01]  /*e6e0*/  @!P6 IMAD.IADD R26, R26, 0x1, -R21 ;  /* 0x000000011a1ae824 */ /* 0x000fe200078e0a15 */
[----:B------:R-:W-:-:S04]  /*e6f0*/  ISETP.GE.AND P6, PT, R24, RZ, PT ;  /* 0x000000ff1800720c */ /* 0x000fc80003fc6270 */
[----:B------:R-:W-:Y:S01]  /*e700*/  ISETP.GT.U32.AND P3, PT, R21, R26, PT ;  /* 0x0000001a1500720c */ /* 0x000fe20003f64070 */
[----:B------:R-:W-:Y:S01]  /*e710*/  @!P2 IMAD.IADD R23, R23, 0x1, -R21 ;  /* 0x000000011717a824 */ /* 0x000fe200078e0a15 */
[----:B------:R-:W-:-:S07]  /*e720*/  ISETP.GE.AND P2, PT, R3, RZ, PT ;  /* 0x000000ff0300720c */ /* 0x000fce0003f46270 */
[----:B------:R-:W-:-:S04]  /*e730*/  @!P6 IMAD.MOV R15, RZ, RZ, -R15 ;  /* 0x000000ffff0fe224 */ /* 0x000fc800078e0a0f */
[----:B------:R-:W-:Y:S01]  /*e740*/  @!P3 IMAD.IADD R26, R26, 0x1, -R21 ;  /* 0x000000011a1ab824 */ /* 0x000fe200078e0a15 */
[----:B------:R-:W-:Y:S01]  /*e750*/  STL [R1+0x1904], R15 ;  /* 0x0019040f01007387 */ /* 0x000fe20000100800 */
[----:B------:R-:W-:-:S03]  /*e760*/  LEA R21, P6, R2, c[0x0][0x168], 0x1 ;  /* 0x00005a0002157a11 */ /* 0x000fc600078c08ff */
[----:B------:R-:W4:Y:S04]  /*e770*/  LDL.LU R3, [R1+0x368] ;  /* 0x0003680001037983 */ /* 0x000f280000300800 */
[----:B------:R-:W4:Y:S04]  /*e780*/  LDL.LU R2, [R1+0x36c] ;  /* 0x00036c0001027983 */ /* 0x000f280000300800 */
[----:B------:R-:W4:Y:S01]  /*e790*/  LDL.LU R24, [R1+0x394] ;  /* 0x0003940001187983 */ /* 0x000f220000300800 */
[----:B------:R-:W-:Y:S01]  /*e7a0*/  @!P0 IMAD.MOV R19, RZ, RZ, -R19 ;  /* 0x000000ffff138224 */ /* 0x000fe200078e0a13 */
[----:B------:R-:W-:Y:S01]  /*e7b0*/  ISETP.NE.AND P3, PT, RZ, c[0x0][0x17c], PT ;  /* 0x00005f00ff007a0c */ /* 0x000fe20003f65270 */
[----:B------:R-:W-:Y:S01]  /*e7c0*/  @!P1 IMAD.MOV R23, RZ, RZ, -R23 ;  /* 0x000000ffff179224 */ /* 0x000fe200078e0a17 */
[----:B------:R-:W-:Y:S01]  /*e7d0*/  LOP3.LUT R25, RZ, c[0x0][0x17c], RZ, 0x33, !PT ;  /* 0x00005f00ff197a12 */ /* 0x000fe200078e33ff */
[----:B------:R-:W-:Y:S01]  /*e7e0*/  @!P2 IMAD.MOV R29, RZ, RZ, -R29 ;  /* 0x000000ffff1da224 */ /* 0x000fe200078e0a1d */
[----:B------:R-:W-:Y:S01]  /*e7f0*/  STL [R1+0x1804], R21 ;  /* 0x0018041501007387 */ /* 0x000fe20000100800 */
[----:B------:R-:W-:-:S02]  /*e800*/  @!P4 IMAD.MOV R27, RZ, RZ, -R27 ;  /* 0x000000ffff1bc224 */ /* 0x000fc400078e0a1b */
[----:B------:R-:W-:Y:S01]  /*e810*/  @!P5 IMAD.MOV R26, RZ, RZ, -R26 ;  /* 0x000000ffff1ad224 */ /* 0x000fe200078e0a1a */
[----:B------:R-:W-:Y:S04]  /*e820*/  STL [R1+0x190c], R19 ;  /* 0x00190c1301007387 */ /* 0x000fe80000100800 */
[----:B------:R-:W-:Y:S04]  /*e830*/  STL [R1+0x1910], R23 ;  /* 0x0019101701007387 */ /* 0x000fe80000100800 */
[----:B------:R-:W-:Y:S04]  /*e840*/  STL [R1+0x1914], R29 ;  /* 0x0019141d01007387 */ /* 0x000fe80000100800 */
[----:B------:R-:W-:Y:S04]  /*e850*/  STL [R1+0x1918], R27 ;  /* 0x0019181b01007387 */ /* 0x000fe80000100800 */
[----:B------:R-:W-:Y:S01]  /*e860*/  STL [R1+0x191c], R26 ;  /* 0x00191c1a01007387 */ /* 0x000fe20000100800 */
[----:B0-----:R-:W-:-:S02]  /*e870*/  SEL R8, R25, R14, !P3 ;  /* 0x0000000e19087207 */ /* 0x001fc40005800000 */
[----:B--2---:R-:W-:-:S03]  /*e880*/  SEL R6, R25, R13, !P3 ;  /* 0x0000000d19067207 */ /* 0x004fc60005800000 */
[----:B------:R3:W-:Y:S01]  /*e890*/  STL [R1+0x40c], R8 ;  /* 0x00040c0801007387 */ /* 0x0007e20000100800 */
[----:B-1----:R-:W-:-:S03]  /*e8a0*/  SEL R4, R25, R11, !P3 ;  /* 0x0000000b19047207 */ /* 0x002fc60005800000 */
[----:B------:R4:W-:Y:S01]  /*e8b0*/  STL [R1+0x408], R6 ;  /* 0x0004080601007387 */ /* 0x0009e20000100800 */
[----:B---3--:R-:W-:-:S03]  /*e8c0*/  SEL R8, R25, R28, !P3 ;  /* 0x0000001c19087207 */ /* 0x008fc60005800000 */
[----:B------:R0:W-:Y:S01]  /*e8d0*/  STL [R1+0x400], R4 ;  /* 0x0004000401007387 */ /* 0x0001e20000100800 */
[----:B----4-:R-:W-:-:S03]  /*e8e0*/  SEL R6, R25, R0, !P3 ;  /* 0x0000000019067207 */ /* 0x010fc60005800000 */
[----:B------:R-:W-:Y:S04]  /*e8f0*/  STL [R1+0x3fc], R8 ;  /* 0x0003fc0801007387 */ /* 0x000fe80000100800 */
[----:B------:R-:W-:Y:S01]  /*e900*/  STL [R1+0x3f8], R6 ;  /* 0x0003f80601007387 */ /* 0x000fe20000100800 */
[----:B0-----:R-:W-:-:S03]  /*e910*/  SEL R4, R25, R5, !P3 ;  /* 0x0000000519047207 */ /* 0x001fc60005800000 */
[----:B------:R-:W2:Y:S01]  /*e920*/  LDL.LU R26, [R1+0x3c0] ;  /* 0x0003c000011a7983 */ /* 0x000ea20000300800 */
[----:B------:R-:W-:-:S03]  /*e930*/  SEL R0, R25, R7, !P3 ;  /* 0x0000000719007207 */ /* 0x000fc60005800000 */
[----:B------:R-:W-:Y:S04]  /*e940*/  STL [R1+0x3f4], R4 ;  /* 0x0003f40401007387 */ /* 0x000fe80000100800 */
[----:B------:R-:W3:Y:S04]  /*e950*/  LDL.LU R27, [R1+0x3c8] ;  /* 0x0003c800011b7983 */ /* 0x000ee80000300800 */
[----:B------:R0:W-:Y:S04]  /*e960*/  STL [R1+0x3f0], R0 ;  /* 0x0003f00001007387 */ /* 0x0001e80000100800 */
[----:B------:R-:W4:Y:S04]  /*e970*/  LDL.LU R29, [R1+0x3c4] ;  /* 0x0003c400011d7983 */ /* 0x000f280000300800 */
[----:B------:R-:W4:Y:S04]  /*e980*/  LDL.LU R23, [R1+0x3a4] ;  /* 0x0003a40001177983 */ /* 0x000f280000300800 */
[----:B------:R-:W4:Y:S04]  /*e990*/  LDL.LU R5, [R1+0x3a8] ;  /* 0x0003a80001057983 */ /* 0x000f280000300800 */
[----:B------:R-:W4:Y:S04]  /*e9a0*/  LDL.LU R7, [R1+0x3bc] ;  /* 0x0003bc0001077983 */ /* 0x000f280000300800 */
[----:B------:R-:W4:Y:S01]  /*e9b0*/  LDL.LU R19, [R1+0x3b8] ;  /* 0x0003b80001137983 */ /* 0x000f220000300800 */
[----:B------:R-:W-:-:S02]  /*e9c0*/  SEL R3, R25, R3, !P3 ;  /* 0x0000000319037207 */ /* 0x000fc40005800000 */
[----:B0-----:R-:W-:-:S03]  /*e9d0*/  SEL R0, R25, R2, !P3 ;  /* 0x0000000219007207 */ /* 0x001fc60005800000 */
[----:B------:R-:W-:Y:S04]  /*e9e0*/  STL [R1+0x3ec], R3 ;  /* 0x0003ec0301007387 */ /* 0x000fe80000100800 */
[----:B------:R-:W4:Y:S04]  /*e9f0*/  LDL.LU R21, [R1+0x3b0] ;  /* 0x0003b00001157983 */ /* 0x000f280000300800 */
[----:B------:R0:W-:Y:S04]  /*ea00*/  STL [R1+0x3e8], R0 ;  /* 0x0003e80001007387 */ /* 0x0001e80000100800 */
[----:B------:R-:W4:Y:S04]  /*ea10*/  LDL.LU R15, [R1+0x3b4] ;  /* 0x0003b400010f7983 */ /* 0x000f280000300800 */
[----:B------:R-:W4:Y:S04]  /*ea20*/  LDL.LU R12, [R1+0x3ac] ;  /* 0x0003ac00010c7983 */ /* 0x000f280000300800 */
[----:B------:R-:W4:Y:S01]  /*ea30*/  LDL.LU R9, [R1+0x3a0] ;  /* 0x0003a00001097983 */ /* 0x000f220000300800 */
[----:B0-----:R-:W-:-:S03]  /*ea40*/  SEL R0, R25, R24, !P3 ;  /* 0x0000001819007207 */ /* 0x001fc60005800000 */
[----:B------:R-:W4:Y:S04]  /*ea50*/  LDL.LU R8, [R1+0x39c] ;  /* 0x00039c0001087983 */ /* 0x000f280000300800 */
[----:B------:R-:W4:Y:S04]  /*ea60*/  LDL.LU R2, [R1+0x398] ;  /* 0x0003980001027983 */ /* 0x000f280000300800 */
[----:B------:R-:W4:Y:S04]  /*ea70*/  LDL.LU R6, [R1+0x37c] ;  /* 0x00037c0001067983 */ /* 0x000f280000300800 */
[----:B------:R-:W4:Y:S04]  /*ea80*/  LDL.LU R4, [R1+0x380] ;  /* 0x0003800001047983 */ /* 0x000f280000300800 */
[----:B------:R0:W-:Y:S04]  /*ea90*/  STL [R1+0x3e4], R0 ;  /* 0x0003e40001007387 */ /* 0x0001e80000100800 */
[----:B------:R-:W4:Y:S04]  /*eaa0*/  LDL.LU R10, [R1+0x38c] ;  /* 0x00038c00010a7983 */ /* 0x000f280000300800 */
        /* <DEDUP_REMOVED lines=9> */
[----:B0-----:R-:W4:Y:S04]  /*eb40*/  LDL.LU R0, [R1+0x350] ;  /* 0x0003500001007983 */ /* 0x001f280000300800 */
[----:B------:R-:W4:Y:S04]  /*eb50*/  LDL.LU R3, [R1+0x2fc] ;  /* 0x0002fc0001037983 */ /* 0x000f280000300800 */
[----:B------:R-:W4:Y:S01]  /*eb60*/  LDL.LU R24, [R1+0x1c] ;  /* 0x00001c0001187983 */ /* 0x000f220000300800 */
[----:B--2---:R-:W-:-:S05]  /*eb70*/  SEL R26, R25, R26, !P3 ;  /* 0x0000001a191a7207 */ /* 0x004fca0005800000 */
[----:B------:R3:W-:Y:S02]  /*eb80*/  STL [R1+0x3dc], R26 ;  /* 0x0003dc1a01007387 */ /* 0x0007e40000100800 */
[C---:B---3--:R-:W-:Y:S02]  /*eb90*/  SEL R26, R25.reuse, R27, !P3 ;  /* 0x0000001b191a7207 */ /* 0x048fe40005800000 */
[C---:B----4-:R-:W-:Y:S02]  /*eba0*/  SEL R29, R25.reuse, R29, !P3 ;  /* 0x0000001d191d7207 */ /* 0x050fe40005800000 */
[C---:B------:R-:W-:Y:S01]  /*ebb0*/  SEL R27, R25.reuse, R23, !P3 ;  /* 0x00000017191b7207 */ /* 0x040fe20005800000 */
[----:B------:R0:W-:Y:S04]  /*ebc0*/  STL [R1+0x3d4], R26 ;  /* 0x0003d41a01007387 */ /* 0x0001e80000100800 */
[----:B------:R-:W-:Y:S01]  /*ebd0*/  STL [R1+0x3d0], R29 ;  /* 0x0003d01d01007387 */ /* 0x000fe20000100800 */
[----:B0-----:R-:W-:-:S03]  /*ebe0*/  SEL R26, R25, R5, !P3 ;  /* 0x00000005191a7207 */ /* 0x001fc60005800000 */
[----:B------:R-:W-:Y:S01]  /*ebf0*/  STL [R1+0x3cc], R27 ;  /* 0x0003cc1b01007387 */ /* 0x000fe20000100800 */
[----:B------:R-:W-:-:S03]  /*ec00*/  SEL R23, R25, R7, !P3 ;  /* 0x0000000719177207 */ /* 0x000fc60005800000 */
[----:B------:R-:W2:Y:S04]  /*ec10*/  LDL.LU R5, [R1+0x18] ;  /* 0x0000180001057983 */ /* 0x000ea80000300800 */
[----:B------:R-:W-:Y:S04]  /*ec20*/  STL [R1+0x3c8], R26 ;  /* 0x0003c81a01007387 */ /* 0x000fe80000100800 */
[----:B------:R-:W3:Y:S01]  /*ec30*/  LDL.LU R7, [R1+0x310] ;  /* 0x0003100001077983 */ /* 0x000ee20000300800 */
[----:B------:R-:W-:-:S03]  /*ec40*/  SEL R21, R25, R21, !P3 ;  /* 0x0000001519157207 */ /* 0x000fc60005800000 */
[----:B------:R0:W-:Y:S02]  /*ec50*/  STL [R1+0x3c4], R23 ;  /* 0x0003c41701007387 */ /* 0x0001e40000100800 */
[C---:B0-----:R-:W-:Y:S02]  /*ec60*/  SEL R23, R25.reuse, R19, !P3 ;  /* 0x0000001319177207 */ /* 0x041fe40005800000 */
[C---:B------:R-:W-:Y:S02]  /*ec70*/  SEL R19, R25.reuse, R15, !P3 ;  /* 0x0000000f19137207 */ /* 0x040fe40005800000 */
[C---:B------:R-:W-:Y:S01]  /*ec80*/  SEL R15, R25.reuse, R12, !P3 ;  /* 0x0000000c190f7207 */ /* 0x040fe20005800000 */
[----:B------:R-:W-:Y:S01]  /*ec90*/  STL [R1+0x3c0], R23 ;  /* 0x0003c01701007387 */ /* 0x000fe20000100800 */
[C---:B------:R-:W-:Y:S02]  /*eca0*/  SEL R12, R25.reuse, R9, !P3 ;  /* 0x00000009190c7207 */ /* 0x040fe40005800000 */
[C---:B------:R-:W-:Y:S01]  /*ecb0*/  SEL R9, R25.reuse, R8, !P3 ;  /* 0x0000000819097207 */ /* 0x040fe20005800000 */
[----:B------:R-:W-:Y:S01]  /*ecc0*/  STL [R1+0x3bc], R21 ;  /* 0x0003bc1501007387 */ /* 0x000fe20000100800 */
[----:B------:R-:W-:-:S03]  /*ecd0*/  SEL R8, R25, R2, !P3 ;  /* 0x0000000219087207 */ /* 0x000fc60005800000 */
[----:B------:R-:W-:Y:S04]  /*ece0*/  STL [R1+0x3b8], R19 ;  /* 0x0003b81301007387 */ /* 0x000fe80000100800 */
[----:B------:R-:W-:Y:S04]  /*ecf0*/  STL [R1+0x3b4], R15 ;  /* 0x0003b40f01007387 */ /* 0x000fe80000100800 */
[----:B------:R-:W-:Y:S04]  /*ed00*/  STL [R1+0x3b0], R12 ;  /* 0x0003b00c01007387 */ /* 0x000fe80000100800 */
[----:B------:R-:W4:Y:S04]  /*ed10*/  LDL.LU R2, [R1+0x34c] ;  /* 0x00034c0001027983 */ /* 0x000f280000300800 */
[----:B------:R0:W-:Y:S04]  /*ed20*/  STL [R1+0x3ac], R9 ;  /* 0x0003ac0901007387 */ /* 0x0001e80000100800 */
[----:B------:R1:W-:Y:S01]  /*ed30*/  STL [R1+0x3a8], R8 ;  /* 0x0003a80801007387 */ /* 0x0003e20000100800 */
[----:B0-----:R-:W-:-:S02]  /*ed40*/  SEL R9, R25, R6, !P3 ;  /* 0x0000000619097207 */ /* 0x001fc40005800000 */
[C---:B------:R-:W-:Y:S02]  /*ed50*/  SEL R6, R25.reuse, R10, !P3 ;  /* 0x0000000a19067207 */ /* 0x040fe40005800000 */
[C---:B-1----:R-:W-:Y:S02]  /*ed60*/  SEL R8, R25.reuse, R4, !P3 ;  /* 0x0000000419087207 */ /* 0x042fe40005800000 */
[C---:B------:R-:W-:Y:S01]  /*ed70*/  SEL R4, R25.reuse, R22, !P3 ;  /* 0x0000001619047207 */ /* 0x040fe20005800000 */
[----:B------:R-:W-:Y:S04]  /*ed80*/  STL [R1+0x3a4], R9 ;  /* 0x0003a40901007387 */ /* 0x000fe80000100800 */
[----:B------:R0:W-:Y:S04]  /*ed90*/  STL [R1+0x3a0], R8 ;  /* 0x0003a00801007387 */ /* 0x0001e80000100800 */
[----:B------:R1:W-:Y:S04]  /*eda0*/  STL [R1+0x39c], R6 ;  /* 0x00039c0601007387 */ /* 0x0003e80000100800 */
[----:B------:R1:W-:Y:S01]  /*edb0*/  STL [R1+0x398], R4 ;  /* 0x0003980401007387 */ /* 0x0003e20000100800 */
[----:B0-----:R-:W-:-:S02]  /*edc0*/  SEL R8, R25, R20, !P3 ;  /* 0x0000001419087207 */ /* 0x001fc40005800000 */
[----:B-1----:R-:W-:-:S03]  /*edd0*/  SEL R6, R25, R18, !P3 ;  /* 0x0000001219067207 */ /* 0x002fc60005800000 */
[----:B------:R0:W-:Y:S01]  /*ede0*/  STL [R1+0x394], R8 ;  /* 0x0003940801007387 */ /* 0x0001e20000100800 */
[----:B------:R-:W-:-:S03]  /*edf0*/  SEL R4, R25, R16, !P3 ;  /* 0x0000001019047207 */ /* 0x000fc60005800000 */
[----:B------:R1:W-:Y:S04]  /*ee00*/  STL [R1+0x390], R6 ;  /* 0x0003900601007387 */ /* 0x0003e80000100800 */
[----:B------:R1:W-:Y:S01]  /*ee10*/  STL [R1+0x38c], R4 ;  /* 0x00038c0401007387 */ /* 0x0003e20000100800 */
[C---:B0-----:R-:W-:Y:S02]  /*ee20*/  SEL R8, R25.reuse, R17, !P3 ;  /* 0x0000001119087207 */ /* 0x041fe40005800000 */
[----:B-1----:R-:W-:-:S03]  /*ee30*/  SEL R6, R25, R14, !P3 ;  /* 0x0000000e19067207 */ /* 0x002fc60005800000 */
[----:B------:R0:W-:Y:S01]  /*ee40*/  STL [R1+0x388], R8 ;  /* 0x0003880801007387 */ /* 0x0001e20000100800 */
[----:B------:R-:W-:-:S03]  /*ee50*/  SEL R4, R25, R13, !P3 ;  /* 0x0000000d19047207 */ /* 0x000fc60005800000 */
[----:B------:R1:W-:Y:S04]  /*ee60*/  STL [R1+0x384], R6 ;  /* 0x0003840601007387 */ /* 0x0003e80000100800 */
[----:B------:R1:W-:Y:S01]  /*ee70*/  STL [R1+0x380], R4 ;  /* 0x0003800401007387 */ /* 0x0003e20000100800 */
[C---:B0-----:R-:W-:Y:S02]  /*ee80*/  SEL R8, R25.reuse, R11, !P3 ;  /* 0x0000000b19087207 */ /* 0x041fe40005800000 */
[----:B-1----:R-:W-:-:S03]  /*ee90*/  SEL R6, R25, R28, !P3 ;  /* 0x0000001c19067207 */ /* 0x002fc60005800000 */
[----:B------:R-:W-:Y:S01]  /*eea0*/  STL [R1+0x37c], R8 ;  /* 0x00037c0801007387 */ /* 0x000fe20000100800 */
[----:B------:R-:W-:-:S03]  /*eeb0*/  SEL R4, R25, R0, !P3 ;  /* 0x0000000019047207 */ /* 0x000fc60005800000 */
[----:B------:R-:W-:Y:S01]  /*eec0*/  STL [R1+0x378], R6 ;  /* 0x0003780601007387 */ /* 0x000fe20000100800 */
[----:B------:R-:W-:-:S03]  /*eed0*/  SEL R3, R25, R3, !P3 ;  /* 0x0000000319037207 */ /* 0x000fc60005800000 */
[----:B------:R-:W-:Y:S01]  /*eee0*/  STL [R1+0x374], R4 ;  /* 0x0003740401007387 */ /* 0x000fe20000100800 */
[----:B------:R-:W-:-:S03]  /*eef0*/  SEL R0, R25, R24, !P3 ;  /* 0x0000001819007207 */ /* 0x000fc60005800000 */
[----:B------:R-:W4:Y:S04]  /*ef00*/  LDL.LU R26, [R1+0x348] ;  /* 0x00034800011a7983 */ /* 0x000f280000300800 */
[----:B------:R0:W-:Y:S04]  /*ef10*/  STL [R1+0x370], R3 ;  /* 0x0003700301007387 */ /* 0x0001e80000100800 */
[----:B------:R-:W4:Y:S04]  /*ef20*/  LDL.LU R27, [R1+0x344] ;  /* 0x00034400011b7983 */ /* 0x000f280000300800 */
[----:B------:R3:W-:Y:S04]  /*ef30*/  STL [R1+0x36c], R0 ;  /* 0x00036c0001007387 */ /* 0x0007e80000100800 */
[----:B------:R-:W4:Y:S04]  /*ef40*/  LDL.LU R29, [R1+0x330] ;  /* 0x00033000011d7983 */ /* 0x000f280000300800 */
[----:B------:R-:W4:Y:S04]  /*ef50*/  LDL.LU R23, [R1+0x338] ;  /* 0x0003380001177983 */ /* 0x000f280000300800 */
[----:B0-----:R-:W4:Y:S04]  /*ef60*/  LDL.LU R3, [R1+0x33c] ;  /* 0x00033c0001037983 */ /* 0x001f280000300800 */
[----:B------:R-:W4:Y:S04]  /*ef70*/  LDL.LU R24, [R1+0x340] ;  /* 0x0003400001187983 */ /* 0x000f280000300800 */
[----:B------:R-:W4:Y:S01]  /*ef80*/  LDL.LU R19, [R1+0x334] ;  /* 0x0003340001137983 */ /* 0x000f220000300800 */
[----:B--2---:R-:W-:-:S05]  /*ef90*/  SEL R4, R25, R5, !P3 ;  /* 0x0000000519047207 */ /* 0x004fca0005800000 */
[----:B------:R0:W-:Y:S01]  /*efa0*/  STL [R1+0x368], R4 ;  /* 0x0003680401007387 */ /* 0x0001e20000100800 */
[----:B---3--:R-:W-:-:S03]  /*efb0*/  SEL R0, R25, R7, !P3 ;  /* 0x0000000719007207 */ /* 0x008fc60005800000 */
[----:B------:R-:W2:Y:S04]  /*efc0*/  LDL.LU R21, [R1+0x324] ;  /* 0x0003240001157983 */ /* 0x000ea80000300800 */
[----:B------:R4:W-:Y:S04]  /*efd0*/  STL [R1+0x364], R0 ;  /* 0x0003640001007387 */ /* 0x0009e80000100800 */
[----:B------:R-:W3:Y:S04]  /*efe0*/  LDL.LU R15, [R1+0x328] ;  /* 0x00032800010f7983 */ /* 0x000ee80000300800 */
[----:B------:R-:W3:Y:S04]  /*eff0*/  LDL.LU R12, [R1+0x32c] ;  /* 0x00032c00010c7983 */ /* 0x000ee80000300800 */
[----:B------:R-:W3:Y:S04]  /*f000*/  LDL.LU R9, [R1+0x320] ;  /* 0x0003200001097983 */ /* 0x000ee80000300800 */
[----:B------:R-:W3:Y:S04]  /*f010*/  LDL.LU R8, [R1+0x31c] ;  /* 0x00031c0001087983 */ /* 0x000ee80000300800 */
[----:B------:R-:W3:Y:S04]  /*f020*/  LDL.LU R7, [R1+0x318] ;  /* 0x0003180001077983 */ /* 0x000ee80000300800 */
[----:B------:R-:W3:Y:S04]  /*f030*/  LDL.LU R6, [R1+0x314] ;  /* 0x0003140001067983 */ /* 0x000ee80000300800 */
[----:B0-----:R-:W3:Y:S01]  /*f040*/  LDL.LU R4, [R1+0x30c] ;  /* 0x00030c0001047983 */ /* 0x001ee20000300800 */
[----:B----4-:R-:W-:-:S05]  /*f050*/  SEL R0, R25, R2, !P3 ;  /* 0x0000000219007207 */ /* 0x010fca0005800000 */
        /* <DEDUP_REMOVED lines=14> */
[----:B------:R-:W-:-:S05]  /*f140*/  SEL R26, R25, R26, !P3 ;  /* 0x0000001a191a7207 */ /* 0x000fca0005800000 */
[----:B------:R0:W-:Y:S02]  /*f150*/  STL [R1+0x35c], R26 ;  /* 0x00035c1a01007387 */ /* 0x0001e40000100800 */
[C---:B0-----:R-:W-:Y:S02]  /*f160*/  SEL R26, R25.reuse, R27, !P3 ;  /* 0x0000001b191a7207 */ /* 0x041fe40005800000 */
[C---:B------:R-:W-:Y:S02]  /*f170*/  SEL R29, R25.reuse, R29, !P3 ;  /* 0x0000001d191d7207 */ /* 0x040fe40005800000 */
[C---:B------:R-:W-:Y:S01]  /*f180*/  SEL R27, R25.reuse, R23, !P3 ;  /* 0x00000017191b7207 */ /* 0x040fe20005800000 */
[----:B------:R0:W-:Y:S04]  /*f190*/  STL [R1+0x358], R26 ;  /* 0x0003581a01007387 */ /* 0x0001e80000100800 */
[----:B------:R-:W-:Y:S01]  /*f1a0*/  STL [R1+0x354], R29 ;  /* 0x0003541d01007387 */ /* 0x000fe20000100800 */
[----:B------:R-:W-:-:S02]  /*f1b0*/  SEL R23, R25, R24, !P3 ;  /* 0x0000001819177207 */ /* 0x000fc40005800000 */
[C---:B0-----:R-:W-:Y:S01]  /*f1c0*/  SEL R26, R25.reuse, R3, !P3 ;  /* 0x00000003191a7207 */ /* 0x041fe20005800000 */
[----:B------:R-:W-:Y:S04]  /*f1d0*/  STL [R1+0x350], R27 ;  /* 0x0003501b01007387 */ /* 0x000fe80000100800 */
[----:B------:R-:W4:Y:S04]  /*f1e0*/  LDL.LU R3, [R1+0x2ec] ;  /* 0x0002ec0001037983 */ /* 0x000f280000300800 */
[----:B------:R-:W-:Y:S04]  /*f1f0*/  STL [R1+0x34c], R26 ;  /* 0x00034c1a01007387 */ /* 0x000fe80000100800 */
[----:B------:R-:W4:Y:S04]  /*f200*/  LDL.LU R24, [R1+0x2d4] ;  /* 0x0002d40001187983 */ /* 0x000f280000300800 */
[----:B------:R0:W-:Y:S02]  /*f210*/  STL [R1+0x348], R23 ;  /* 0x0003481701007387 */ /* 0x0001e40000100800 */
[----:B0-----:R-:W-:-:S05]  /*f220*/  SEL R23, R25, R19, !P3 ;  /* 0x0000001319177207 */ /* 0x001fca0005800000 */
[----:B------:R-:W-:Y:S01]  /*f230*/  STL [R1+0x344], R23 ;  /* 0x0003441701007387 */ /* 0x000fe20000100800 */
[C---:B--2---:R-:W-:Y:S02]  /*f240*/  SEL R21, R25.reuse, R21, !P3 ;  /* 0x0000001519157207 */ /* 0x044fe40005800000 */
[----:B---3--:R-:W-:-:S03]  /*f250*/  SEL R19, R25, R15, !P3 ;  /* 0x0000000f19137207 */ /* 0x008fc60005800000 */
[----:B------:R-:W-:Y:S01]  /*f260*/  STL [R1+0x340], R21 ;  /* 0x0003401501007387 */ /* 0x000fe20000100800 */
[----:B------:R-:W-:-:S03]  /*f270*/  SEL R15, R25, R12, !P3 ;  /* 0x0000000c190f7207 */ /* 0x000fc60005800000 */
[----:B------:R-:W-:Y:S01]  /*f280*/  STL [R1+0x33c], R19 ;  /* 0x00033c1301007387 */ /* 0x000fe20000100800 */
[----:B------:R-:W-:-:S03]  /*f290*/  SEL R12, R25, R9, !P3 ;  /* 0x00000009190c7207 */ /* 0x000fc60005800000 */
[----:B------:R-:W-:Y:S01]  /*f2a0*/  STL [R1+0x338], R15 ;  /* 0x0003380f01007387 */ /* 0x000fe20000100800 */
[----:B------:R-:W-:-:S03]  /*f2b0*/  SEL R9, R25, R8, !P3 ;  /* 0x0000000819097207 */ /* 0x000fc60005800000 */
[----:B------:R-:W-:Y:S01]  /*f2c0*/  STL [R1+0x334], R12 ;  /* 0x0003340c01007387 */ /* 0x000fe20000100800 */
[----:B------:R-:W-:-:S03]  /*f2d0*/  SEL R8, R25, R7, !P3 ;  /* 0x0000000719087207 */ /* 0x000fc60005800000 */
[----:B------:R-:W2:Y:S01]  /*f2e0*/  LDL.LU R7, [R1+0x2cc] ;  /* 0x0002cc0001077983 */ /* 0x000ea20000300800 */
[----:B------:R-:W-:-:S03]  /*f2f0*/  SEL R6, R25, R6, !P3 ;  /* 0x0000000619067207 */ /* 0x000fc60005800000 */
[----:B------:R-:W-:Y:S01]  /*f300*/  STL [R1+0x330], R9 ;  /* 0x0003300901007387 */ /* 0x000fe20000100800 */
[----:B------:R-:W-:-:S03]  /*f310*/  SEL R4, R25, R4, !P3 ;  /* 0x0000000419047207 */ /* 0x000fc60005800000 */
[----:B------:R4:W-:Y:S04]  /*f320*/  STL [R1+0x32c], R8 ;  /* 0x00032c0801007387 */ /* 0x0009e80000100800 */
[----:B------:R0:W-:Y:S04]  /*f330*/  STL [R1+0x328], R6 ;  /* 0x0003280601007387 */ /* 0x0001e80000100800 */
[----:B------:R1:W-:Y:S01]  /*f340*/  STL [R1+0x324], R4 ;  /* 0x0003240401007387 */ /* 0x0003e20000100800 */
[C---:B----4-:R-:W-:Y:S02]  /*f350*/  SEL R8, R25.reuse, R10, !P3 ;  /* 0x0000000a19087207 */ /* 0x050fe40005800000 */
[----:B0-----:R-:W-:-:S03]  /*f360*/  SEL R6, R25, R22, !P3 ;  /* 0x0000001619067207 */ /* 0x001fc60005800000 */
[----:B------:R0:W-:Y:S01]  /*f370*/  STL [R1+0x320], R8 ;  /* 0x0003200801007387 */ /* 0x0001e20000100800 */
[----:B-1----:R-:W-:-:S03]  /*f380*/  SEL R4, R25, R20, !P3 ;  /* 0x0000001419047207 */ /* 0x002fc60005800000 */
[----:B------:R1:W-:Y:S01]  /*f390*/  STL [R1+0x31c], R6 ;  /* 0x00031c0601007387 */ /* 0x0003e20000100800 */
[----:B0-----:R-:W-:-:S03]  /*f3a0*/  SEL R8, R25, R18, !P3 ;  /* 0x0000001219087207 */ /* 0x001fc60005800000 */
[----:B------:R0:W-:Y:S01]  /*f3b0*/  STL [R1+0x318], R4 ;  /* 0x0003180401007387 */ /* 0x0001e20000100800 */
[----:B-1----:R-:W-:-:S03]  /*f3c0*/  SEL R6, R25, R16, !P3 ;  /* 0x0000001019067207 */ /* 0x002fc60005800000 */
[----:B------:R1:W-:Y:S04]  /*f3d0*/  STL [R1+0x314], R8 ;  /* 0x0003140801007387 */ /* 0x0003e80000100800 */
[----:B------:R3:W-:Y:S01]  /*f3e0*/  STL [R1+0x310], R6 ;  /* 0x0003100601007387 */ /* 0x0007e20000100800 */
[C---:B0-----:R-:W-:Y:S02]  /*f3f0*/  SEL R4, R25.reuse, R17, !P3 ;  /* 0x0000001119047207 */ /* 0x041fe40005800000 */
[----:B-1----:R-:W-:-:S03]  /*f400*/  SEL R8, R25, R14, !P3 ;  /* 0x0000000e19087207 */ /* 0x002fc60005800000 */
[----:B------:R0:W-:Y:S01]  /*f410*/  STL [R1+0x30c], R4 ;  /* 0x00030c0401007387 */ /* 0x0001e20000100800 */
[----:B---3--:R-:W-:-:S03]  /*f420*/  SEL R6, R25, R13, !P3 ;  /* 0x0000000d19067207 */ /* 0x008fc60005800000 */
[----:B------:R1:W-:Y:S04]  /*f430*/  STL [R1+0x308], R8 ;  /* 0x0003080801007387 */ /* 0x0003e80000100800 */
[----:B------:R3:W-:Y:S01]  /*f440*/  STL [R1+0x304], R6 ;  /* 0x0003040601007387 */ /* 0x0007e20000100800 */
[C---:B0-----:R-:W-:Y:S02]  /*f450*/  SEL R4, R25.reuse, R11, !P3 ;  /* 0x0000000b19047207 */ /* 0x041fe40005800000 */
[----:B-1----:R-:W-:-:S03]  /*f460*/  SEL R8, R25, R28, !P3 ;  /* 0x0000001c19087207 */ /* 0x002fc60005800000 */
[----:B------:R0:W-:Y:S01]  /*f470*/  STL [R1+0x300], R4 ;  /* 0x0003000401007387 */ /* 0x0001e20000100800 */
[----:B---3--:R-:W-:-:S03]  /*f480*/  SEL R6, R25, R0, !P3 ;  /* 0x0000000019067207 */ /* 0x008fc60005800000 */
[----:B------:R-:W-:Y:S04]  /*f490*/  STL [R1+0x2fc], R8 ;  /* 0x0002fc0801007387 */ /* 0x000fe80000100800 */
[----:B------:R-:W-:Y:S01]  /*f4a0*/  STL [R1+0x2f8], R6 ;  /* 0x0002f80601007387 */ /* 0x000fe20000100800 */
[----:B0-----:R-:W-:-:S03]  /*f4b0*/  SEL R4, R25, R5, !P3 ;  /* 0x0000000519047207 */ /* 0x001fc60005800000 */
[----:B------:R-:W3:Y:S01]  /*f4c0*/  LDL.LU R26, [R1+0x2c8] ;  /* 0x0002c800011a7983 */ /* 0x000ee20000300800 */
[----:B------:R-:W-:-:S03]  /*f4d0*/  SEL R0, R25, R2, !P3 ;  /* 0x0000000219007207 */ /* 0x000fc60005800000 */
[----:B------:R-:W-:Y:S04]  /*f4e0*/  STL [R1+0x2f4], R4 ;  /* 0x0002f40401007387 */ /* 0x000fe80000100800 */
[----:B------:R-:W4:Y:S04]  /*f4f0*/  LDL.LU R27, [R1+0x2c4] ;  /* 0x0002c400011b7983 */ /* 0x000f280000300800 */
[----:B------:R0:W-:Y:S04]  /*f500*/  STL [R1+0x2f0], R0 ;  /* 0x0002f00001007387 */ /* 0x0001e80000100800 */
[----:B------:R-:W4:Y:S04]  /*f510*/  LDL.LU R29, [R1+0x298] ;  /* 0x00029800011d7983 */ /* 0x000f280000300800 */
[----:B------:R-:W4:Y:S04]  /*f520*/  LDL.LU R23, [R1+0x29c] ;  /* 0x00029c0001177983 */ /* 0x000f280000300800 */
[----:B------:R-:W4:Y:S04]  /*f530*/  LDL.LU R5, [R1+0x2bc] ;  /* 0x0002bc0001057983 */ /* 0x000f280000300800 */
[----:B------:R-:W4:Y:S04]  /*f540*/  LDL.LU R2, [R1+0x2a4] ;  /* 0x0002a40001027983 */ /* 0x000f280000300800 */
[----:B------:R-:W4:Y:S01]  /*f550*/  LDL.LU R19, [R1+0x2b8] ;  /* 0x0002b80001137983 */ /* 0x000f220000300800 */
[----:B------:R-:W-:-:S05]  /*f560*/  SEL R3, R25, R3, !P3 ;  /* 0x0000000319037207 */ /* 0x000fca0005800000 */
[----:B------:R-:W-:Y:S01]  /*f570*/  STL [R1+0x2ec], R3 ;  /* 0x0002ec0301007387 */ /* 0x000fe20000100800 */
[----:B0-----:R-:W-:-:S03]  /*f580*/  SEL R0, R25, R24, !P3 ;  /* 0x0000001819007207 */ /* 0x001fc60005800000 */
        /* <DEDUP_REMOVED lines=8> */
[----:B------:R-:W4:Y:S01]  /*f610*/  LDL.LU R4, [R1+0x294] ;  /* 0x0002940001047983 */ /* 0x000f220000300800 */
[----:B--2---:R-:W-:-:S05]  /*f620*/  SEL R0, R25, R7, !P3 ;  /* 0x0000000719007207 */ /* 0x004fca0005800000 */
[----:B------:R0:W-:Y:S04]  /*f630*/  STL [R1+0x2e4], R0 ;  /* 0x0002e40001007387 */ /* 0x0001e80000100800 */
[----:B------:R-:W2:Y:S04]  /*f640*/  LDL.LU R10, [R1+0x248] ;  /* 0x00024800010a7983 */ /* 0x000ea80000300800 */
        /* <DEDUP_REMOVED lines=9> */
[----:B0-----:R-:W2:Y:S04]  /*f6e0*/  LDL.LU R0, [R1+0x274] ;  /* 0x0002740001007983 */ /* 0x001ea80000300800 */
[----:B------:R-:W2:Y:S04]  /*f6f0*/  LDL.LU R3, [R1+0x268] ;  /* 0x0002680001037983 */ /* 0x000ea80000300800 */
[----:B------:R-:W2:Y:S01]  /*f700*/  LDL.LU R7, [R1+0x26c] ;  /* 0x00026c0001077983 */ /* 0x000ea20000300800 */
[----:B---3--:R-:W-:-:S05]  /*f710*/  SEL R26, R25, R26, !P3 ;  /* 0x0000001a191a7207 */ /* 0x008fca0005800000 */
[----:B------:R4:W-:Y:S02]  /*f720*/  STL [R1+0x2e0], R26 ;  /* 0x0002e01a01007387 */ /* 0x0009e40000100800 */
[C---:B----4-:R-:W-:Y:S02]  /*f730*/  SEL R26, R25.reuse, R27, !P3 ;  /* 0x0000001b191a7207 */ /* 0x050fe40005800000 */
[C---:B------:R-:W-:Y:S02]  /*f740*/  SEL R29, R25.reuse, R29, !P3 ;  /* 0x0000001d191d7207 */ /* 0x040fe40005800000 */
[C---:B------:R-:W-:Y:S01]  /*f750*/  SEL R27, R25.reuse, R23, !P3 ;  /* 0x00000017191b7207 */ /* 0x040fe20005800000 */
[----:B------:R0:W-:Y:S04]  /*f760*/  STL [R1+0x2dc], R26 ;  /* 0x0002dc1a01007387 */ /* 0x0001e80000100800 */
[----:B------:R-:W-:Y:S01]  /*f770*/  STL [R1+0x2d8], R29 ;  /* 0x0002d81d01007387 */ /* 0x000fe20000100800 */
[----:B------:R-:W-:-:S02]  /*f780*/  SEL R23, R25, R2, !P3 ;  /* 0x0000000219177207 */ /* 0x000fc40005800000 */
[C---:B0-----:R-:W-:Y:S01]  /*f790*/  SEL R26, R25.reuse, R5, !P3 ;  /* 0x00000005191a7207 */ /* 0x041fe20005800000 */
[----:B------:R-:W-:Y:S04]  /*f7a0*/  STL [R1+0x2d4], R27 ;  /* 0x0002d41b01007387 */ /* 0x000fe80000100800 */
[----:B------:R-:W3:Y:S04]  /*f7b0*/  LDL.LU R5, [R1+0x264] ;  /* 0x0002640001057983 */ /* 0x000ee80000300800 */
[----:B------:R-:W-:Y:S04]  /*f7c0*/  STL [R1+0x2d0], R26 ;  /* 0x0002d01a01007387 */ /* 0x000fe80000100800 */
[----:B------:R-:W4:Y:S04]  /*f7d0*/  LDL.LU R2, [R1+0x250] ;  /* 0x0002500001027983 */ /* 0x000f280000300800 */
[----:B------:R0:W-:Y:S02]  /*f7e0*/  STL [R1+0x2cc], R23 ;  /* 0x0002cc1701007387 */ /* 0x0001e40000100800 */
[----:B0-----:R-:W-:-:S02]  /*f7f0*/  SEL R23, R25, R19, !P3 ;  /* 0x0000001319177207 */ /* 0x001fc40005800000 */
[----:B------:R-:W-:-:S03]  /*f800*/  SEL R21, R25, R21, !P3 ;  /* 0x0000001519157207 */ /* 0x000fc60005800000 */
        /* <DEDUP_REMOVED lines=12> */
[----:B------:R1:W-:Y:S01]  /*f8d0*/  STL [R1+0x2b0], R8 ;  /* 0x0002b00801007387 */ /* 0x0003e20000100800 */
[C---:B0-----:R-:W-:Y:S02]  /*f8e0*/  SEL R9, R25.reuse, R6, !P3 ;  /* 0x0000000619097207 */ /* 0x041fe40005800000 */
[----:B-1----:R-:W-:-:S03]  /*f8f0*/  SEL R8, R25, R4, !P3 ;  /* 0x0000000419087207 */ /* 0x002fc60005800000 */
[----:B------:R-:W-:Y:S04]  /*f900*/  STL [R1+0x2ac], R9 ;  /* 0x0002ac0901007387 */ /* 0x000fe80000100800 */
[----:B------:R0:W-:Y:S01]  /*f910*/  STL [R1+0x2a8], R8 ;  /* 0x0002a80801007387 */ /* 0x0001e20000100800 */
[C---:B--2---:R-:W-:Y:S02]  /*f920*/  SEL R6, R25.reuse, R10, !P3 ;  /* 0x0000000a19067207 */ /* 0x044fe40005800000 */
[----:B------:R-:W-:-:S03]  /*f930*/  SEL R4, R25, R22, !P3 ;  /* 0x0000001619047207 */ /* 0x000fc60005800000 */
[----:B------:R1:W-:Y:S01]  /*f940*/  STL [R1+0x2a4], R6 ;  /* 0x0002a40601007387 */ /* 0x0003e20000100800 */
[----:B0-----:R-:W-:-:S03]  /*f950*/  SEL R8, R25, R20, !P3 ;  /* 0x0000001419087207 */ /* 0x001fc60005800000 */
[----:B------:R0:W-:Y:S01]  /*f960*/  STL [R1+0x29c], R4 ;  /* 0x00029c0401007387 */ /* 0x0001e20000100800 */
[----:B-1----:R-:W-:-:S03]  /*f970*/  SEL R6, R25, R18, !P3 ;  /* 0x0000001219067207 */ /* 0x002fc60005800000 */
[----:B------:R1:W-:Y:S01]  /*f980*/  STL [R1+0x298], R8 ;  /* 0x0002980801007387 */ /* 0x0003e20000100800 */
[----:B0-----:R-:W-:-:S03]  /*f990*/  SEL R4, R25, R16, !P3 ;  /* 0x0000001019047207 */ /* 0x001fc60005800000 */
[----:B------:R0:W-:Y:S04]  /*f9a0*/  STL [R1+0x294], R6 ;  /* 0x0002940601007387 */ /* 0x0001e80000100800 */
[----:B------:R2:W-:Y:S01]  /*f9b0*/  STL [R1+0x290], R4 ;  /* 0x0002900401007387 */ /* 0x0005e20000100800 */
[C---:B-1----:R-:W-:Y:S02]  /*f9c0*/  SEL R8, R25.reuse, R17, !P3 ;  /* 0x0000001119087207 */ /* 0x042fe40005800000 */
[----:B0-----:R-:W-:-:S03]  /*f9d0*/  SEL R6, R25, R14, !P3 ;  /* 0x0000000e19067207 */ /* 0x001fc60005800000 */
[----:B------:R0:W-:Y:S01]  /*f9e0*/  STL [R1+0x28c], R8 ;  /* 0x00028c0801007387 */ /* 0x0001e20000100800 */
[----:B--2---:R-:W-:-:S03]  /*f9f0*/  SEL R4, R25, R13, !P3 ;  /* 0x0000000d19047207 */ /* 0x004fc60005800000 */
[----:B------:R1:W-:Y:S04]  /*fa00*/  STL [R1+0x288], R6 ;  /* 0x0002880601007387 */ /* 0x0003e80000100800 */
[----:B------:R2:W-:Y:S01]  /*fa10*/  STL [R1+0x284], R4 ;  /* 0x0002840401007387 */ /* 0x0005e20000100800 */
[C---:B0-----:R-:W-:Y:S02]  /*fa20*/  SEL R8, R25.reuse, R11, !P3 ;  /* 0x0000000b19087207 */ /* 0x041fe40005800000 */
[----:B-1----:R-:W-:-:S03]  /*fa30*/  SEL R6, R25, R28, !P3 ;  /* 0x0000001c19067207 */ /* 0x002fc60005800000 */
[----:B------:R-:W-:Y:S01]  /*fa40*/  STL [R1+0x280], R8 ;  /* 0x0002800801007387 */ /* 0x000fe20000100800 */
[----:B--2---:R-:W-:-:S03]  /*fa50*/  SEL R4, R25, R0, !P3 ;  /* 0x0000000019047207 */ /* 0x004fc60005800000 */
[----:B------:R-:W-:Y:S01]  /*fa60*/  STL [R1+0x27c], R6 ;  /* 0x00027c0601007387 */ /* 0x000fe20000100800 */
[----:B------:R-:W-:-:S03]  /*fa70*/  SEL R3, R25, R3, !P3 ;  /* 0x0000000319037207 */ /* 0x000fc60005800000 */
[----:B------:R-:W-:Y:S01]  /*fa80*/  STL [R1+0x278], R4 ;  /* 0x0002780401007387 */ /* 0x000fe20000100800 */
[----:B------:R-:W-:-:S03]  /*fa90*/  SEL R0, R25, R7, !P3 ;  /* 0x0000000719007207 */ /* 0x000fc60005800000 */
[----:B------:R-:W2:Y:S04]  /*faa0*/  LDL.LU R26, [R1+0x244] ;  /* 0x00024400011a7983 */ /* 0x000ea80000300800 */
[----:B------:R0:W-:Y:S04]  /*fab0*/  STL [R1+0x274], R3 ;  /* 0x0002740301007387 */ /* 0x0001e80000100800 */
[----:B------:R-:W2:Y:S04]  /*fac0*/  LDL.LU R27, [R1+0x240] ;  /* 0x00024000011b7983 */ /* 0x000ea80000300800 */
[----:B------:R4:W-:Y:S04]  /*fad0*/  STL [R1+0x270], R0 ;  /* 0x0002700001007387 */ /* 0x0009e80000100800 */
[----:B------:R-:W2:Y:S04]  /*fae0*/  LDL.LU R29, [R1+0x23c] ;  /* 0x00023c00011d7983 */ /* 0x000ea80000300800 */
[----:B------:R-:W2:Y:S04]  /*faf0*/  LDL.LU R23, [R1+0x238] ;  /* 0x0002380001177983 */ /* 0x000ea80000300800 */
[----:B0-----:R-:W2:Y:S04]  /*fb00*/  LDL.LU R3, [R1+0x234] ;  /* 0x0002340001037983 */ /* 0x001ea80000300800 */
[----:B------:R-:W2:Y:S04]  /*fb10*/  LDL.LU R7, [R1+0x20c] ;  /* 0x00020c0001077983 */ /* 0x000ea80000300800 */
[----:B------:R-:W2:Y:S01]  /*fb20*/  LDL.LU R19, [R1+0x4] ;  /* 0x0000040001137983 */ /* 0x000ea20000300800 */
[----:B---3--:R-:W-:-:S05]  /*fb30*/  SEL R4, R25, R5, !P3 ;  /* 0x0000000519047207 */ /* 0x008fca0005800000 */
[----:B------:R0:W-:Y:S01]  /*fb40*/  STL [R1+0x26c], R4 ;  /* 0x00026c0401007387 */ /* 0x0001e20000100800 */
[----:B----4-:R-:W-:-:S03]  /*fb50*/  SEL R0, R25, R2, !P3 ;  /* 0x0000000219007207 */ /* 0x010fc60005800000 */
[----:B------:R-:W3:Y:S04]  /*fb60*/  LDL.LU R21, [R1+0x214] ;  /* 0x0002140001157983 */ /* 0x000ee80000300800 */
[----:B------:R1:W-:Y:S04]  /*fb70*/  STL [R1+0x268], R0 ;  /* 0x0002680001007387 */ /* 0x0003e80000100800 */
[----:B------:R-:W4:Y:S04]  /*fb80*/  LDL.LU R15, [R1+0x218] ;  /* 0x00021800010f7983 */ /* 0x000f280000300800 */
[----:B------:R-:W4:Y:S04]  /*fb90*/  LDL.LU R12, [R1+0x21c] ;  /* 0x00021c00010c7983 */ /* 0x000f280000300800 */
[----:B------:R-:W4:Y:S04]  /*fba0*/  LDL.LU R9, [R1+0x230] ;  /* 0x0002300001097983 */ /* 0x000f280000300800 */
[----:B------:R-:W4:Y:S04]  /*fbb0*/  LDL.LU R8, [R1+0x22c] ;  /* 0x00022c0001087983 */ /* 0x000f280000300800 */
[----:B------:R-:W4:Y:S04]  /*fbc0*/  LDL.LU R2, [R1+0x224] ;  /* 0x0002240001027983 */ /* 0x000f280000300800 */
[----:B------:R-:W4:Y:S04]  /*fbd0*/  LDL.LU R6, [R1+0x1f0] ;  /* 0x0001f00001067983 */ /* 0x000f280000300800 */
[----:B0-----:R-:W4:Y:S01]  /*fbe0*/  LDL.LU R4, [R1+0x1f4] ;  /* 0x0001f40001047983 */ /* 0x001f220000300800 */
[----:B-1----:R-:W-:-:S05]  /*fbf0*/  SEL R0, R25, R24, !P3 ;  /* 0x0000001819007207 */ /* 0x002fca0005800000 */
        /* <DEDUP_REMOVED lines=16> */
[C---:B0-----:R-:W-:Y:S02]  /*fd00*/  SEL R26, R25.reuse, R27, !P3 ;  /* 0x0000001b191a7207 */ /* 0x041fe40005800000 */
[C---:B------:R-:W-:Y:S02]  /*fd10*/  SEL R29, R25.reuse, R29, !P3 ;  /* 0x0000001d191d7207 */ /* 0x040fe40005800000 */
        /* <DEDUP_REMOVED lines=8> */
[----:B------:R-:W2:Y:S04]  /*fda0*/  LDL.LU R7, [R1+0x1c8] ;  /* 0x0001c80001077983 */ /* 0x000ea80000300800 */
[----:B------:R0:W-:Y:S01]  /*fdb0*/  STL [R1+0x24c], R23 ;  /* 0x00024c1701007387 */ /* 0x0001e20000100800 */
[----:B---3--:R-:W-:-:S02]  /*fdc0*/  SEL R21, R25, R21, !P3 ;  /* 0x0000001519157207 */ /* 0x008fc40005800000 */
[C---:B0-----:R-:W-:Y:S02]  /*fdd0*/  SEL R23, R25.reuse, R19, !P3 ;  /* 0x0000001319177207 */ /* 0x041fe40005800000 */
[----:B----4-:R-:W-:-:S03]  /*fde0*/  SEL R19, R25, R15, !P3 ;  /* 0x0000000f19137207 */ /* 0x010fc60005800000 */
        /* <DEDUP_REMOVED lines=10> */
[----:B------:R-:W3:Y:S01]  /*fe90*/  LDL.LU R2, [R1+0x1cc] ;  /* 0x0001cc0001027983 */ /* 0x000ee20000300800 */
[----:B------:R-:W-:-:S03]  /*fea0*/  SEL R4, R25, R4, !P3 ;  /* 0x0000000419047207 */ /* 0x000fc60005800000 */
[----:B------:R-:W-:Y:S04]  /*feb0*/  STL [R1+0x234], R9 ;  /* 0x0002340901007387 */ /* 0x000fe80000100800 */
[----:B------:R0:W-:Y:S04]  /*fec0*/  STL [R1+0x230], R8 ;  /* 0x0002300801007387 */ /* 0x0001e80000100800 */
[----:B------:R1:W-:Y:S04]  /*fed0*/  STL [R1+0x22c], R6 ;  /* 0x00022c0601007387 */ /* 0x0003e80000100800 */
[----:B------:R4:W-:Y:S01]  /*fee0*/  STL [R1+0x224], R4 ;  /* 0x0002240401007387 */ /* 0x0009e20000100800 */
[----:B0-----:R-:W-:-:S02]  /*fef0*/  SEL R8, R25, R10, !P3 ;  /* 0x0000000a19087207 */ /* 0x001fc40005800000 */
[----:B-1----:R-:W-:-:S03]  /*ff00*/  SEL R6, R25, R22, !P3 ;  /* 0x0000001619067207 */ /* 0x002fc60005800000 */
[----:B------:R0:W-:Y:S01]  /*ff10*/  STL [R1+0x21c], R8 ;  /* 0x00021c0801007387 */ /* 0x0001e20000100800 */
[----:B----4-:R-:W-:-:S03]  /*ff20*/  SEL R4, R25, R20, !P3 ;  /* 0x0000001419047207 */ /* 0x010fc60005800000 */
        /* <DEDUP_REMOVED lines=9> */
[----:B----4-:R-:W-:-:S03]  /*ffc0*/  SEL R6, R25, R13, !P3 ;  /* 0x0000000d19067207 */ /* 0x010fc60005800000 */
[----:B------:R1:W-:Y:S04]  /*ffd0*/  STL [R1+0x1f8], R8 ;  /* 0x0001f80801007387 */ /* 0x0003e80000100800 */
[----:B------:R4:W-:Y:S01]  /*ffe0*/  STL [R1+0x1f4], R6 ;  /* 0x0001f40601007387 */ /* 0x0009e20000100800 */
[C---:B0-----:R-:W-:Y:S02]  /*fff0*/  SEL R4, R25.reuse, R11, !P3 ;  /* 0x0000000b19047207 */ /* 0x041fe40005800000 */
[----:B-1----:R-:W-:-:S03]  /*10000*/  SEL R8, R25, R28, !P3 ;  /* 0x0000001c19087207 */ /* 0x002fc60005800000 */
[----:B------:R0:W-:Y:S01]  /*10010*/  STL [R1+0x1f0], R4 ;  /* 0x0001f00401007387 */ /* 0x0001e20000100800 */
[----:B----4-:R-:W-:-:S03]  /*10020*/  SEL R6, R25, R0, !P3 ;  /* 0x0000000019067207 */ /* 0x010fc60005800000 */
[----:B------:R-:W-:Y:S04]  /*10030*/  STL [R1+0x1ec], R8 ;  /* 0x0001ec0801007387 */ /* 0x000fe80000100800 */
[----:B------:R-:W-:Y:S01]  /*10040*/  STL [R1+0x1e8], R6 ;  /* 0x0001e80601007387 */ /* 0x000fe20000100800 */
[----:B0-----:R-:W-:-:S03]  /*10050*/  SEL R4, R25, R5, !P3 ;  /* 0x0000000519047207 */ /* 0x001fc60005800000 */
[----:B------:R-:W4:Y:S01]  /*10060*/  LDL.LU R26, [R1+0x1c4] ;  /* 0x0001c400011a7983 */ /* 0x000f220000300800 */
        /* <DEDUP_REMOVED lines=9> */
[----:B--2---:R-:W-:-:S05]  /*10100*/  SEL R3, R25, R3, !P3 ;  /* 0x0000000319037207 */ /* 0x004fca0005800000 */
[----:B------:R-:W-:Y:S01]  /*10110*/  STL [R1+0x1d8], R3 ;  /* 0x0001d80301007387 */ /* 0x000fe20000100800 */
[----:B0-----:R-:W-:-:S03]  /*10120*/  SEL R0, R25, R7, !P3 ;  /* 0x0000000719007207 */ /* 0x001fc60005800000 */
[----:B------:R-:W2:Y:S04]  /*10130*/  LDL.LU R21, [R1+0x19c] ;  /* 0x00019c0001157983 */ /* 0x000ea80000300800 */
[----:B------:R3:W-:Y:S04]  /*10140*/  STL [R1+0x1d4], R0 ;  /* 0x0001d40001007387 */ /* 0x0007e80000100800 */
[----:B------:R-:W2:Y:S04]  /*10150*/  LDL.LU R15, [R1+0x18c] ;  /* 0x00018c00010f7983 */ /* 0x000ea80000300800 */
[----:B------:R-:W2:Y:S04]  /*10160*/  LDL.LU R12, [R1+0x194] ;  /* 0x00019400010c7983 */ /* 0x000ea80000300800 */
[----:B------:R-:W2:Y:S04]  /*10170*/  LDL.LU R9, [R1+0x17c] ;  /* 0x00017c0001097983 */ /* 0x000ea80000300800 */
[----:B------:R-:W2:Y:S04]  /*10180*/  LDL.LU R8, [R1+0x178] ;  /* 0x0001780001087983 */ /* 0x000ea80000300800 */
[----:B------:R-:W2:Y:S04]  /*10190*/  LDL.LU R7, [R1+0x174] ;  /* 0x0001740001077983 */ /* 0x000ea80000300800 */
[----:B------:R-:W2:Y:S04]  /*101a0*/  LDL.LU R6, [R1+0x168] ;  /* 0x0001680001067983 */ /* 0x000ea80000300800 */
[----:B------:R-:W2:Y:S01]  /*101b0*/  LDL.LU R4, [R1+0x15c] ;  /* 0x00015c0001047983 */ /* 0x000ea20000300800 */
[----:B---3--:R-:W-:-:S05]  /*101c0*/  SEL R0, R25, R2, !P3 ;  /* 0x0000000219007207 */ /* 0x008fca0005800000 */
[----:B------:R0:W-:Y:S04]  /*101d0*/  STL [R1+0x1cc], R0 ;  /* 0x0001cc0001007387 */ /* 0x0001e80000100800 */
[----:B------:R-:W3:Y:S04]  /*101e0*/  LDL.LU R10, [R1+0x158] ;  /* 0x00015800010a7983 */ /* 0x000ee80000300800 */
        /* <DEDUP_REMOVED lines=9> */
[----:B0-----:R-:W3:Y:S04]  /*10280*/  LDL.LU R0, [R1+0x134] ;  /* 0x0001340001007983 */ /* 0x001ee80000300800 */
[----:B------:R-:W3:Y:S04]  /*10290*/  LDL.LU R3, [R1+0x138] ;  /* 0x0001380001037983 */ /* 0x000ee80000300800 */
[----:B------:R-:W3:Y:S01]  /*102a0*/  LDL.LU R2, [R1+0x13c] ;  /* 0x00013c0001027983 */ /* 0x000ee20000300800 */
[----:B----4-:R-:W-:-:S05]  /*102b0*/  SEL R26, R25, R26, !P3 ;  /* 0x0000001a191a7207 */ /* 0x010fca0005800000 */
        /* <DEDUP_REMOVED lines=25> */
[----:B------:R-:W2:Y:S04]  /*10450*/  LDL.LU R7, [R1+0x124] ;  /* 0x0001240001077983 */ /* 0x000ea80000300800 */
[----:B------:R0:W-:Y:S04]  /*10460*/  STL [R1+0x18c], R9 ;  /* 0x00018c0901007387 */ /* 0x0001e80000100800 */
[----:B------:R1:W-:Y:S01]  /*10470*/  STL [R1+0x184], R8 ;  /* 0x0001840801007387 */ /* 0x0003e20000100800 */
[C---:B0-----:R-:W-:Y:S02]  /*10480*/  SEL R9, R25.reuse, R6, !P3 ;  /* 0x0000000619097207 */ /* 0x041fe40005800000 */
[----:B-1----:R-:W-:-:S03]  /*10490*/  SEL R8, R25, R4, !P3 ;  /* 0x0000000419087207 */ /* 0x002fc60005800000 */
[----:B------:R-:W-:Y:S01]  /*104a0*/  STL [R1+0x180], R9 ;  /* 0x0001800901007387 */ /* 0x000fe20000100800 */
[----:B---3--:R-:W-:-:S03]  /*104b0*/  SEL R6, R25, R10, !P3 ;  /* 0x0000000a19067207 */ /* 0x008fc60005800000 */
[----:B------:R0:W-:Y:S01]  /*104c0*/  STL [R1+0x17c], R8 ;  /* 0x00017c0801007387 */ /* 0x0001e20000100800 */
[----:B------:R-:W-:-:S03]  /*104d0*/  SEL R4, R25, R22, !P3 ;  /* 0x0000001619047207 */ /* 0x000fc60005800000 */
        /* <DEDUP_REMOVED lines=16> */
[----:B------:R-:W-:Y:S01]  /*105e0*/  STL [R1+0x150], R8 ;  /* 0x0001500801007387 */ /* 0x000fe20000100800 */
[----:B---3--:R-:W-:-:S03]  /*105f0*/  SEL R4, R25, R0, !P3 ;  /* 0x0000000019047207 */ /* 0x008fc60005800000 */
[----:B------:R-:W-:Y:S01]  /*10600*/  STL [R1+0x14c], R6 ;  /* 0x00014c0601007387 */ /* 0x000fe20000100800 */
[----:B------:R-:W-:-:S03]  /*10610*/  SEL R3, R25, R3, !P3 ;  /* 0x0000000319037207 */ /* 0x000fc60005800000 */
[----:B------:R-:W-:Y:S01]  /*10620*/  STL [R1+0x148], R4 ;  /* 0x0001480401007387 */ /* 0x000fe20000100800 */
[----:B------:R-:W-:-:S03]  /*10630*/  SEL R0, R25, R2, !P3 ;  /* 0x0000000219007207 */ /* 0x000fc60005800000 */
[----:B------:R-:W3:Y:S04]  /*10640*/  LDL.LU R26, [R1+0x128] ;  /* 0x00012800011a7983 */ /* 0x000ee80000300800 */
[----:B------:R0:W-:Y:S04]  /*10650*/  STL [R1+0x144], R3 ;  /* 0x0001440301007387 */ /* 0x0001e80000100800 */
[----:B------:R-:W3:Y:S04]  /*10660*/  LDL.LU R27, [R1+0x11c] ;  /* 0x00011c00011b7983 */ /* 0x000ee80000300800 */
[----:B------:R1:W-:Y:S04]  /*10670*/  STL [R1+0x140], R0 ;  /* 0x0001400001007387 */ /* 0x0003e80000100800 */
[----:B------:R-:W3:Y:S04]  /*10680*/  LDL.LU R29, [R1+0x118] ;  /* 0x00011800011d7983 */ /* 0x000ee80000300800 */
[----:B------:R-:W3:Y:S04]  /*10690*/  LDL.LU R23, [R1+0x10c] ;  /* 0x00010c0001177983 */ /* 0x000ee80000300800 */
[----:B0-----:R-:W3:Y:S04]  /*106a0*/  LDL.LU R3, [R1+0x108] ;  /* 0x0001080001037983 */ /* 0x001ee80000300800 */
[----:B------:R-:W3:Y:S04]  /*106b0*/  LDL.LU R2, [R1+0xe0] ;  /* 0x0000e00001027983 */ /* 0x000ee80000300800 */
[----:B------:R-:W3:Y:S01]  /*106c0*/  LDL.LU R19, [R1+0xcc] ;  /* 0x0000cc0001137983 */ /* 0x000ee20000300800 */
[----:B----4-:R-:W-:-:S05]  /*106d0*/  SEL R4, R25, R5, !P3 ;  /* 0x0000000519047207 */ /* 0x010fca0005800000 */
[----:B------:R0:W-:Y:S01]  /*106e0*/  STL [R1+0x13c], R4 ;  /* 0x00013c0401007387 */ /* 0x0001e20000100800 */
[----:B-1----:R-:W-:-:S03]  /*106f0*/  SEL R0, R25, R24, !P3 ;  /* 0x0000001819007207 */ /* 0x002fc60005800000 */
        /* <DEDUP_REMOVED lines=36> */
[----:B------:R-:W3:Y:S04]  /*10940*/  LDL.LU R2, [R1+0xa4] ;  /* 0x0000a40001027983 */ /* 0x000ee80000300800 */
[----:B------:R0:W-:Y:S01]  /*10950*/  STL [R1+0x11c], R23 ;  /* 0x00011c1701007387 */ /* 0x0001e20000100800 */
[----:B----4-:R-:W-:-:S02]  /*10960*/  SEL R21, R25, R21, !P3 ;  /* 0x0000001519157207 */ /* 0x010fc40005800000 */
[C---:B0-----:R-:W-:Y:S02]  /*10970*/  SEL R23, R25.reuse, R19, !P3 ;  /* 0x0000001319177207 */ /* 0x041fe40005800000 */
        /* <DEDUP_REMOVED lines=11> */
[----:B------:R-:W4:Y:S01]  /*10a30*/  LDL.LU R24, [R1+0xa0] ;  /* 0x0000a00001187983 */ /* 0x000f220000300800 */
[----:B------:R-:W-:-:S03]  /*10a40*/  SEL R4, R25, R4, !P3 ;  /* 0x0000000419047207 */ /* 0x000fc60005800000 */
[----:B------:R-:W-:Y:S04]  /*10a50*/  STL [R1+0xf8], R9 ;  /* 0x0000f80901007387 */ /* 0x000fe80000100800 */
[----:B------:R2:W-:Y:S04]  /*10a60*/  STL [R1+0xf0], R8 ;  /* 0x0000f00801007387 */ /* 0x0005e80000100800 */
[----:B------:R0:W-:Y:S04]  /*10a70*/  STL [R1+0xec], R6 ;  /* 0x0000ec0601007387 */ /* 0x0001e80000100800 */
[----:B------:R1:W-:Y:S01]  /*10a80*/  STL [R1+0xe8], R4 ;  /* 0x0000e80401007387 */ /* 0x0003e20000100800 */
[----:B--2---:R-:W-:-:S02]  /*10a90*/  SEL R8, R25, R10, !P3 ;  /* 0x0000000a19087207 */ /* 0x004fc40005800000 */
        /* <DEDUP_REMOVED lines=8> */
[----:B--2---:R-:W-:-:S03]  /*10b20*/  SEL R4, R25, R17, !P3 ;  /* 0x0000001119047207 */ /* 0x004fc60005800000 */
        /* <DEDUP_REMOVED lines=10> */
[----:B------:R-:W-:Y:S01]  /*10bd0*/  STL [R1+0xc0], R8 ;  /* 0x0000c00801007387 */ /* 0x000fe20000100800 */
[C---:B------:R-:W-:Y:S02]  /*10be0*/  SEL R0, R25.reuse, R7, !P3 ;  /* 0x0000000719007207 */ /* 0x040fe40005800000 */
[C---:B--2---:R-:W-:Y:S01]  /*10bf0*/  SEL R4, R25.reuse, R5, !P3 ;  /* 0x0000000519047207 */ /* 0x044fe20005800000 */
[----:B------:R-:W-:Y:S04]  /*10c00*/  STL [R1+0xbc], R6 ;  /* 0x0000bc0601007387 */ /* 0x000fe80000100800 */
[----:B------:R-:W2:Y:S04]  /*10c10*/  LDL.LU R26, [R1+0x9c] ;  /* 0x00009c00011a7983 */ /* 0x000ea80000300800 */
[----:B------:R-:W-:Y:S04]  /*10c20*/  STL [R1+0xb8], R4 ;  /* 0x0000b80401007387 */ /* 0x000fe80000100800 */
[----:B------:R-:W2:Y:S04]  /*10c30*/  LDL.LU R27, [R1+0x94] ;  /* 0x00009400011b7983 */ /* 0x000ea80000300800 */
[----:B------:R0:W-:Y:S04]  /*10c40*/  STL [R1+0xb4], R0 ;  /* 0x0000b40001007387 */ /* 0x0001e80000100800 */
[----:B------:R-:W2:Y:S04]  /*10c50*/  LDL.LU R29, [R1+0x90] ;  /* 0x00009000011d7983 */ /* 0x000ea80000300800 */
[----:B------:R-:W2:Y:S04]  /*10c60*/  LDL.LU R23, [R1+0x8c] ;  /* 0x00008c0001177983 */ /* 0x000ea80000300800 */
[----:B------:R-:W2:Y:S04]  /*10c70*/  LDL.LU R19, [R1+0x7c] ;  /* 0x00007c0001137983 */ /* 0x000ea80000300800 */
[----:B------:R-:W2:Y:S04]  /*10c80*/  LDL.LU R7, [R1] ;  /* 0x0000000001077983 */ /* 0x000ea80000300800 */
[----:B------:R-:W2:Y:S01]  /*10c90*/  LDL.LU R15, [R1+0x88] ;  /* 0x00008800010f7983 */ /* 0x000ea20000300800 */
[----:B---3--:R-:W-:-:S05]  /*10ca0*/  SEL R3, R25, R3, !P3 ;  /* 0x0000000319037207 */ /* 0x008fca0005800000 */
[----:B------:R-:W-:Y:S01]  /*10cb0*/  STL [R1+0xb0], R3 ;  /* 0x0000b00301007387 */ /* 0x000fe20000100800 */
[----:B0-----:R-:W-:-:S03]  /*10cc0*/  SEL R0, R25, R2, !P3 ;  /* 0x0000000219007207 */ /* 0x001fc60005800000 */
[----:B------:R-:W3:Y:S04]  /*10cd0*/  LDL.LU R12, [R1+0x84] ;  /* 0x00008400010c7983 */ /* 0x000ee80000300800 */
[----:B------:R4:W-:Y:S04]  /*10ce0*/  STL [R1+0xac], R0 ;  /* 0x0000ac0001007387 */ /* 0x0009e80000100800 */
[----:B------:R-:W3:Y:S04]  /*10cf0*/  LDL.LU R9, [R1+0x80] ;  /* 0x0000800001097983 */ /* 0x000ee80000300800 */
[----:B------:R-:W3:Y:S04]  /*10d00*/  LDL.LU R8, [R1+0x2a0] ;  /* 0x0002a00001087983 */ /* 0x000ee80000300800 */
[----:B------:R-:W3:Y:S04]  /*10d10*/  LDL.LU R6, [R1+0x74] ;  /* 0x0000740001067983 */ /* 0x000ee80000300800 */
[----:B------:R-:W3:Y:S04]  /*10d20*/  LDL.LU R4, [R1+0x1ac] ;  /* 0x0001ac0001047983 */ /* 0x000ee80000300800 */
[----:B------:R-:W3:Y:S04]  /*10d30*/  LDL.LU R10, [R1+0x1b0] ;  /* 0x0001b000010a7983 */ /* 0x000ee80000300800 */
[----:B------:R-:W3:Y:S04]  /*10d40*/  LDL.LU R22, [R1+0x204] ;  /* 0x0002040001167983 */ /* 0x000ee80000300800 */
[----:B------:R-:W3:Y:S01]  /*10d50*/  LDL.LU R20, [R1+0x220] ;  /* 0x0002200001147983 */ /* 0x000ee20000300800 */
        /* <DEDUP_REMOVED lines=11> */
[----:B------:R-:W4:Y:S04]  /*10e10*/  LDL.LU R3, [R1+0x114] ;  /* 0x0001140001037983 */ /* 0x000f280000300800 */
[----:B------:R-:W4:Y:S04]  /*10e20*/  LDL.LU R2, [R1+0x110] ;  /* 0x0001100001027983 */ /* 0x000f280000300800 */
[----:B------:R-:W4:Y:S04]  /*10e30*/  LDL.LU R24, [R1+0x104] ;  /* 0x0001040001187983 */ /* 0x000f280000300800 */
[----:B------:R-:W4:Y:S01]  /*10e40*/  LDL.LU R21, [R1+0xf4] ;  /* 0x0000f40001157983 */ /* 0x000f220000300800 */
[----:B--2---:R-:W-:-:S05]  /*10e50*/  SEL R26, R25, R26, !P3 ;  /* 0x0000001a191a7207 */ /* 0x004fca0005800000 */
[----:B------:R0:W-:Y:S01]  /*10e60*/  STL [R1+0xa4], R26 ;  /* 0x0000a41a01007387 */ /* 0x0001e20000100800 */
[----:B------:R-:W-:-:S03]  /*10e70*/  SEL R27, R25, R27, !P3 ;  /* 0x0000001b191b7207 */ /* 0x000fc60005800000 */
[----:B0-----:R-:W2:Y:S01]  /*10e80*/  LDL.LU R26, [R1+0x191c] ;  /* 0x00191c00011a7983 */ /* 0x001ea20000300800 */
[----:B------:R-:W-:-:S03]  /*10e90*/  SEL R29, R25, R29, !P3 ;  /* 0x0000001d191d7207 */ /* 0x000fc60005800000 */
[----:B------:R0:W-:Y:S01]  /*10ea0*/  STL [R1+0xa0], R27 ;  /* 0x0000a01b01007387 */ /* 0x0001e20000100800 */
[C---:B------:R-:W-:Y:S02]  /*10eb0*/  SEL R23, R25.reuse, R23, !P3 ;  /* 0x0000001719177207 */ /* 0x040fe40005800000 */
[C---:B------:R-:W-:Y:S01]  /*10ec0*/  SEL R19, R25.reuse, R19, !P3 ;  /* 0x0000001319137207 */ /* 0x040fe20005800000 */
[----:B0-----:R-:W2:Y:S01]  /*10ed0*/  LDL.LU R27, [R1+0x1918] ;  /* 0x00191800011b7983 */ /* 0x001ea20000300800 */
[----:B------:R-:W-:-:S03]  /*10ee0*/  SEL R7, R25, R7, !P3 ;  /* 0x0000000719077207 */ /* 0x000fc60005800000 */
[----:B------:R0:W-:Y:S04]  /*10ef0*/  STL [R1+0x9c], R29 ;  /* 0x00009c1d01007387 */ /* 0x0001e80000100800 */
[----:B0-----:R-:W2:Y:S04]  /*10f00*/  LDL.LU R29, [R1+0x1914] ;  /* 0x00191400011d7983 */ /* 0x001ea80000300800 */
[----:B------:R0:W-:Y:S04]  /*10f10*/  STL [R1+0x98], R23 ;  /* 0x0000981701007387 */ /* 0x0001e80000100800 */
[----:B0-----:R-:W2:Y:S04]  /*10f20*/  LDL.LU R23, [R1+0x1910] ;  /* 0x0019100001177983 */ /* 0x001ea80000300800 */
[----:B------:R0:W-:Y:S04]  /*10f30*/  STL [R1+0x94], R19 ;  /* 0x0000941301007387 */ /* 0x0001e80000100800 */
[----:B0-----:R-:W2:Y:S04]  /*10f40*/  LDL.LU R19, [R1+0x190c] ;  /* 0x00190c0001137983 */ /* 0x001ea80000300800 */
[----:B------:R0:W-:Y:S04]  /*10f50*/  STL [R1+0x90], R7 ;  /* 0x0000900701007387 */ /* 0x0001e80000100800 */
[----:B0-----:R-:W2:Y:S01]  /*10f60*/  LDL.LU R7, [R1+0x1908] ;  /* 0x0019080001077983 */ /* 0x001ea20000300800 */
[----:B------:R-:W-:-:S02]  /*10f70*/  SEL R15, R25, R15, !P3 ;  /* 0x0000000f190f7207 */ /* 0x000fc40005800000 */
[C---:B---3--:R-:W-:Y:S02]  /*10f80*/  SEL R12, R25.reuse, R12, !P3 ;  /* 0x0000000c190c7207 */ /* 0x048fe40005800000 */
[----:B--2---:R-:W-:-:S05]  /*10f90*/  SEL R7, R25, R7, !P3 ;  /* 0x0000000719077207 */ /* 0x004fca0005800000 */
[----:B------:R0:W-:Y:S04]  /*10fa0*/  STL [R1+0x8c], R7 ;  /* 0x00008c0701007387 */ /* 0x0001e80000100800 */
[----:B0-----:R-:W2:Y:S01]  /*10fb0*/  LDL.LU R7, [R1+0x1b8] ;  /* 0x0001b80001077983 */ /* 0x001ea20000300800 */
[C---:B------:R-:W-:Y:S02]  /*10fc0*/  SEL R9, R25.reuse, R9, !P3 ;  /* 0x0000000919097207 */ /* 0x040fe40005800000 */
[C---:B------:R-:W-:Y:S01]  /*10fd0*/  SEL R8, R25.reuse, R8, !P3 ;  /* 0x0000000819087207 */ /* 0x040fe20005800000 */
[----:B------:R0:W-:Y:S01]  /*10fe0*/  STL [R1+0x88], R15 ;  /* 0x0000880f01007387 */ /* 0x0001e20000100800 */
[C---:B------:R-:W-:Y:S02]  /*10ff0*/  SEL R6, R25.reuse, R6, !P3 ;  /* 0x0000000619067207 */ /* 0x040fe40005800000 */
[C---:B------:R-:W-:Y:S01]  /*11000*/  SEL R4, R25.reuse, R4, !P3 ;  /* 0x0000000419047207 */ /* 0x040fe20005800000 */
[----:B0-----:R-:W3:Y:S04]  /*11010*/  LDL.LU R15, [R1+0x1904] ;  /* 0x00190400010f7983 */ /* 0x001ee80000300800 */
[----:B------:R0:W-:Y:S01]  /*11020*/  STL [R1+0x84], R12 ;  /* 0x0000840c01007387 */ /* 0x0001e20000100800 */
[----:B------:R-:W-:-:S03]  /*11030*/  SEL R10, R25, R10, !P3 ;  /* 0x0000000a190a7207 */ /* 0x000fc60005800000 */
        /* <DEDUP_REMOVED lines=8> */
[----:B----4-:R-:W-:-:S03]  /*110c0*/  SEL R18, R25, R18, !P3 ;  /* 0x0000001219127207 */ /* 0x010fc60005800000 */
[----:B0-----:R-:W4:Y:S04]  /*110d0*/  LDL.LU R6, [R1+0x18f4] ;  /* 0x0018f40001067983 */ /* 0x001f280000300800 */
[----:B------:R0:W-:Y:S01]  /*110e0*/  STL [R1+0x74], R4 ;  /* 0x0000740401007387 */ /* 0x0001e20000100800 */
[----:B------:R-:W-:-:S03]  /*110f0*/  SEL R16, R25, R16, !P3 ;  /* 0x0000001019107207 */ /* 0x000fc60005800000 */
[----:B0-----:R-:W3:Y:S04]  /*11100*/  LDL.LU R4, [R1+0x18f0] ;  /* 0x0018f00001047983 */ /* 0x001ee80000300800 */
[----:B------:R0:W-:Y:S01]  /*11110*/  STL [R1+0x70], R10 ;  /* 0x0000700a01007387 */ /* 0x0001e20000100800 */
[----:B------:R-:W-:-:S03]  /*11120*/  SEL R17, R25, R17, !P3 ;  /* 0x0000001119117207 */ /* 0x000fc60005800000 */
[----:B0-----:R-:W3:Y:S01]  /*11130*/  LDL.LU R10, [R1+0x18ec] ;  /* 0x0018ec00010a7983 */ /* 0x001ee20000300800 */
[C---:B------:R-:W-:Y:S02]  /*11140*/  SEL R14, R25.reuse, R14, !P3 ;  /* 0x0000000e190e7207 */ /* 0x040fe40005800000 */
[C---:B------:R-:W-:Y:S02]  /*11150*/  SEL R13, R25.reuse, R13, !P3 ;  /* 0x0000000d190d7207 */ /* 0x040fe40005800000 */
[C---:B------:R-:W-:Y:S02]  /*11160*/  SEL R11, R25.reuse, R11, !P3 ;  /* 0x0000000b190b7207 */ /* 0x040fe40005800000 */
[C---:B------:R-:W-:Y:S02]  /*11170*/  SEL R28, R25.reuse, R28, !P3 ;  /* 0x0000001c191c7207 */ /* 0x040fe40005800000 */
[C---:B------:R-:W-:Y:S02]  /*11180*/  SEL R0, R25.reuse, R0, !P3 ;  /* 0x0000000019007207 */ /* 0x040fe40005800000 */
[----:B------:R-:W-:-:S02]  /*11190*/  SEL R5, R25, R5, !P3 ;  /* 0x0000000519057207 */ /* 0x000fc40005800000 */
[C---:B------:R-:W-:Y:S02]  /*111a0*/  SEL R3, R25.reuse, R3, !P3 ;  /* 0x0000000319037207 */ /* 0x040fe40005800000 */
[C---:B------:R-:W-:Y:S02]  /*111b0*/  SEL R2, R25.reuse, R2, !P3 ;  /* 0x0000000219027207 */ /* 0x040fe40005800000 */
[C---:B------:R-:W-:Y:S02]  /*111c0*/  SEL R24, R25.reuse, R24, !P3 ;  /* 0x0000001819187207 */ /* 0x040fe40005800000 */
[----:B--2---:R-:W-:-:S05]  /*111d0*/  SEL R7, R25, R7, !P3 ;  /* 0x0000000719077207 */ /* 0x004fca0005800000 */
[----:B------:R0:W-:Y:S04]  /*111e0*/  STL [R1+0x6c], R7 ;  /* 0x00006c0701007387 */ /* 0x0001e80000100800 */
[----:B0-----:R-:W2:Y:S04]  /*111f0*/  LDL.LU R7, [R1+0x50] ;  /* 0x0000500001077983 */ /* 0x001ea80000300800 */
        /* <DEDUP_REMOVED lines=28> */
[----:B------:R-:W-:-:S05]  /*113c0*/  SEL R21, R25, R21, !P3 ;  /* 0x0000001519157207 */ /* 0x000fca0005800000 */
[----:B------:R2:W-:Y:S02]  /*113d0*/  STL [R1+0x18], R21 ;  /* 0x0000181501007387 */ /* 0x0005e40000100800 */
[C---:B--2---:R-:W-:Y:S02]  /*113e0*/  SEL R21, R25.reuse, R24, !P3 ;  /* 0x0000001819157207 */ /* 0x044fe40005800000 */
[----:B------:R-:W2:Y:S04]  /*113f0*/  LDL.LU R24, [R1+0x48] ;  /* 0x0000480001187983 */ /* 0x000ea80000300800 */
[----:B------:R0:W-:Y:S02]  /*11400*/  STL [R1+0x14], R21 ;  /* 0x0000141501007387 */ /* 0x0001e40000100800 */
[----:B0-----:R-:W-:-:S02]  /*11410*/  SEL R21, R25, R2, !P3 ;  /* 0x0000000219157207 */ /* 0x001fc40005800000 */
[----:B------:R-:W3:Y:S04]  /*11420*/  LDL.LU R2, [R1+0x4c] ;  /* 0x00004c0001027983 */ /* 0x000ee80000300800 */
[----:B------:R0:W-:Y:S02]  /*11430*/  STL [R1+0x10], R21 ;  /* 0x0000101501007387 */ /* 0x0001e40000100800 */
[C---:B0-----:R-:W-:Y:S02]  /*11440*/  SEL R21, R25.reuse, R3, !P3 ;  /* 0x0000000319157207 */ /* 0x041fe40005800000 */
[----:B------:R-:W4:Y:S01]  /*11450*/  LDL.LU R3, [R1+0x54] ;  /* 0x0000540001037983 */ /* 0x000f220000300800 */
[----:B------:R-:W-:-:S03]  /*11460*/  SEL R0, R25, R0, !P3 ;  /* 0x0000000019007207 */ /* 0x000fc60005800000 */
[----:B------:R0:W-:Y:S01]  /*11470*/  STL [R1+0xc], R21 ;  /* 0x00000c1501007387 */ /* 0x0001e20000100800 */
[C---:B------:R-:W-:Y:S02]  /*11480*/  SEL R28, R25.reuse, R28, !P3 ;  /* 0x0000001c191c7207 */ /* 0x040fe40005800000 */
[----:B0-----:R-:W-:-:S05]  /*11490*/  SEL R21, R25, R5, !P3 ;  /* 0x0000000519157207 */ /* 0x001fca0005800000 */
[----:B------:R-:W-:Y:S04]  /*114a0*/  STL [R1+0x1808], R21 ;  /* 0x0018081501007387 */ /* 0x000fe80000100800 */
[----:B------:R-:W-:Y:S04]  /*114b0*/  STL [R1+0x180c], R0 ;  /* 0x00180c0001007387 */ /* 0x000fe80000100800 */
[----:B------:R-:W-:Y:S01]  /*114c0*/  STL [R1+0x1810], R28 ;  /* 0x0018101c01007387 */ /* 0x000fe20000100800 */
[C---:B------:R-:W-:Y:S02]  /*114d0*/  SEL R5, R25.reuse, R7, !P3 ;  /* 0x0000000719057207 */ /* 0x040fe40005800000 */
[----:B------:R-:W-:-:S02]  /*114e0*/  SEL R11, R25, R11, !P3 ;  /* 0x0000000b190b7207 */ /* 0x000fc40005800000 */
[C---:B------:R-:W-:Y:S02]  /*114f0*/  SEL R13, R25.reuse, R13, !P3 ;  /* 0x0000000d190d7207 */ /* 0x040fe40005800000 */
[C---:B------:R-:W-:Y:S02]  /*11500*/  SEL R14, R25.reuse, R14, !P3 ;  /* 0x0000000e190e7207 */ /* 0x040fe40005800000 */
[C---:B------:R-:W-:Y:S02]  /*11510*/  SEL R17, R25.reuse, R17, !P3 ;  /* 0x0000001119117207 */ /* 0x040fe40005800000 */
[C---:B------:R-:W-:Y:S02]  /*11520*/  SEL R16, R25.reuse, R16, !P3 ;  /* 0x0000001019107207 */ /* 0x040fe40005800000 */
[----:B--2---:R-:W-:-:S05]  /*11530*/  SEL R24, R25, R24, !P3 ;  /* 0x0000001819187207 */ /* 0x004fca0005800000 */
[----:B------:R-:W-:Y:S01]  /*11540*/  STL [R1+0x1814], R24 ;  /* 0x0018141801007387 */ /* 0x000fe20000100800 */
[----:B---3--:R-:W-:-:S05]  /*11550*/  SEL R2, R25, R2, !P3 ;  /* 0x0000000219027207 */ /* 0x008fca0005800000 */
[----:B------:R-:W-:Y:S01]  /*11560*/  STL [R1+0x1818], R2 ;  /* 0x0018180201007387 */ /* 0x000fe20000100800 */
[----:B----4-:R-:W-:-:S05]  /*11570*/  SEL R3, R25, R3, !P3 ;  /* 0x0000000319037207 */ /* 0x010fca0005800000 */
[----:B------:R0:W-:Y:S04]  /*11580*/  STL [R1+0x181c], R3 ;  /* 0x00181c0301007387 */ /* 0x0001e80000100800 */
[----:B0-----:R-:W2:Y:S04]  /*11590*/  LDL.LU R3, [R1+0x3f0] ;  /* 0x0003f00001037983 */ /* 0x001ea80000300800 */
[----:B------:R-:W3:Y:S04]  /*115a0*/  LDL.LU R2, [R1+0x3ec] ;  /* 0x0003ec0001027983 */ /* 0x000ee80000300800 */
[----:B------:R-:W4:Y:S04]  /*115b0*/  LDL.LU R24, [R1+0x3e8] ;  /* 0x0003e80001187983 */ /* 0x000f280000300800 */
[----:B------:R-:W4:Y:S04]  /*115c0*/  LDL.LU R28, [R1+0x3e4] ;  /* 0x0003e400011c7983 */ /* 0x000f280000300800 */
[----:B------:R-:W4:Y:S04]  /*115d0*/  LDL.LU R0, [R1+0x3dc] ;  /* 0x0003dc0001007983 */ /* 0x000f280000300800 */
[----:B------:R-:W4:Y:S04]  /*115e0*/  LDL.LU R21, [R1+0x3d4] ;  /* 0x0003d40001157983 */ /* 0x000f280000300800 */
[----:B------:R0:W-:Y:S04]  /*115f0*/  STL [R1+0x1820], R5 ;  /* 0x0018200501007387 */ /* 0x0001e80000100800 */
[----:B0-----:R-:W4:Y:S04]  /*11600*/  LDL.LU R5, [R1+0x3f4] ;  /* 0x0003f40001057983 */ /* 0x001f280000300800 */
        /* <DEDUP_REMOVED lines=10> */
[----:B------:R-:W0:Y:S01]  /*116b0*/  S2R R7, SR_TID.X ;  /* 0x0000000000077919 */ /* 0x000e220000002100 */
[----:B------:R-:W-:-:S02]  /*116c0*/  SEL R18, R25, R18, !P3 ;  /* 0x0000001219127207 */ /* 0x000fc40005800000 */
[C---:B------:R-:W-:Y:S02]  /*116d0*/  SEL R20, R25.reuse, R20, !P3 ;  /* 0x0000001419147207 */ /* 0x040fe40005800000 */
[C---:B------:R-:W-:Y:S02]  /*116e0*/  SEL R22, R25.reuse, R22, !P3 ;  /* 0x0000001619167207 */ /* 0x040fe40005800000 */
[C---:B------:R-:W-:Y:S01]  /*116f0*/  SEL R10, R25.reuse, R10, !P3 ;  /* 0x0000000a190a7207 */ /* 0x040fe20005800000 */
[----:B------:R-:W-:Y:S01]  /*11700*/  STL [R1+0x1838], R18 ;  /* 0x0018381201007387 */ /* 0x000fe20000100800 */
[C---:B------:R-:W-:Y:S02]  /*11710*/  SEL R4, R25.reuse, R4, !P3 ;  /* 0x0000000419047207 */ /* 0x040fe40005800000 */
[C---:B------:R-:W-:Y:S01]  /*11720*/  SEL R6, R25.reuse, R6, !P3 ;  /* 0x0000000619067207 */ /* 0x040fe20005800000 */
[----:B------:R-:W-:Y:S01]  /*11730*/  STL [R1+0x183c], R20 ;  /* 0x00183c1401007387 */ /* 0x000fe20000100800 */
[----:B------:R-:W-:-:S02]  /*11740*/  SEL R8, R25, R8, !P3 ;  /* 0x0000000819087207 */ /* 0x000fc40005800000 */
[C---:B------:R-:W-:Y:S01]  /*11750*/  SEL R9, R25.reuse, R9, !P3 ;  /* 0x0000000919097207 */ /* 0x040fe20005800000 */
[----:B------:R-:W-:Y:S01]  /*11760*/  STL [R1+0x1840], R22 ;  /* 0x0018401601007387 */ /* 0x000fe20000100800 */
[C---:B------:R-:W-:Y:S02]  /*11770*/  SEL R12, R25.reuse, R12, !P3 ;  /* 0x0000000c190c7207 */ /* 0x040fe40005800000 */
[----:B------:R-:W-:Y:S01]  /*11780*/  SEL R15, R25, R15, !P3 ;  /* 0x0000000f190f7207 */ /* 0x000fe20005800000 */
[----:B------:R-:W-:Y:S01]  /*11790*/  STL [R1+0x1844], R10 ;  /* 0x0018440a01007387 */ /* 0x000fe20000100800 */
[----:B0-----:R-:W-:-:S03]  /*117a0*/  LOP3.LUT R7, R7, 0x3f, RZ, 0xc0, !PT ;  /* 0x0000003f07077812 */ /* 0x001fc600078ec0ff */
[----:B------:R-:W-:Y:S01]  /*117b0*/  STL [R1+0x1848], R4 ;  /* 0x0018480401007387 */ /* 0x000fe20000100800 */
[C---:B------:R-:W-:Y:S02]  /*117c0*/  SEL R19, R25.reuse, R19, !P3 ;  /* 0x0000001319137207 */ /* 0x040fe40005800000 */
[----:B------:R-:W-:Y:S01]  /*117d0*/  SEL R23, R25, R23, !P3 ;  /* 0x0000001719177207 */ /* 0x000fe20005800000 */
[----:B------:R-:W-:Y:S01]  /*117e0*/  STL [R1+0x184c], R6 ;  /* 0x00184c0601007387 */ /* 0x000fe20000100800 */
[----:B------:R-:W-:Y:S01]  /*117f0*/  IMAD R7, R7, c[0x0][0x18c], RZ ;  /* 0x0000630007077a24 */ /* 0x000fe200078e02ff */
[C---:B------:R-:W-:Y:S02]  /*11800*/  SEL R29, R25.reuse, R29, !P3 ;  /* 0x0000001d191d7207 */ /* 0x040fe40005800000 */
[----:B------:R-:W-:Y:S01]  /*11810*/  STL [R1+0x1850], R8 ;  /* 0x0018500801007387 */ /* 0x000fe20000100800 */
[----:B------:R-:W-:-:S03]  /*11820*/  SEL R27, R25, R27, !P3 ;  /* 0x0000001b191b7207 */ /* 0x000fc60005800000 */
[----:B------:R-:W-:Y:S01]  /*11830*/  STL [R1+0x1854], R9 ;  /* 0x0018540901007387 */ /* 0x000fe20000100800 */
[----:B------:R-:W-:-:S03]  /*11840*/  SEL R25, R25, R26, !P3 ;  /* 0x0000001a19197207 */ /* 0x000fc60005800000 */
[----:B------:R-:W-:Y:S01]  /*11850*/  STL [R1+0x1858], R12 ;  /* 0x0018580c01007387 */ /* 0x000fe20000100800 */
[----:B------:R-:W-:-:S03]  /*11860*/  LEA.HI.X.SX32 R7, R7, c[0x0][0x16c], 0x1, P6 ;  /* 0x00005b0007077a11 */ /* 0x000fc600030f0eff */
[----:B------:R-:W-:Y:S04]  /*11870*/  STL [R1+0x185c], R15 ;  /* 0x00185c0f01007387 */ /* 0x000fe80000100800 */
[----:B------:R-:W-:Y:S04]  /*11880*/  STL [R1+0x1860], R19 ;  /* 0x0018601301007387 */ /* 0x000fe80000100800 */
[----:B------:R-:W-:Y:S04]  /*11890*/  STL [R1+0x1864], R23 ;  /* 0x0018641701007387 */ /* 0x000fe80000100800 */
[----:B------:R-:W-:Y:S04]  /*118a0*/  STL [R1+0x1868], R29 ;  /* 0x0018681d01007387 */ /* 0x000fe80000100800 */
[----:B------:R-:W-:Y:S04]  /*118b0*/  STL [R1+0x186c], R27 ;  /* 0x00186c1b01007387 */ /* 0x000fe80000100800 */
[----:B------:R-:W-:Y:S04]  /*118c0*/  STL [R1+0x1870], R25 ;  /* 0x0018701901007387 */ /* 0x000fe80000100800 */
[----:B------:R4:W-:Y:S01]  /*118d0*/  STL [R1+0x1874], R7 ;  /* 0x0018740701007387 */ /* 0x0009e20000100800 */
[----:B--2---:R-:W-:-:S02]  /*118e0*/  IMAD R3, R3, c[0x0][0x190], RZ ;  /* 0x0000640003037a24 */ /* 0x004fc400078e02ff */
[----:B---3--:R-:W-:Y:S02]  /*118f0*/  IMAD R2, R2, c[0x0][0x190], RZ ;  /* 0x0000640002027a24 */ /* 0x008fe400078e02ff */
[----:B----4-:R-:W-:Y:S02]  /*11900*/  IMAD R7, R13, c[0x0][0x190], RZ ;  /* 0x000064000d077a24 */ /* 0x010fe400078e02ff */
[----:B------:R-:W-:Y:S02]  /*11910*/  IMAD R4, R14, c[0x0][0x190], RZ ;  /* 0x000064000e047a24 */ /* 0x000fe400078e02ff */
[----:B------:R-:W-:Y:S02]  /*11920*/  IMAD R6, R17, c[0x0][0x190], RZ ;  /* 0x0000640011067a24 */ /* 0x000fe400078e02ff */
[----:B------:R-:W-:-:S05]  /*11930*/  IMAD R26, R16, c[0x0][0x190], RZ ;  /* 0x00006400101a7a24 */ /* 0x000fca00078e02ff */
[----:B------:R-:W-:Y:S04]  /*11940*/  STL [R1+0x1878], R26 ;  /* 0x0018781a01007387 */ /* 0x000fe80000100800 */
[----:B------:R0:W-:Y:S04]  /*11950*/  STL [R1+0x24], R6 ;  /* 0x0000240601007387 */ /* 0x0001e80000100800 */
[----:B------:R1:W-:Y:S01]  /*11960*/  STL [R1+0x28], R4 ;  /* 0x0000280401007387 */ /* 0x0003e20000100800 */
[----:B0-----:R-:W-:-:S03]  /*11970*/  IMAD R6, R11, c[0x0][0x190], RZ ;  /* 0x000064000b067a24 */ /* 0x001fc600078e02ff */
[----:B------:R-:W-:Y:S01]  /*11980*/  STL [R1+0x48], R7 ;  /* 0x0000480701007387 */ /* 0x000fe20000100800 */
[----:B-1----:R-:W-:-:S03]  /*11990*/  IMAD R4, R5, c[0x0][0x190], RZ ;  /* 0x0000640005047a24 */ /* 0x002fc600078e02ff */
[----:B------:R-:W-:Y:S04]  /*119a0*/  STL [R1+0x4c], R6 ;  /* 0x00004c0601007387 */ /* 0x000fe80000100800 */
[----:B------:R0:W-:Y:S04]  /*119b0*/  STL [R1+0x50], R4 ;  /* 0x0000500401007387 */ /* 0x0001e80000100800 */
[----:B------:R1:W-:Y:S01]  /*119c0*/  STL [R1+0x54], R3 ;  /* 0x0000540301007387 */ /* 0x0003e20000100800 */
[----:B0-----:R-:W-:-:S03]  /*119d0*/  IMAD R4, R24, c[0x0][0x190], RZ ;  /* 0x0000640018047a24 */ /* 0x001fc600078e02ff */
[----:B------:R0:W-:Y:S01]  /*119e0*/  STL [R1+0xf4], R2 ;  /* 0x0000f40201007387 */ /* 0x0001e20000100800 */
[----:B-1----:R-:W-:-:S03]  /*119f0*/  IMAD R3, R28, c[0x0][0x190], RZ ;  /* 0x000064001c037a24 */ /* 0x002fc600078e02ff */
[----:B------:R-:W-:Y:S04]  /*11a00*/  STL [R1+0x104], R4 ;  /* 0x0001040401007387 */ /* 0x000fe80000100800 */
[----:B------:R-:W-:Y:S04]  /*11a10*/  STL [R1+0x110], R3 ;  /* 0x0001100301007387 */ /* 0x000fe80000100800 */
[----:B------:R-:W2:Y:S01]  /*11a20*/  LDL.LU R26, [R1+0x3c8] ;  /* 0x0003c800011a7983 */ /* 0x000ea20000300800 */
[----:B0-----:R-:W-:Y:S02]  /*11a30*/  IMAD R2, R0, c[0x0][0x190], RZ ;  /* 0x0000640000027a24 */ /* 0x001fe400078e02ff */
[----:B------:R-:W-:-:S03]  /*11a40*/  IMAD R0, R21, c[0x0][0x190], RZ ;  /* 0x0000640015007a24 */ /* 0x000fc600078e02ff */
[----:B------:R-:W-:Y:S04]  /*11a50*/  STL [R1+0x114], R2 ;  /* 0x0001140201007387 */ /* 0x000fe80000100800 */
[----:B--2---:R0:W-:Y:S04]  /*11a60*/  STL [R1+0x18ac], R26 ;  /* 0x0018ac1a01007387 */ /* 0x0041e80000100800 */
[----:B------:R-:W-:Y:S04]  /*11a70*/  STL [R1+0x160], R0 ;  /* 0x0001600001007387 */ /* 0x000fe80000100800 */
[----:B0-----:R-:W2:Y:S04]  /*11a80*/  LDL.LU R26, [R1+0x3cc] ;  /* 0x0003cc00011a7983 */ /* 0x001ea80000300800 */
[----:B--2---:R0:W-:Y:S04]  /*11a90*/  STL [R1+0x18b0], R26 ;  /* 0x0018b01a01007387 */ /* 0x0041e80000100800 */
[----:B0-----:R-:W2:Y:S04]  /*11aa0*/  LDL.LU R26, [R1+0x3d0] ;  /* 0x0003d000011a7983 */ /* 0x001ea80000300800 */
[----:B------:R-:W3:Y:S04]  /*11ab0*/  LDL.LU R7, [R1+0x3c4] ;  /* 0x0003c40001077983 */ /* 0x000ee80000300800 */
[----:B------:R-:W4:Y:S04]  /*11ac0*/  LDL.LU R25, [R1+0x3c0] ;  /* 0x0003c00001197983 */ /* 0x000f280000300800 */
        /* <DEDUP_REMOVED lines=25> */
[----:B------:R-:W3:Y:S01]  /*11c60*/  LDL.LU R21, [R1+0x358] ;  /* 0x0003580001157983 */ /* 0x000ee20000300800 */
[----:B--2---:R-:W-:-:S05]  /*11c70*/  IMAD R26, R26, c[0x0][0x190], RZ ;  /* 0x000064001a1a7a24 */ /* 0x004fca00078e02ff */
[----:B------:R0:W-:Y:S04]  /*11c80*/  STL [R1+0x164], R26 ;  /* 0x0001641a01007387 */ /* 0x0001e80000100800 */
[----:B0-----:R-:W2:Y:S02]  /*11c90*/  LDL.LU R26, [R1+0x18b0] ;  /* 0x0018b000011a7983 */ /* 0x001ea40000300800 */
[----:B--2---:R-:W-:-:S05]  /*11ca0*/  IMAD R26, R26, c[0x0][0x190], RZ ;  /* 0x000064001a1a7a24 */ /* 0x004fca00078e02ff */
[----:B------:R0:W-:Y:S04]  /*11cb0*/  STL [R1+0x188], R26 ;  /* 0x0001881a01007387 */ /* 0x0001e80000100800 */
[----:B0-----:R-:W2:Y:S01]  /*11cc0*/  LDL.LU R26, [R1+0x18ac] ;  /* 0x0018ac00011a7983 */ /* 0x001ea20000300800 */
[----:B---3--:R-:W-:Y:S02]  /*11cd0*/  IMAD R19, R19, c[0x0][0x190], RZ ;  /* 0x0000640013137a24 */ /* 0x008fe400078e02ff */
[----:B------:R-:W-:Y:S02]  /*11ce0*/  IMAD R15, R15, c[0x0][0x190], RZ ;  /* 0x000064000f0f7a24 */ /* 0x000fe400078e02ff */
[----:B------:R-:W-:Y:S02]  /*11cf0*/  IMAD R9, R9, c[0x0][0x190], RZ ;  /* 0x0000640009097a24 */ /* 0x000fe400078e02ff */
[----:B------:R-:W-:-:S02]  /*11d00*/  IMAD R8, R8, c[0x0][0x190], RZ ;  /* 0x0000640008087a24 */ /* 0x000fc400078e02ff */
[----:B------:R-:W-:Y:S02]  /*11d10*/  IMAD R3, R3, c[0x0][0x190], RZ ;  /* 0x0000640003037a24 */ /* 0x000fe400078e02ff */
[----:B------:R-:W-:Y:S02]  /*11d20*/  IMAD R2, R2, c[0x0][0x190], RZ ;  /* 0x0000640002027a24 */ /* 0x000fe400078e02ff */
[----:B--2---:R-:W-:-:S05]  /*11d30*/  IMAD R26, R26, c[0x0][0x190], RZ ;  /* 0x000064001a1a7a24 */ /* 0x004fca00078e02ff */
[----:B------:R0:W-:Y:S02]  /*11d40*/  STL [R1+0x190], R26 ;  /* 0x0001901a01007387 */ /* 0x0001e40000100800 */
[----:B0-----:R-:W-:Y:S02]  /*11d50*/  IMAD R26, R7, c[0x0][0x190], RZ ;  /* 0x00006400071a7a24 */ /* 0x001fe400078e02ff */
[----:B----4-:R-:W-:-:S03]  /*11d60*/  IMAD R7, R25, c[0x0][0x190], RZ ;  /* 0x0000640019077a24 */ /* 0x010fc600078e02ff */
[----:B------:R0:W-:Y:S01]  /*11d70*/  STL [R1+0x1ac], R26 ;  /* 0x0001ac1a01007387 */ /* 0x0001e20000100800 */
[----:B------:R-:W-:-:S03]  /*11d80*/  IMAD R25, R29, c[0x0][0x190], RZ ;  /* 0x000064001d197a24 */ /* 0x000fc600078e02ff */
[----:B------:R1:W-:Y:S01]  /*11d90*/  STL [R1+0x1b0], R7 ;  /* 0x0001b00701007387 */ /* 0x0003e20000100800 */
[----:B0-----:R-:W-:Y:S02]  /*11da0*/  IMAD R26, R27, c[0x0][0x190], RZ ;  /* 0x000064001b1a7a24 */ /* 0x001fe400078e02ff */
[----:B-1----:R-:W-:-:S03]  /*11db0*/  IMAD R7, R23, c[0x0][0x190], RZ ;  /* 0x0000640017077a24 */ /* 0x002fc600078e02ff */
[----:B------:R-:W-:Y:S04]  /*11dc0*/  STL [R1+0x1b8], R26 ;  /* 0x0001b81a01007387 */ /* 0x000fe80000100800 */
[----:B------:R-:W-:Y:S04]  /*11dd0*/  STL [R1+0x1d0], R25 ;  /* 0x0001d01901007387 */ /* 0x000fe80000100800 */
[----:B------:R0:W-:Y:S04]  /*11de0*/  STL [R1+0x1e0], R7 ;  /* 0x0001e00701007387 */ /* 0x0001e80000100800 */
[----:B------:R-:W-:Y:S01]  /*11df0*/  STL [R1+0x204], R19 ;  /* 0x0002041301007387 */ /* 0x000fe20000100800 */
[----:B0-----:R-:W-:-:S03]  /*11e00*/  IMAD R7, R12, c[0x0][0x190], RZ ;  /* 0x000064000c077a24 */ /* 0x001fc600078e02ff */
[----:B------:R-:W-:Y:S04]  /*11e10*/  STL [R1+0x208], R15 ;  /* 0x0002080f01007387 */ /* 0x000fe80000100800 */
[----:B------:R0:W-:Y:S04]  /*11e20*/  STL [R1+0x210], R7 ;  /* 0x0002100701007387 */ /* 0x0001e80000100800 */
[----:B------:R-:W-:Y:S01]  /*11e30*/  STL [R1+0x220], R9 ;  /* 0x0002200901007387 */ /* 0x000fe20000100800 */
[----:B0-----:R-:W-:Y:S02]  /*11e40*/  IMAD R7, R6, c[0x0][0x190], RZ ;  /* 0x0000640006077a24 */ /* 0x001fe400078e02ff */
[----:B------:R-:W-:-:S02]  /*11e50*/  IMAD R6, R4, c[0x0][0x190], RZ ;  /* 0x0000640004067a24 */ /* 0x000fc400078e02ff */
[----:B------:R-:W-:Y:S01]  /*11e60*/  IMAD R4, R10, c[0x0][0x190], RZ ;  /* 0x000064000a047a24 */ /* 0x000fe200078e02ff */
[----:B------:R-:W-:Y:S04]  /*11e70*/  STL [R1+0x228], R8 ;  /* 0x0002280801007387 */ /* 0x000fe80000100800 */
[----:B------:R0:W-:Y:S04]  /*11e80*/  STL [R1+0x2a0], R7 ;  /* 0x0002a00701007387 */ /* 0x0001e80000100800 */
[----:B------:R1:W-:Y:S04]  /*11e90*/  STL [R1+0x398], R6 ;  /* 0x0003980601007387 */ /* 0x0003e80000100800 */
[----:B------:R2:W-:Y:S01]  /*11ea0*/  STL [R1+0x394], R4 ;  /* 0x0003940401007387 */ /* 0x0005e20000100800 */
[----:B0-----:R-:W-:-:S02]  /*11eb0*/  IMAD R7, R22, c[0x0][0x190], RZ ;  /* 0x0000640016077a24 */ /* 0x001fc400078e02ff */
[----:B-1----:R-:W-:-:S03]  /*11ec0*/  IMAD R6, R20, c[0x0][0x190], RZ ;  /* 0x0000640014067a24 */ /* 0x002fc600078e02ff */
[----:B------:R0:W-:Y:S01]  /*11ed0*/  STL [R1+0x390], R7 ;  /* 0x0003900701007387 */ /* 0x0001e20000100800 */
[----:B--2---:R-:W-:-:S03]  /*11ee0*/  IMAD R4, R18, c[0x0][0x190], RZ ;  /* 0x0000640012047a24 */ /* 0x004fc600078e02ff */
[----:B------:R1:W-:Y:S04]  /*11ef0*/  STL [R1+0x38c], R6 ;  /* 0x00038c0601007387 */ /* 0x0003e80000100800 */
[----:B------:R2:W-:Y:S01]  /*11f00*/  STL [R1+0x388], R4 ;  /* 0x0003880401007387 */ /* 0x0005e20000100800 */
[----:B0-----:R-:W-:Y:S02]  /*11f10*/  IMAD R7, R16, c[0x0][0x190], RZ ;  /* 0x0000640010077a24 */ /* 0x001fe400078e02ff */
[----:B-1----:R-:W-:-:S03]  /*11f20*/  IMAD R6, R17, c[0x0][0x190], RZ ;  /* 0x0000640011067a24 */ /* 0x002fc600078e02ff */
[----:B------:R0:W-:Y:S01]  /*11f30*/  STL [R1+0x384], R7 ;  /* 0x0003840701007387 */ /* 0x0001e20000100800 */
[----:B--2---:R-:W-:-:S03]  /*11f40*/  IMAD R4, R14, c[0x0][0x190], RZ ;  /* 0x000064000e047a24 */ /* 0x004fc600078e02ff */
[----:B------:R1:W-:Y:S04]  /*11f50*/  STL [R1+0x380], R6 ;  /* 0x0003800601007387 */ /* 0x0003e80000100800 */
[----:B------:R2:W-:Y:S01]  /*11f60*/  STL [R1+0x37c], R4 ;  /* 0x00037c0401007387 */ /* 0x0005e20000100800 */
[----:B0-----:R-:W-:Y:S02]  /*11f70*/  IMAD R7, R13, c[0x0][0x190], RZ ;  /* 0x000064000d077a24 */ /* 0x001fe400078e02ff */
[----:B-1----:R-:W-:-:S03]  /*11f80*/  IMAD R6, R11, c[0x0][0x190], RZ ;  /* 0x000064000b067a24 */ /* 0x002fc600078e02ff */
[----:B------:R-:W-:Y:S01]  /*11f90*/  STL [R1+0x378], R7 ;  /* 0x0003780701007387 */ /* 0x000fe20000100800 */
[----:B--2---:R-:W-:-:S03]  /*11fa0*/  IMAD R4, R5, c[0x0][0x190], RZ ;  /* 0x0000640005047a24 */ /* 0x004fc600078e02ff */
        /* <DEDUP_REMOVED lines=537> */
[----:B----4-:R-:W-:Y:S02]  /*14140*/  IMAD R25, R25, c[0x0][0x190], RZ ;  /* 0x0000640019197a24 */ /* 0x010fe400078e02ff */
[----:B------:R-:W-:Y:S02]  /*14150*/  IMAD R27, R27, c[0x0][0x190], RZ ;  /* 0x000064001b1b7a24 */ /* 0x000fe400078e02ff */
[----:B------:R-:W-:-:S02]  /*14160*/  IMAD R29, R29, c[0x0][0x190], RZ ;  /* 0x000064001d1d7a24 */ /* 0x000fc400078e02ff */
[----:B------:R-:W-:Y:S02]  /*14170*/  IMAD R23, R23, c[0x0][0x190], RZ ;  /* 0x0000640017177a24 */ /* 0x000fe400078e02ff */
[----:B------:R-:W-:Y:S02]  /*14180*/  IMAD R19, R19, c[0x0][0x190], RZ ;  /* 0x0000640013137a24 */ /* 0x000fe400078e02ff */
[----:B------:R-:W-:Y:S02]  /*14190*/  IMAD R15, R15, c[0x0][0x190], RZ ;  /* 0x000064000f0f7a24 */ /* 0x000fe400078e02ff */
[----:B------:R-:W-:Y:S02]  /*141a0*/  IMAD R12, R12, c[0x0][0x190], RZ ;  /* 0x000064000c0c7a24 */ /* 0x000fe400078e02ff */
        /* <DEDUP_REMOVED lines=20> */
[----:B--2---:R-:W-:-:S05]  /*142f0*/  IMAD R26, R26, c[0x0][0x190], RZ ;  /* 0x000064001a1a7a24 */ /* 0x004fca00078e02ff */
[----:B------:R0:W-:Y:S04]  /*14300*/  STL [R1+0x94], R26 ;  /* 0x0000941a01007387 */ /* 0x0001e80000100800 */
[----:B0-----:R-:W2:Y:S04]  /*14310*/  LDL.LU R26, [R1+0x1878] ;  /* 0x00187800011a7983 */ /* 0x001ea80000300800 */
[----:B------:R0:W-:Y:S04]  /*14320*/  STL [R1+0x90], R7 ;  /* 0x0000900701007387 */ /* 0x0001e80000100800 */
[----:B0-----:R-:W3:Y:S04]  /*14330*/  LDL.LU R7, [R1+0x1874] ;  /* 0x0018740001077983 */ /* 0x001ee80000300800 */
[----:B------:R0:W-:Y:S04]  /*14340*/  STL [R1+0x8c], R25 ;  /* 0x00008c1901007387 */ /* 0x0001e80000100800 */
[----:B0-----:R-:W4:Y:S04]  /*14350*/  LDL.LU R25, [R1+0x1870] ;  /* 0x0018700001197983 */ /* 0x001f280000300800 */
        /* <DEDUP_REMOVED lines=21> */
[----:B0-----:R-:W3:Y:S04]  /*144b0*/  LDL.LU R10, [R1+0x1844] ;  /* 0x00184400010a7983 */ /* 0x001ee80000300800 */
        /* <DEDUP_REMOVED lines=29> */
[----:B0-----:R-:W4:Y:S01]  /*14690*/  LDL.LU R21, [R1+0x1808] ;  /* 0x0018080001157983 */ /* 0x001f220000300800 */
[----:B--2---:R-:W-:-:S02]  /*146a0*/  IMAD R4, R4, c[0x0][0x190], RZ ;  /* 0x0000640004047a24 */ /* 0x004fc400078e02ff */
[----:B---3--:R-:W-:Y:S02]  /*146b0*/  IMAD R10, R10, c[0x0][0x190], RZ ;  /* 0x000064000a0a7a24 */ /* 0x008fe400078e02ff */
[----:B----4-:R-:W-:Y:S02]  /*146c0*/  IMAD R22, R22, c[0x0][0x190], RZ ;  /* 0x0000640016167a24 */ /* 0x010fe400078e02ff */
        /* <DEDUP_REMOVED lines=13> */
[----:B------:R-:W-:-:S05]  /*147a0*/  IMAD R21, R21, c[0x0][0x190], RZ ;  /* 0x0000640015157a24 */ /* 0x000fca00078e02ff */
[----:B------:R0:W-:Y:S04]  /*147b0*/  STL [R1+0x8], R21 ;  /* 0x0000081501007387 */ /* 0x0001e80000100800 */
[----:B0-----:R-:W2:Y:S04]  /*147c0*/  LDL.LU R21, [R1+0x1804] ;  /* 0x0018040001157983 */ /* 0x001ea80000300800 */
[----:B------:R-:W-:Y:S04]  /*147d0*/  STL [R1+0x17c4], R0 ;  /* 0x0017c40001007387 */ /* 0x000fe80000100800 */
[----:B------:R-:W-:Y:S04]  /*147e0*/  STL [R1+0x17c0], R28 ;  /* 0x0017c01c01007387 */ /* 0x000fe80000100800 */
[----:B------:R0:W-:Y:S04]  /*147f0*/  STL [R1+0x17bc], R24 ;  /* 0x0017bc1801007387 */ /* 0x0001e80000100800 */
[----:B0-----:R-:W3:Y:S04]  /*14800*/  LDL.LU R24, [R1+0x188] ;  /* 0x0001880001187983 */ /* 0x001ee80000300800 */
[----:B------:R-:W-:Y:S04]  /*14810*/  STL [R1+0x17b8], R2 ;  /* 0x0017b80201007387 */ /* 0x000fe80000100800 */
[----:B------:R0:W-:Y:S04]  /*14820*/  STL [R1+0x17b4], R3 ;  /* 0x0017b40301007387 */ /* 0x0001e80000100800 */
[----:B0-----:R-:W4:Y:S04]  /*14830*/  LDL.LU R3, [R1+0x164] ;  /* 0x0001640001037983 */ /* 0x001f280000300800 */
[----:B------:R0:W-:Y:S04]  /*14840*/  STL [R1+0x17b0], R5 ;  /* 0x0017b00501007387 */ /* 0x0001e80000100800 */
[----:B0-----:R-:W3:Y:S04]  /*14850*/  LDL.LU R5, [R1+0x160] ;  /* 0x0001600001057983 */ /* 0x001ee80000300800 */
        /* <DEDUP_REMOVED lines=20> */
[----:B------:R-:W-:-:S02]  /*149a0*/  IMAD R6, R6, c[0x0][0x190], RZ ;  /* 0x0000640006067a24 */ /* 0x000fc400078e02ff */
[----:B------:R-:W-:Y:S02]  /*149b0*/  IMAD R8, R8, c[0x0][0x190], RZ ;  /* 0x0000640008087a24 */ /* 0x000fe400078e02ff */
[----:B------:R-:W-:Y:S02]  /*149c0*/  IMAD R9, R9, c[0x0][0x190], RZ ;  /* 0x0000640009097a24 */ /* 0x000fe400078e02ff */
[----:B------:R-:W-:Y:S01]  /*149d0*/  IMAD R12, R12, c[0x0][0x190], RZ ;  /* 0x000064000c0c7a24 */ /* 0x000fe200078e02ff */
[----:B------:R2:W-:Y:S01]  /*149e0*/  STL [R1+0x17ec], R6 ;  /* 0x0017ec0601007387 */ /* 0x0005e20000100800 */
[----:B------:R-:W-:Y:S02]  /*149f0*/  IMAD R15, R15, c[0x0][0x190], RZ ;  /* 0x000064000f0f7a24 */ /* 0x000fe400078e02ff */
[----:B------:R-:W-:Y:S01]  /*14a00*/  IMAD R19, R19, c[0x0][0x190], RZ ;  /* 0x0000640013137a24 */ /* 0x000fe200078e02ff */
[----:B------:R-:W-:Y:S04]  /*14a10*/  STL [R1+0x17f0], R8 ;  /* 0x0017f00801007387 */ /* 0x000fe80000100800 */
[----:B------:R3:W-:Y:S04]  /*14a20*/  STL [R1+0x17f4], R9 ;  /* 0x0017f40901007387 */ /* 0x0007e80000100800 */
[----:B------:R-:W-:Y:S04]  /*14a30*/  STL [R1+0x17f8], R12 ;  /* 0x0017f80c01007387 */ /* 0x000fe80000100800 */
[----:B------:R-:W-:Y:S04]  /*14a40*/  STL [R1+0x17fc], R15 ;  /* 0x0017fc0f01007387 */ /* 0x000fe80000100800 */
[----:B------:R-:W-:Y:S04]  /*14a50*/  STL [R1+0x1800], R19 ;  /* 0x0018001301007387 */ /* 0x000fe80000100800 */
[----:B------:R-:W4:Y:S01]  /*14a60*/  LDL.LU R0, [R1+0x190] ;  /* 0x0001900001007983 */ /* 0x000f220000300800 */
[----:B--2---:R-:W-:-:S05]  /*14a70*/  LEA R6, P1, R26, R21, 0x1 ;  /* 0x000000151a067211 */ /* 0x004fca00078208ff */
[----:B------:R0:W-:Y:S01]  /*14a80*/  STL [R1+0xf88], R6 ;  /* 0x000f880601007387 */ /* 0x0001e20000100800 */
[-C--:B---3--:R-:W-:Y:S02]  /*14a90*/  LEA R9, P5, R16, R21.reuse, 0x1 ;  /* 0x0000001510097211 */ /* 0x088fe400078a08ff */
[-C--:B----4-:R-:W-:Y:S02]  /*14aa0*/  LEA R8, P2, R20, R21.reuse, 0x1 ;  /* 0x0000001514087211 */ /* 0x090fe400078408ff */
[-C--:B0-----:R-:W-:Y:S02]  /*14ab0*/  LEA R6, P3, R10, R21.reuse, 0x1 ;  /* 0x000000150a067211 */ /* 0x081fe400078608ff */
[----:B------:R-:W-:-:S05]  /*14ac0*/  LEA R2, P4, R4, R21, 0x1 ;  /* 0x0000001504027211 */ /* 0x000fca00078808ff */
[----:B------:R0:W-:Y:S04]  /*14ad0*/  STL [R1+0xf90], R2 ;  /* 0x000f900201007387 */ /* 0x0001e80000100800 */
[----:B------:R-:W2:Y:S01]  /*14ae0*/  LDL.LU R28, [R1+0x1ac] ;  /* 0x0001ac00011c7983 */ /* 0x000ea20000300800 */
[----:B0-----:R-:W-:-:S03]  /*14af0*/  LEA R2, P0, R22, R21, 0x1 ;  /* 0x0000001516027211 */ /* 0x001fc600078008ff */
[----:B------:R0:W-:Y:S04]  /*14b00*/  STL [R1+0xf98], R6 ;  /* 0x000f980601007387 */ /* 0x0001e80000100800 */
[----:B------:R1:W-:Y:S04]  /*14b10*/  STL [R1+0xfa0], R2 ;  /* 0x000fa00201007387 */ /* 0x0003e80000100800 */
[----:B0-----:R-:W3:Y:S01]  /*14b20*/  LDL.LU R6, [R1+0x1b0] ;  /* 0x0001b00001067983 */ /* 0x001ee20000300800 */
[----:B-1----:R-:W-:-:S03]  /*14b30*/  LEA R2, P6, R18, R21, 0x1 ;  /* 0x0000001512027211 */ /* 0x002fc600078c08ff */
[----:B------:R-:W-:Y:S04]  /*14b40*/  STL [R1+0xfa8], R8 ;  /* 0x000fa80801007387 */ /* 0x000fe80000100800 */
[----:B------:R0:W-:Y:S04]  /*14b50*/  STL [R1+0xfb0], R2 ;  /* 0x000fb00201007387 */ /* 0x0001e80000100800 */
[----:B0-----:R-:W4:Y:S01]  /*14b60*/  LDL.LU R2, [R1+0x1b8] ;  /* 0x0001b80001027983 */ /* 0x001f220000300800 */
[----:B------:R-:W-:-:S03]  /*14b70*/  LEA.HI.X.SX32 R8, R26, R7, 0x1, P1 ;  /* 0x000000071a087211 */ /* 0x000fc600008f0eff */
[----:B------:R-:W-:Y:S04]  /*14b80*/  STL [R1+0xfb8], R9 ;  /* 0x000fb80901007387 */ /* 0x000fe80000100800 */
[----:B------:R0:W-:Y:S02]  /*14b90*/  STL [R1+0xf84], R8 ;  /* 0x000f840801007387 */ /* 0x0001e40000100800 */
[----:B0-----:R-:W-:Y:S02]  /*14ba0*/  LEA.HI.X.SX32 R8, R4, R7, 0x1, P4 ;  /* 0x0000000704087211 */ /* 0x001fe400020f0eff */
[----:B------:R-:W4:Y:S01]  /*14bb0*/  LDL.LU R4, [R1+0x1d0] ;  /* 0x0001d00001047983 */ /* 0x000f220000300800 */
[----:B------:R-:W-:-:S05]  /*14bc0*/  LEA R9, P1, R17, R21, 0x1 ;  /* 0x0000001511097211 */ /* 0x000fca00078208ff */
        /* <DEDUP_REMOVED lines=10> */
[----:B------:R0:W-:Y:S04]  /*14c70*/  STL [R1+0xfd0], R9 ;  /* 0x000fd00901007387 */ /* 0x0001e80000100800 */
[----:B------:R1:W-:Y:S01]  /*14c80*/  STL [R1+0xf9c], R8 ;  /* 0x000f9c0801007387 */ /* 0x0003e20000100800 */
[----:B0-----:R-:W-:Y:S02]  /*14c90*/  LEA R9, P0, R11, R21, 0x1 ;  /* 0x000000150b097211 */ /* 0x001fe400078008ff */
[-C--:B-1----:R-:W-:Y:S02]  /*14ca0*/  LEA.HI.X.SX32 R8, R20, R7.reuse, 0x1, P2 ;  /* 0x0000000714087211 */ /* 0x082fe400010f0eff */
[----:B------:R-:W4:Y:S04]  /*14cb0*/  LDL.LU R20, [R1+0x208] ;  /* 0x0002080001147983 */ /* 0x000f280000300800 */
[----:B------:R-:W-:Y:S04]  /*14cc0*/  STL [R1+0xfd8], R9 ;  /* 0x000fd80901007387 */ /* 0x000fe80000100800 */
[----:B------:R0:W-:Y:S02]  /*14cd0*/  STL [R1+0xfa4], R8 ;  /* 0x000fa40801007387 */ /* 0x0001e40000100800 */
[----:B0-----:R-:W-:-:S02]  /*14ce0*/  LEA.HI.X.SX32 R8, R18, R7, 0x1, P6 ;  /* 0x0000000712087211 */ /* 0x001fc400030f0eff */
        /* <DEDUP_REMOVED lines=10> */
[----:B-1----:R-:W-:Y:S02]  /*14d90*/  LEA.HI.X.SX32 R8, R17, R7, 0x1, P1 ;  /* 0x0000000711087211 */ /* 0x002fe400008f0eff */
[----:B------:R-:W4:Y:S04]  /*14da0*/  LDL.LU R17, [R1+0x228] ;  /* 0x0002280001117983 */ /* 0x000f280000300800 */
[----:B------:R0:W-:Y:S04]  /*14db0*/  STL [R1+0xff0], R9 ;  /* 0x000ff00901007387 */ /* 0x0001e80000100800 */
[----:B------:R1:W-:Y:S01]  /*14dc0*/  STL [R1+0xfbc], R8 ;  /* 0x000fbc0801007387 */ /* 0x0003e20000100800 */
[----:B0-----:R-:W-:-:S02]  /*14dd0*/  LEA R9, P1, R0, R21, 0x1 ;  /* 0x0000001500097211 */ /* 0x001fc400078208ff */
[-C--:B-1----:R-:W-:Y:S02]  /*14de0*/  LEA.HI.X.SX32 R8, R14, R7.reuse, 0x1, P4 ;  /* 0x000000070e087211 */ /* 0x082fe400020f0eff */
[----:B------:R-:W4:Y:S04]  /*14df0*/  LDL.LU R14, [R1+0x2a0] ;  /* 0x0002a000010e7983 */ /* 0x000f280000300800 */
[----:B------:R-:W-:Y:S04]  /*14e00*/  STL [R1+0xff8], R9 ;  /* 0x000ff80901007387 */ /* 0x000fe80000100800 */
[----:B------:R0:W-:Y:S02]  /*14e10*/  STL [R1+0xfc4], R8 ;  /* 0x000fc40801007387 */ /* 0x0001e40000100800 */
[----:B0-----:R-:W-:-:S02]  /*14e20*/  LEA.HI.X.SX32 R8, R13, R7, 0x1, P3 ;  /* 0x000000070d087211 */ /* 0x001fc400018f0eff */
[----:B------:R-:W4:Y:S01]  /*14e30*/  LDL.LU R13, [R1+0x398] ;  /* 0x00039800010d7983 */ /* 0x000f220000300800 */
[----:B--2---:R-:W-:-:S05]  /*14e40*/  LEA R9, P4, R28, R21, 0x1 ;  /* 0x000000151c097211 */ /* 0x004fca00078808ff */
[----:B------:R-:W-:Y:S04]  /*14e50*/  STL [R1+0x1000], R9 ;  /* 0x0010000901007387 */ /* 0x000fe80000100800 */
[----:B------:R0:W-:Y:S02]  /*14e60*/  STL [R1+0xfcc], R8 ;  /* 0x000fcc0801007387 */ /* 0x0001e40000100800 */
[----:B0-----:R-:W-:Y:S02]  /*14e70*/  LEA.HI.X.SX32 R8, R11, R7, 0x1, P0 ;  /* 0x000000070b087211 */ /* 0x001fe400000f0eff */
[----:B------:R-:W2:Y:S01]  /*14e80*/  LDL.LU R11, [R1+0x394] ;  /* 0x00039400010b7983 */ /* 0x000ea20000300800 */
[----:B---3--:R-:W-:-:S05]  /*14e90*/  LEA R9, P3, R6, R21, 0x1 ;  /* 0x0000001506097211 */ /* 0x008fca00078608ff */
[----:B------:R4:W-:Y:S04]  /*14ea0*/  STL [R1+0x1008], R9 ;  /* 0x0010080901007387 */ /* 0x0009e80000100800 */
[----:B------:R0:W-:Y:S01]  /*14eb0*/  STL [R1+0xfd4], R8 ;  /* 0x000fd40801007387 */ /* 0x0001e20000100800 */
[----:B----4-:R-:W-:Y:S02]  /*14ec0*/  LEA R9, P0, R2, R21, 0x1 ;  /* 0x0000001502097211 */ /* 0x010fe400078008ff */
[-C--:B0-----:R-:W-:Y:S02]  /*14ed0*/  LEA.HI.X.SX32 R8, R5, R7.reuse, 0x1, P2 ;  /* 0x0000000705087211 */ /* 0x081fe400010f0eff */
[----:B------:R-:W3:Y:S04]  /*14ee0*/  LDL.LU R5, [R1+0x390] ;  /* 0x0003900001057983 */ /* 0x000ee80000300800 */
        /* <DEDUP_REMOVED lines=55> */
[----:B------:R-:W-:Y:S04]  /*15260*/  STL [R1+0x1068], R9 ;  /* 0x0010680901007387 */ /* 0x000fe80000100800 */
[----:B------:R0:W-:Y:S02]  /*15270*/  STL [R1+0x1034], R8 ;  /* 0x0010340801007387 */ /* 0x0001e40000100800 */
[----:B0-----:R-:W-:Y:S02]  /*15280*/  LEA.HI.X.SX32 R8, R16, R7, 0x1, P3 ;  /* 0x0000000710087211 */ /* 0x001fe400018f0eff */
[----:B----4-:R-:W-:Y:S01]  /*15290*/  LEA R9, P4, R3, R21, 0x1 ;  /* 0x0000001503097211 */ /* 0x010fe200078808ff */
        /* <DEDUP_REMOVED lines=84> */
[----:B------:R-:W-:Y:S01]  /*157e0*/  LEA R9, P2, R3, R21, 0x1 ;  /* 0x0000001503097211 */ /* 0x000fe200078408ff */
        /* <DEDUP_REMOVED lines=79> */
[----:B------:R-:W-:Y:S01]  /*15ce0*/  LEA R9, P5, R5, R21, 0x1 ;  /* 0x0000001505097211 */ /* 0x000fe200078a08ff */
        /* <DEDUP_REMOVED lines=472> */
[----:B------:R0:W-:Y:S01]  /*17a70*/  STL [R1+0x1434], R8 ;  /* 0x0014340801007387 */ /* 0x0001e20000100800 */
[-C--:B------:R-:W-:Y:S02]  /*17a80*/  LEA.HI.X.SX32 R6, R6, R7.reuse, 0x1, P6 ;  /* 0x0000000706067211 */ /* 0x080fe400030f0eff */
[----:B0-----:R-:W-:Y:S02]  /*17a90*/  LEA.HI.X.SX32 R8, R28, R7, 0x1, P2 ;  /* 0x000000071c087211 */ /* 0x001fe400010f0eff */
[-C--:B------:R-:W-:Y:S01]  /*17aa0*/  LEA R9, P0, R20, R21.reuse, 0x1 ;  /* 0x0000001514097211 */ /* 0x080fe200078008ff */
[----:B------:R-:W4:Y:S04]  /*17ab0*/  LDL.LU R28, [R1+0x124] ;  /* 0x00012400011c7983 */ /* 0x000f280000300800 */
[----:B------:R-:W-:Y:S04]  /*17ac0*/  STL [R1+0x1470], R9 ;  /* 0x0014700901007387 */ /* 0x000fe80000100800 */
[----:B------:R0:W-:Y:S04]  /*17ad0*/  STL [R1+0x143c], R8 ;  /* 0x00143c0801007387 */ /* 0x0001e80000100800 */
[----:B0-----:R-:W4:Y:S01]  /*17ae0*/  LDL.LU R8, [R1+0x120] ;  /* 0x0001200001087983 */ /* 0x001f220000300800 */
[----:B------:R-:W-:-:S05]  /*17af0*/  LEA R9, P2, R18, R21, 0x1 ;  /* 0x0000001512097211 */ /* 0x000fca00078408ff */
[----:B------:R-:W-:Y:S04]  /*17b00*/  STL [R1+0x1478], R9 ;  /* 0x0014780901007387 */ /* 0x000fe80000100800 */
[----:B------:R0:W-:Y:S02]  /*17b10*/  STL [R1+0x1444], R6 ;  /* 0x0014440601007387 */ /* 0x0001e40000100800 */
[-C--:B0-----:R-:W-:Y:S02]  /*17b20*/  LEA.HI.X.SX32 R6, R2, R7.reuse, 0x1, P5 ;  /* 0x0000000702067211 */ /* 0x081fe400028f0eff */
[----:B------:R-:W4:Y:S01]  /*17b30*/  LDL.LU R2, [R1+0x11c] ;  /* 0x00011c0001027983 */ /* 0x000f220000300800 */
[-C--:B------:R-:W-:Y:S02]  /*17b40*/  LEA.HI.X.SX32 R4, R4, R7.reuse, 0x1, P1 ;  /* 0x0000000704047211 */ /* 0x080fe400008f0eff */
[----:B------:R-:W-:-:S02]  /*17b50*/  LEA.HI.X.SX32 R10, R10, R7, 0x1, P4 ;  /* 0x000000070a0a7211 */ /* 0x000fc400020f0eff */
[----:B------:R-:W-:Y:S02]  /*17b60*/  LEA.HI.X.SX32 R12, R22, R7, 0x1, P3 ;  /* 0x00000007160c7211 */ /* 0x000fe400018f0eff */
[----:B--2---:R-:W-:-:S05]  /*17b70*/  LEA R9, P6, R16, R21, 0x1 ;  /* 0x0000001510097211 */ /* 0x004fca00078c08ff */
[----:B------:R-:W-:Y:S04]  /*17b80*/  STL [R1+0x1480], R9 ;  /* 0x0014800901007387 */ /* 0x000fe80000100800 */
[----:B------:R0:W-:Y:S04]  /*17b90*/  STL [R1+0x144c], R6 ;  /* 0x00144c0601007387 */ /* 0x0001e80000100800 */
[----:B0-----:R-:W2:Y:S01]  /*17ba0*/  LDL.LU R6, [R1+0x118] ;  /* 0x0001180001067983 */ /* 0x001ea20000300800 */
[----:B---3--:R-:W-:-:S05]  /*17bb0*/  LEA R9, P5, R17, R21, 0x1 ;  /* 0x0000001511097211 */ /* 0x008fca00078a08ff */
[----:B------:R-:W-:Y:S04]  /*17bc0*/  STL [R1+0x1488], R9 ;  /* 0x0014880901007387 */ /* 0x000fe80000100800 */
[----:B------:R0:W-:Y:S04]  /*17bd0*/  STL [R1+0x1454], R4 ;  /* 0x0014540401007387 */ /* 0x0001e80000100800 */
[----:B0-----:R-:W3:Y:S01]  /*17be0*/  LDL.LU R4, [R1+0x10c] ;  /* 0x00010c0001047983 */ /* 0x001ee20000300800 */
[----:B----4-:R-:W-:-:S05]  /*17bf0*/  LEA R9, P1, R14, R21, 0x1 ;  /* 0x000000150e097211 */ /* 0x010fca00078208ff */
[----:B------:R-:W-:Y:S04]  /*17c00*/  STL [R1+0x1490], R9 ;  /* 0x0014900901007387 */ /* 0x000fe80000100800 */
[----:B------:R0:W-:Y:S04]  /*17c10*/  STL [R1+0x145c], R10 ;  /* 0x00145c0a01007387 */ /* 0x0001e80000100800 */
[----:B0-----:R-:W4:Y:S01]  /*17c20*/  LDL.LU R10, [R1+0x108] ;  /* 0x00010800010a7983 */ /* 0x001f220000300800 */
[----:B------:R-:W-:-:S05]  /*17c30*/  LEA R9, P4, R13, R21, 0x1 ;  /* 0x000000150d097211 */ /* 0x000fca00078808ff */
[----:B------:R-:W-:Y:S04]  /*17c40*/  STL [R1+0x1498], R9 ;  /* 0x0014980901007387 */ /* 0x000fe80000100800 */
[----:B------:R0:W-:Y:S04]  /*17c50*/  STL [R1+0x1464], R12 ;  /* 0x0014640c01007387 */ /* 0x0001e80000100800 */
[----:B------:R-:W4:Y:S01]  /*17c60*/  LDL.LU R22, [R1+0x100] ;  /* 0x0001000001167983 */ /* 0x000f220000300800 */
[----:B0-----:R-:W-:Y:S02]  /*17c70*/  LEA.HI.X.SX32 R12, R20, R7, 0x1, P0 ;  /* 0x00000007140c7211 */ /* 0x001fe400000f0eff */
        /* <DEDUP_REMOVED lines=25> */
[----:B------:R-:W-:-:S02]  /*17e10*/  LEA R9, P1, R28, R21, 0x1 ;  /* 0x000000151c097211 */ /* 0x000fc400078208ff */
[----:B------:R-:W-:-:S03]  /*17e20*/  LEA.HI.X.SX32 R11, R11, R7, 0x1, P3 ;  /* 0x000000070b0b7211 */ /* 0x000fc600018f0eff */
[----:B------:R0:W-:Y:S04]  /*17e30*/  STL [R1+0x14c8], R9 ;  /* 0x0014c80901007387 */ /* 0x0001e80000100800 */
[----:B------:R-:W-:Y:S04]  /*17e40*/  STL [R1+0x1494], R12 ;  /* 0x0014940c01007387 */ /* 0x000fe80000100800 */
[----:B------:R-:W4:Y:S01]  /*17e50*/  LDL.LU R13, [R1+0xe4] ;  /* 0x0000e400010d7983 */ /* 0x000f220000300800 */
[----:B0-----:R-:W-:-:S05]  /*17e60*/  LEA R9, P4, R8, R21, 0x1 ;  /* 0x0000001508097211 */ /* 0x001fca00078808ff */
[----:B------:R-:W-:Y:S04]  /*17e70*/  STL [R1+0x14d0], R9 ;  /* 0x0014d00901007387 */ /* 0x000fe80000100800 */
[----:B------:R0:W-:Y:S01]  /*17e80*/  STL [R1+0x149c], R11 ;  /* 0x00149c0b01007387 */ /* 0x0001e20000100800 */
[----:B------:R-:W-:-:S03]  /*17e90*/  LEA.HI.X.SX32 R5, R5, R7, 0x1, P0 ;  /* 0x0000000705057211 */ /* 0x000fc600000f0eff */
[----:B0-----:R-:W4:Y:S01]  /*17ea0*/  LDL.LU R11, [R1+0xe0] ;  /* 0x0000e000010b7983 */ /* 0x001f220000300800 */
[----:B------:R-:W-:-:S05]  /*17eb0*/  LEA R9, P3, R2, R21, 0x1 ;  /* 0x0000001502097211 */ /* 0x000fca00078608ff */
[----:B------:R-:W-:Y:S04]  /*17ec0*/  STL [R1+0x14d8], R9 ;  /* 0x0014d80901007387 */ /* 0x000fe80000100800 */
[----:B------:R0:W-:Y:S04]  /*17ed0*/  STL [R1+0x14a4], R5 ;  /* 0x0014a40501007387 */ /* 0x0001e80000100800 */
[----:B0-----:R-:W4:Y:S01]  /*17ee0*/  LDL.LU R5, [R1+0xdc] ;  /* 0x0000dc0001057983 */ /* 0x001f220000300800 */
[----:B------:R-:W-:Y:S02]  /*17ef0*/  LEA.HI.X.SX32 R12, R3, R7, 0x1, P2 ;  /* 0x00000007030c7211 */ /* 0x000fe400010f0eff */
[----:B--2---:R-:W-:-:S05]  /*17f00*/  LEA R9, P0, R6, R21, 0x1 ;  /* 0x0000001506097211 */ /* 0x004fca00078008ff */
[----:B------:R-:W-:Y:S04]  /*17f10*/  STL [R1+0x14e0], R9 ;  /* 0x0014e00901007387 */ /* 0x000fe80000100800 */
[----:B------:R-:W2:Y:S04]  /*17f20*/  LDL.LU R3, [R1+0xd8] ;  /* 0x0000d80001037983 */ /* 0x000ea80000300800 */
[----:B------:R0:W-:Y:S02]  /*17f30*/  STL [R1+0x14ac], R12 ;  /* 0x0014ac0c01007387 */ /* 0x0001e40000100800 */
[----:B0-----:R-:W-:-:S02]  /*17f40*/  LEA.HI.X.SX32 R12, R24, R7, 0x1, P6 ;  /* 0x00000007180c7211 */ /* 0x001fc400030f0eff */
[----:B---3--:R-:W-:-:S05]  /*17f50*/  LEA R9, P2, R4, R21, 0x1 ;  /* 0x0000001504097211 */ /* 0x008fca00078408ff */
[----:B------:R4:W-:Y:S04]  /*17f60*/  STL [R1+0x14e8], R9 ;  /* 0x0014e80901007387 */ /* 0x0009e80000100800 */
[----:B------:R-:W3:Y:S04]  /*17f70*/  LDL.LU R24, [R1+0xd4] ;  /* 0x0000d40001187983 */ /* 0x000ee80000300800 */
[----:B------:R0:W-:Y:S01]  /*17f80*/  STL [R1+0x14b4], R12 ;  /* 0x0014b40c01007387 */ /* 0x0001e20000100800 */
[----:B----4-:R-:W-:Y:S02]  /*17f90*/  LEA R9, P6, R10, R21, 0x1 ;  /* 0x000000150a097211 */ /* 0x010fe400078c08ff */
[----:B0-----:R-:W-:-:S03]  /*17fa0*/  LEA.HI.X.SX32 R12, R0, R7, 0x1, P5 ;  /* 0x00000007000c7211 */ /* 0x001fc600028f0eff */
[----:B------:R0:W-:Y:S04]  /*17fb0*/  STL [R1+0x14f0], R9 ;  /* 0x0014f00901007387 */ /* 0x0001e80000100800 */
[----:B------:R-:W4:Y:S01]  /*17fc0*/  LDL.LU R0, [R1+0xd0] ;  /* 0x0000d00001007983 */ /* 0x000f220000300800 */
[----:B0-----:R-:W-:-:S03]  /*17fd0*/  LEA R9, P5, R22, R21, 0x1 ;  /* 0x0000001516097211 */ /* 0x001fc600078a08ff */
[----:B------:R0:W-:Y:S04]  /*17fe0*/  STL [R1+0x14bc], R12 ;  /* 0x0014bc0c01007387 */ /* 0x0001e80000100800 */
[----:B------:R1:W-:Y:S01]  /*17ff0*/  STL [R1+0x14f8], R9 ;  /* 0x0014f80901007387 */ /* 0x0003e20000100800 */
[----:B0-----:R-:W-:-:S03]  /*18000*/  LEA.HI.X.SX32 R12, R28, R7, 0x1, P1 ;  /* 0x000000071c0c7211 */ /* 0x001fc600008f0eff */
[----:B------:R-:W4:Y:S04]  /*18010*/  LDL.LU R28, [R1+0xcc] ;  /* 0x0000cc00011c7983 */ /* 0x000f280000300800 */
[----:B------:R0:W-:Y:S01]  /*18020*/  STL [R1+0x14c4], R12 ;  /* 0x0014c40c01007387 */ /* 0x0001e20000100800 */
[----:B-1----:R-:W-:Y:S02]  /*18030*/  LEA R9, P1, R20, R21, 0x1 ;  /* 0x0000001514097211 */ /* 0x002fe400078208ff */
[----:B0-----:R-:W-:-:S03]  /*18040*/  LEA.HI.X.SX32 R12, R8, R7, 0x1, P4 ;  /* 0x00000007080c7211 */ /* 0x001fc600020f0eff */
[----:B------:R0:W-:Y:S01]  /*18050*/  STL [R1+0x1500], R9 ;  /* 0x0015000901007387 */ /* 0x0001e20000100800 */
[----:B------:R-:W-:-:S03]  /*18060*/  LEA.HI.X.SX32 R8, R2, R7, 0x1, P3 ;  /* 0x0000000702087211 */ /* 0x000fc600018f0eff */
[----:B------:R-:W-:Y:S04]  /*18070*/  STL [R1+0x14cc], R12 ;  /* 0x0014cc0c01007387 */ /* 0x000fe80000100800 */
[----:B------:R-:W4:Y:S01]  /*18080*/  LDL.LU R2, [R1+0xc8] ;  /* 0x0000c80001027983 */ /* 0x000f220000300800 */
[----:B0-----:R-:W-:-:S05]  /*18090*/  LEA R9, P4, R18, R21, 0x1 ;  /* 0x0000001512097211 */ /* 0x001fca00078808ff */
[----:B------:R0:W-:Y:S04]  /*180a0*/  STL [R1+0x1508], R9 ;  /* 0x0015080901007387 */ /* 0x0001e80000100800 */
[----:B------:R1:W-:Y:S04]  /*180b0*/  STL [R1+0x14d4], R8 ;  /* 0x0014d40801007387 */ /* 0x0003e80000100800 */
[----:B0-----:R-:W4:Y:S01]  /*180c0*/  LDL.LU R9, [R1+0xc4] ;  /* 0x0000c40001097983 */ /* 0x001f220000300800 */
[----:B-1----:R-:W-:Y:S02]  /*180d0*/  LEA.HI.X.SX32 R8, R6, R7, 0x1, P0 ;  /* 0x0000000706087211 */ /* 0x002fe400000f0eff */
[----:B------:R-:W-:-:S02]  /*180e0*/  LEA R12, P3, R16, R21, 0x1 ;  /* 0x00000015100c7211 */ /* 0x000fc400078608ff */
[----:B------:R-:W-:-:S03]  /*180f0*/  LEA.HI.X.SX32 R4, R4, R7, 0x1, P2 ;  /* 0x0000000704047211 */ /* 0x000fc600010f0eff */
[----:B------:R-:W-:Y:S04]  /*18100*/  STL [R1+0x1510], R12 ;  /* 0x0015100c01007387 */ /* 0x000fe80000100800 */
[----:B------:R0:W-:Y:S04]  /*18110*/  STL [R1+0x14dc], R8 ;  /* 0x0014dc0801007387 */ /* 0x0001e80000100800 */
[----:B0-----:R-:W4:Y:S01]  /*18120*/  LDL.LU R8, [R1+0xc0] ;  /* 0x0000c00001087983 */ /* 0x001f220000300800 */
[----:B------:R-:W-:-:S05]  /*18130*/  LEA R6, P0, R17, R21, 0x1 ;  /* 0x0000001511067211 */ /* 0x000fca00078008ff */
[----:B------:R0:W-:Y:S04]  /*18140*/  STL [R1+0x1518], R6 ;  /* 0x0015180601007387 */ /* 0x0001e80000100800 */
[----:B------:R1:W-:Y:S04]  /*18150*/  STL [R1+0x14e4], R4 ;  /* 0x0014e40401007387 */ /* 0x0003e80000100800 */
[----:B0-----:R-:W4:Y:S01]  /*18160*/  LDL.LU R6, [R1+0xbc] ;  /* 0x0000bc0001067983 */ /* 0x001f220000300800 */
[----:B-1----:R-:W-:Y:S02]  /*18170*/  LEA.HI.X.SX32 R4, R10, R7, 0x1, P6 ;  /* 0x000000070a047211 */ /* 0x002fe400030f0eff */
[----:B------:R-:W-:-:S05]  /*18180*/  LEA R12, P2, R14, R21, 0x1 ;  /* 0x000000150e0c7211 */ /* 0x000fca00078408ff */
[----:B------:R-:W-:Y:S04]  /*18190*/  STL [R1+0x1520], R12 ;  /* 0x0015200c01007387 */ /* 0x000fe80000100800 */
[----:B------:R0:W-:Y:S04]  /*181a0*/  STL [R1+0x14ec], R4 ;  /* 0x0014ec0401007387 */ /* 0x0001e80000100800 */
[----:B0-----:R-:W4:Y:S01]  /*181b0*/  LDL.LU R4, [R1+0xb8] ;  /* 0x0000b80001047983 */ /* 0x001f220000300800 */
[----:B------:R-:W-:Y:S02]  /*181c0*/  LEA R10, P6, R13, R21, 0x1 ;  /* 0x000000150d0a7211 */ /* 0x000fe400078c08ff */
[----:B------:R-:W-:-:S03]  /*181d0*/  LEA.HI.X.SX32 R12, R22, R7, 0x1, P5 ;  /* 0x00000007160c7211 */ /* 0x000fc600028f0eff */
[----:B------:R0:W-:Y:S04]  /*181e0*/  STL [R1+0x1528], R10 ;  /* 0x0015280a01007387 */ /* 0x0001e80000100800 */
[----:B------:R1:W-:Y:S01]  /*181f0*/  STL [R1+0x14f4], R12 ;  /* 0x0014f40c01007387 */ /* 0x0003e20000100800 */
[----:B0-----:R-:W-:Y:S02]  /*18200*/  LEA R10, P5, R11, R21, 0x1 ;  /* 0x000000150b0a7211 */ /* 0x001fe400078a08ff */
[----:B-1----:R-:W-:-:S03]  /*18210*/  LEA.HI.X.SX32 R12, R20, R7, 0x1, P1 ;  /* 0x00000007140c7211 */ /* 0x002fc600008f0eff */
[----:B------:R0:W-:Y:S04]  /*18220*/  STL [R1+0x1530], R10 ;  /* 0x0015300a01007387 */ /* 0x0001e80000100800 */
[----:B0-----:R-:W4:Y:S01]  /*18230*/  LDL.LU R10, [R1+0xb4] ;  /* 0x0000b400010a7983 */ /* 0x001f220000300800 */
[----:B------:R-:W-:-:S03]  /*18240*/  LEA R15, P1, R5, R21, 0x1 ;  /* 0x00000015050f7211 */ /* 0x000fc600078208ff */
[----:B------:R0:W-:Y:S04]  /*18250*/  STL [R1+0x14fc], R12 ;  /* 0x0014fc0c01007387 */ /* 0x0001e80000100800 */
[----:B------:R-:W-:Y:S04]  /*18260*/  STL [R1+0x1538], R15 ;  /* 0x0015380f01007387 */ /* 0x000fe80000100800 */
[----:B------:R-:W4:Y:S01]  /*18270*/  LDL.LU R22, [R1+0xb0] ;  /* 0x0000b00001167983 */ /* 0x000f220000300800 */
[----:B0-----:R-:W-:-:S05]  /*18280*/  LEA.HI.X.SX32 R12, R18, R7, 0x1, P4 ;  /* 0x00000007120c7211 */ /* 0x001fca00020f0eff */
[----:B------:R0:W-:Y:S02]  /*18290*/  STL [R1+0x1504], R12 ;  /* 0x0015040c01007387 */ /* 0x0001e40000100800 */
[----:B0-----:R-:W-:Y:S02]  /*182a0*/  LEA.HI.X.SX32 R12, R16, R7, 0x1, P3 ;  /* 0x00000007100c7211 */ /* 0x001fe400018f0eff */
        /* <DEDUP_REMOVED lines=9> */
[----:B----4-:R-:W-:-:S05]  /*18340*/  LEA R15, P0, R0, R21, 0x1 ;  /* 0x00000015000f7211 */ /* 0x010fca00078008ff */
[----:B------:R-:W-:Y:S04]  /*18350*/  STL [R1+0x1550], R15 ;  /* 0x0015500f01007387 */ /* 0x000fe80000100800 */
[----:B------:R-:W4:Y:S01]  /*18360*/  LDL.LU R16, [R1+0xa4] ;  /* 0x0000a40001107983 */ /* 0x000f220000300800 */
[----:B0-----:R-:W-:-:S05]  /*18370*/  LEA.HI.X.SX32 R12, R14, R7, 0x1, P2 ;  /* 0x000000070e0c7211 */ /* 0x001fca00010f0eff */
[----:B------:R0:W-:Y:S01]  /*18380*/  STL [R1+0x151c], R12 ;  /* 0x00151c0c01007387 */ /* 0x0001e20000100800 */
[----:B------:R-:W-:-:S05]  /*18390*/  LEA R14, P2, R28, R21, 0x1 ;  /* 0x000000151c0e7211 */ /* 0x000fca00078408ff */
[----:B------:R1:W-:Y:S04]  /*183a0*/  STL [R1+0x1558], R14 ;  /* 0x0015580e01007387 */ /* 0x0003e80000100800 */
[----:B------:R-:W4:Y:S01]  /*183b0*/  LDL.LU R17, [R1+0xa0] ;  /* 0x0000a00001117983 */ /* 0x000f220000300800 */
[----:B0-----:R-:W-:-:S05]  /*183c0*/  LEA.HI.X.SX32 R12, R13, R7, 0x1, P6 ;  /* 0x000000070d0c7211 */ /* 0x001fca00030f0eff */
[----:B------:R0:W-:Y:S04]  /*183d0*/  STL [R1+0x1524], R12 ;  /* 0x0015240c01007387 */ /* 0x0001e80000100800 */
[----:B-1----:R-:W4:Y:S01]  /*183e0*/  LDL.LU R14, [R1+0x9c] ;  /* 0x00009c00010e7983 */ /* 0x002f220000300800 */
[----:B------:R-:W-:Y:S02]  /*183f0*/  LEA R13, P6, R2, R21, 0x1 ;  /* 0x00000015020d7211 */ /* 0x000fe400078c08ff */
[----:B0-----:R-:W-:-:S03]  /*18400*/  LEA.HI.X.SX32 R12, R11, R7, 0x1, P5 ;  /* 0x000000070b0c7211 */ /* 0x001fc600028f0eff */
[----:B------:R0:W-:Y:S04]  /*18410*/  STL [R1+0x1560], R13 ;  /* 0x0015600d01007387 */ /* 0x0001e80000100800 */
[----:B------:R-:W-:Y:S04]  /*18420*/  STL [R1+0x152c], R12 ;  /* 0x00152c0c01007387 */ /* 0x000fe80000100800 */
[----:B0-----:R-:W4:Y:S01]  /*18430*/  LDL.LU R13, [R1+0x98] ;  /* 0x00009800010d7983 */ /* 0x001f220000300800 */
[----:B------:R-:W-:Y:S02]  /*18440*/  LEA.HI.X.SX32 R5, R5, R7, 0x1, P1 ;  /* 0x0000000705057211 */ /* 0x000fe400008f0eff */
[----:B------:R-:W-:-:S05]  /*18450*/  LEA R11, P5, R9, R21, 0x1 ;  /* 0x00000015090b7211 */ /* 0x000fca00078a08ff */
[----:B------:R0:W-:Y:S04]  /*18460*/  STL [R1+0x1568], R11 ;  /* 0x0015680b01007387 */ /* 0x0001e80000100800 */
[----:B------:R1:W-:Y:S04]  /*18470*/  STL [R1+0x1534], R5 ;  /* 0x0015340501007387 */ /* 0x0003e80000100800 */
[----:B0-----:R-:W4:Y:S01]  /*18480*/  LDL.LU R11, [R1+0x94] ;  /* 0x00009400010b7983 */ /* 0x001f220000300800 */
[----:B-1----:R-:W-:Y:S02]  /*18490*/  LEA.HI.X.SX32 R5, R3, R7, 0x1, P4 ;  /* 0x0000000703057211 */ /* 0x002fe400020f0eff */
[----:B------:R-:W-:-:S05]  /*184a0*/  LEA R12, P1, R8, R21, 0x1 ;  /* 0x00000015080c7211 */ /* 0x000fca00078208ff */
[----:B------:R0:W-:Y:S04]  /*184b0*/  STL [R1+0x1570], R12 ;  /* 0x0015700c01007387 */ /* 0x0001e80000100800 */
[----:B------:R-:W4:Y:S04]  /*184c0*/  LDL.LU R3, [R1+0x90] ;  /* 0x0000900001037983 */ /* 0x000f280000300800 */
[----:B------:R1:W-:Y:S01]  /*184d0*/  STL [R1+0x153c], R5 ;  /* 0x00153c0501007387 */ /* 0x0003e20000100800 */
[----:B0-----:R-:W-:-:S05]  /*184e0*/  LEA R12, P4, R6, R21, 0x1 ;  /* 0x00000015060c7211 */ /* 0x001fca00078808ff */
[----:B------:R0:W-:Y:S01]  /*184f0*/  STL [R1+0x1578], R12 ;  /* 0x0015780c01007387 */ /* 0x0001e20000100800 */
[----:B-1----:R-:W-:-:S03]  /*18500*/  LEA.HI.X.SX32 R5, R24, R7, 0x1, P3 ;  /* 0x0000000718057211 */ /* 0x002fc600018f0eff */
[----:B------:R-:W4:Y:S04]  /*18510*/  LDL.LU R24, [R1+0x8c] ;  /* 0x00008c0001187983 */ /* 0x000f280000300800 */
[----:B------:R1:W-:Y:S01]  /*18520*/  STL [R1+0x1544], R5 ;  /* 0x0015440501007387 */ /* 0x0003e20000100800 */
[----:B0-----:R-:W-:Y:S02]  /*18530*/  LEA R12, P3, R4, R21, 0x1 ;  /* 0x00000015040c7211 */ /* 0x001fe400078608ff */
[----:B-1----:R-:W-:-:S03]  /*18540*/  LEA.HI.X.SX32 R5, R0, R7, 0x1, P0 ;  /* 0x0000000700057211 */ /* 0x002fc600000f0eff */
[----:B------:R-:W-:Y:S04]  /*18550*/  STL [R1+0x1580], R12 ;  /* 0x0015800c01007387 */ /* 0x000fe80000100800 */
[----:B------:R-:W4:Y:S04]  /*18560*/  LDL.LU R0, [R1+0x88] ;  /* 0x0000880001007983 */ /* 0x000f280000300800 */
[----:B------:R0:W-:Y:S02]  /*18570*/  STL [R1+0x154c], R5 ;  /* 0x00154c0501007387 */ /* 0x0001e40000100800 */
[----:B0-----:R-:W-:-:S02]  /*18580*/  LEA.HI.X.SX32 R5, R28, R7, 0x1, P2 ;  /* 0x000000071c057211 */ /* 0x001fc400010f0eff */
        /* <DEDUP_REMOVED lines=8> */
[----:B------:R0:W-:Y:S04]  /*18610*/  STL [R1+0x155c], R5 ;  /* 0x00155c0501007387 */ /* 0x0001e80000100800 */
[----:B0-----:R-:W4:Y:S01]  /*18620*/  LDL.LU R5, [R1+0x7c] ;  /* 0x00007c0001057983 */ /* 0x001f220000300800 */
[----:B------:R-:W-:-:S02]  /*18630*/  LEA.HI.X.SX32 R12, R9, R7, 0x1, P5 ;  /* 0x00000007090c7211 */ /* 0x000fc400028f0eff */
[----:B------:R-:W-:Y:S02]  /*18640*/  LEA.HI.X.SX32 R8, R8, R7, 0x1, P1 ;  /* 0x0000000708087211 */ /* 0x000fe400008f0eff */
[----:B--2---:R-:W-:-:S05]  /*18650*/  LEA R15, P6, R20, R21, 0x1 ;  /* 0x00000015140f7211 */ /* 0x004fca00078c08ff */
[----:B------:R-:W-:Y:S04]  /*18660*/  STL [R1+0x1598], R15 ;  /* 0x0015980f01007387 */ /* 0x000fe80000100800 */
[----:B------:R-:W-:Y:S04]  /*18670*/  STL [R1+0x1564], R12 ;  /* 0x0015640c01007387 */ /* 0x000fe80000100800 */
[----:B------:R-:W2:Y:S01]  /*18680*/  LDL.LU R19, [R1+0x78] ;  /* 0x0000780001137983 */ /* 0x000ea20000300800 */
[----:B---3--:R-:W-:-:S05]  /*18690*/  LEA R9, P5, R18, R21, 0x1 ;  /* 0x0000001512097211 */ /* 0x008fca00078a08ff */
[----:B------:R4:W-:Y:S04]  /*186a0*/  STL [R1+0x15a0], R9 ;  /* 0x0015a00901007387 */ /* 0x0009e80000100800 */
[----:B------:R0:W-:Y:S01]  /*186b0*/  STL [R1+0x156c], R8 ;  /* 0x00156c0801007387 */ /* 0x0001e20000100800 */
[----:B----4-:R-:W-:-:S05]  /*186c0*/  LEA R9, P1, R16, R21, 0x1 ;  /* 0x0000001510097211 */ /* 0x010fca00078208ff */
[----:B------:R-:W-:Y:S04]  /*186d0*/  STL [R1+0x15a8], R9 ;  /* 0x0015a80901007387 */ /* 0x000fe80000100800 */
[----:B------:R-:W3:Y:S01]  /*186e0*/  LDL.LU R15, [R1+0x74] ;  /* 0x00007400010f7983 */ /* 0x000ee20000300800 */
[----:B0-----:R-:W-:-:S05]  /*186f0*/  LEA.HI.X.SX32 R8, R6, R7, 0x1, P4 ;  /* 0x0000000706087211 */ /* 0x001fca00020f0eff */
[----:B------:R0:W-:Y:S01]  /*18700*/  STL [R1+0x1574], R8 ;  /* 0x0015740801007387 */ /* 0x0001e20000100800 */
[----:B------:R-:W-:Y:S02]  /*18710*/  LEA R6, P4, R17, R21, 0x1 ;  /* 0x0000001511067211 */ /* 0x000fe400078808ff */
[----:B0-----:R-:W-:-:S03]  /*18720*/  LEA.HI.X.SX32 R8, R4, R7, 0x1, P3 ;  /* 0x0000000704087211 */ /* 0x001fc600018f0eff */
[----:B------:R0:W-:Y:S04]  /*18730*/  STL [R1+0x15b0], R6 ;  /* 0x0015b00601007387 */ /* 0x0001e80000100800 */
[----:B------:R1:W-:Y:S04]  /*18740*/  STL [R1+0x157c], R8 ;  /* 0x00157c0801007387 */ /* 0x0003e80000100800 */
[----:B------:R-:W4:Y:S01]  /*18750*/  LDL.LU R12, [R1+0x70] ;  /* 0x00007000010c7983 */ /* 0x000f220000300800 */
[----:B------:R-:W-:Y:S02]  /*18760*/  LEA.HI.X.SX32 R4, R10, R7, 0x1, P0 ;  /* 0x000000070a047211 */ /* 0x000fe400000f0eff */
[----:B0-----:R-:W-:-:S05]  /*18770*/  LEA R6, P3, R14, R21, 0x1 ;  /* 0x000000150e067211 */ /* 0x001fca00078608ff */
[----:B------:R0:W-:Y:S01]  /*18780*/  STL [R1+0x15b8], R6 ;  /* 0x0015b80601007387 */ /* 0x0001e20000100800 */
[----:B-1----:R-:W-:-:S03]  /*18790*/  LEA R8, P0, R13, R21, 0x1 ;  /* 0x000000150d087211 */ /* 0x002fc600078008ff */
[----:B------:R-:W-:Y:S04]  /*187a0*/  STL [R1+0x1584], R4 ;  /* 0x0015840401007387 */ /* 0x000fe80000100800 */
[----:B------:R1:W-:Y:S04]  /*187b0*/  STL [R1+0x15c0], R8 ;  /* 0x0015c00801007387 */ /* 0x0003e80000100800 */
[----:B------:R-:W4:Y:S01]  /*187c0*/  LDL.LU R9, [R1+0x6c] ;  /* 0x00006c0001097983 */ /* 0x000f220000300800 */
[-C--:B0-----:R-:W-:Y:S02]  /*187d0*/  LEA.HI.X.SX32 R6, R22, R7.reuse, 0x1, P2 ;  /* 0x0000000716067211 */ /* 0x081fe400010f0eff */
[----:B-1----:R-:W-:-:S03]  /*187e0*/  LEA.HI.X.SX32 R8, R20, R7, 0x1, P6 ;  /* 0x0000000714087211 */ /* 0x002fc600030f0eff */
[----:B------:R-:W-:Y:S01]  /*187f0*/  STL [R1+0x158c], R6 ;  /* 0x00158c0601007387 */ /* 0x000fe20000100800 */
        /* <DEDUP_REMOVED lines=8> */
[----:B0-----:R-:W-:-:S05]  /*18880*/  LEA R6, P5, R24, R21, 0x1 ;  /* 0x0000001518067211 */ /* 0x001fca00078a08ff */
[----:B------:R0:W-:Y:S01]  /*18890*/  STL [R1+0x15d8], R6 ;  /* 0x0015d80601007387 */ /* 0x0001e20000100800 */
[----:B-1----:R-:W-:-:S03]  /*188a0*/  LEA.HI.X.SX32 R4, R16, R7, 0x1, P1 ;  /* 0x0000000710047211 */ /* 0x002fc600008f0eff */
[----:B0-----:R-:W4:Y:S04]  /*188b0*/  LDL.LU R6, [R1+0x64] ;  /* 0x0000640001067983 */ /* 0x001f280000300800 */
[----:B------:R0:W-:Y:S01]  /*188c0*/  STL [R1+0x15a4], R4 ;  /* 0x0015a40401007387 */ /* 0x0001e20000100800 */
[----:B------:R-:W-:Y:S02]  /*188d0*/  LEA R10, P1, R0, R21, 0x1 ;  /* 0x00000015000a7211 */ /* 0x000fe400078208ff */
[----:B0-----:R-:W-:-:S03]  /*188e0*/  LEA.HI.X.SX32 R4, R17, R7, 0x1, P4 ;  /* 0x0000000711047211 */ /* 0x001fc600020f0eff */
[----:B------:R-:W-:Y:S04]  /*188f0*/  STL [R1+0x15e0], R10 ;  /* 0x0015e00a01007387 */ /* 0x000fe80000100800 */
[----:B------:R0:W-:Y:S04]  /*18900*/  STL [R1+0x15ac], R4 ;  /* 0x0015ac0401007387 */ /* 0x0001e80000100800 */
[----:B0-----:R-:W4:Y:S01]  /*18910*/  LDL.LU R4, [R1+0x60] ;  /* 0x0000600001047983 */ /* 0x001f220000300800 */
[----:B------:R-:W-:Y:S02]  /*18920*/  LEA R10, P4, R28, R21, 0x1 ;  /* 0x000000151c0a7211 */ /* 0x000fe400078808ff */
[----:B------:R-:W-:-:S03]  /*18930*/  LEA.HI.X.SX32 R14, R14, R7, 0x1, P3 ;  /* 0x000000070e0e7211 */ /* 0x000fc600018f0eff */
[----:B------:R-:W-:Y:S04]  /*18940*/  STL [R1+0x15e8], R10 ;  /* 0x0015e80a01007387 */ /* 0x000fe80000100800 */
[----:B------:R0:W-:Y:S01]  /*18950*/  STL [R1+0x15b4], R14 ;  /* 0x0015b40e01007387 */ /* 0x0001e20000100800 */
[-C--:B------:R-:W-:Y:S02]  /*18960*/  LEA.HI.X.SX32 R11, R11, R7.reuse, 0x1, P2 ;  /* 0x000000070b0b7211 */ /* 0x080fe400010f0eff */
[----:B0-----:R-:W-:Y:S02]  /*18970*/  LEA.HI.X.SX32 R14, R13, R7, 0x1, P0 ;  /* 0x000000070d0e7211 */ /* 0x001fe400000f0eff */
[----:B------:R-:W-:-:S05]  /*18980*/  LEA R10, P3, R2, R21, 0x1 ;  /* 0x00000015020a7211 */ /* 0x000fca00078608ff */
[----:B------:R0:W-:Y:S04]  /*18990*/  STL [R1+0x15f0], R10 ;  /* 0x0015f00a01007387 */ /* 0x0001e80000100800 */
[----:B0-----:R-:W4:Y:S01]  /*189a0*/  LDL.LU R10, [R1+0x5c] ;  /* 0x00005c00010a7983 */ /* 0x001f220000300800 */
[----:B------:R-:W-:-:S03]  /*189b0*/  LEA R13, P0, R5, R21, 0x1 ;  /* 0x00000015050d7211 */ /* 0x000fc600078008ff */
[----:B------:R-:W-:Y:S04]  /*189c0*/  STL [R1+0x15bc], R14 ;  /* 0x0015bc0e01007387 */ /* 0x000fe80000100800 */
[----:B------:R-:W-:Y:S04]  /*189d0*/  STL [R1+0x15f8], R13 ;  /* 0x0015f80d01007387 */ /* 0x000fe80000100800 */
[----:B------:R-:W4:Y:S04]  /*189e0*/  LDL.LU R22, [R1+0x58] ;  /* 0x0000580001167983 */ /* 0x000f280000300800 */
[----:B------:R0:W-:Y:S04]  /*189f0*/  STL [R1+0x15c4], R11 ;  /* 0x0015c40b01007387 */ /* 0x0001e80000100800 */
[----:B------:R-:W4:Y:S01]  /*18a00*/  LDL.LU R20, [R1+0x44] ;  /* 0x0000440001147983 */ /* 0x000f220000300800 */
[----:B0-----:R-:W-:-:S02]  /*18a10*/  LEA.HI.X.SX32 R11, R3, R7, 0x1, P6 ;  /* 0x00000007030b7211 */ /* 0x001fc400030f0eff */
[----:B--2---:R-:W-:-:S05]  /*18a20*/  LEA R13, P2, R19, R21, 0x1 ;  /* 0x00000015130d7211 */ /* 0x004fca00078408ff */
[----:B------:R-:W-:Y:S04]  /*18a30*/  STL [R1+0x1600], R13 ;  /* 0x0016000d01007387 */ /* 0x000fe80000100800 */
[----:B------:R-:W2:Y:S04]  /*18a40*/  LDL.LU R18, [R1+0x40] ;  /* 0x0000400001127983 */ /* 0x000ea80000300800 */
[----:B------:R0:W-:Y:S04]  /*18a50*/  STL [R1+0x15cc], R11 ;  /* 0x0015cc0b01007387 */ /* 0x0001e80000100800 */
[----:B------:R-:W2:Y:S01]  /*18a60*/  LDL.LU R16, [R1+0x3c] ;  /* 0x00003c0001107983 */ /* 0x000ea20000300800 */
[----:B0-----:R-:W-:-:S02]  /*18a70*/  LEA.HI.X.SX32 R11, R24, R7, 0x1, P5 ;  /* 0x00000007180b7211 */ /* 0x001fc400028f0eff */
[----:B------:R-:W-:Y:S02]  /*18a80*/  LEA.HI.X.SX32 R0, R0, R7, 0x1, P1 ;  /* 0x0000000700007211 */ /* 0x000fe400008f0eff */
[----:B---3--:R-:W-:-:S05]  /*18a90*/  LEA R3, P6, R15, R21, 0x1 ;  /* 0x000000150f037211 */ /* 0x008fca00078c08ff */
[----:B------:R4:W-:Y:S04]  /*18aa0*/  STL [R1+0x1608], R3 ;  /* 0x0016080301007387 */ /* 0x0009e80000100800 */
[----:B------:R-:W3:Y:S04]  /*18ab0*/  LDL.LU R17, [R1+0x38] ;  /* 0x0000380001117983 */ /* 0x000ee80000300800 */
[----:B------:R-:W-:Y:S04]  /*18ac0*/  STL [R1+0x15d4], R11 ;  /* 0x0015d40b01007387 */ /* 0x000fe80000100800 */
[----:B------:R-:W3:Y:S01]  /*18ad0*/  LDL.LU R14, [R1+0x34] ;  /* 0x00003400010e7983 */ /* 0x000ee20000300800 */
[----:B----4-:R-:W-:-:S05]  /*18ae0*/  LEA R3, P5, R12, R21, 0x1 ;  /* 0x000000150c037211 */ /* 0x010fca00078a08ff */
[----:B------:R0:W-:Y:S04]  /*18af0*/  STL [R1+0x1610], R3 ;  /* 0x0016100301007387 */ /* 0x0001e80000100800 */
[----:B------:R-:W4:Y:S04]  /*18b00*/  LDL.LU R13, [R1+0x30] ;  /* 0x00003000010d7983 */ /* 0x000f280000300800 */
[----:B------:R1:W-:Y:S01]  /*18b10*/  STL [R1+0x15dc], R0 ;  /* 0x0015dc0001007387 */ /* 0x0003e20000100800 */
[----:B0-----:R-:W-:-:S03]  /*18b20*/  LEA.HI.X.SX32 R3, R28, R7, 0x1, P4 ;  /* 0x000000071c037211 */ /* 0x001fc600020f0eff */
[----:B-1----:R-:W4:Y:S01]  /*18b30*/  LDL.LU R0, [R1+0x2c] ;  /* 0x00002c0001007983 */ /* 0x002f220000300800 */
[----:B------:R-:W-:-:S05]  /*18b40*/  LEA R11, P1, R9, R21, 0x1 ;  /* 0x00000015090b7211 */ /* 0x000fca00078208ff */
[----:B------:R-:W-:Y:S04]  /*18b50*/  STL [R1+0x1618], R11 ;  /* 0x0016180b01007387 */ /* 0x000fe80000100800 */
[----:B------:R-:W4:Y:S04]  /*18b60*/  LDL.LU R28, [R1+0x20] ;  /* 0x00002000011c7983 */ /* 0x000f280000300800 */
[----:B------:R0:W-:Y:S04]  /*18b70*/  STL [R1+0x15e4], R3 ;  /* 0x0015e40301007387 */ /* 0x0001e80000100800 */
[----:B------:R-:W4:Y:S01]  /*18b80*/  LDL.LU R24, [R1+0x1c] ;  /* 0x00001c0001187983 */ /* 0x000f220000300800 */
[----:B0-----:R-:W-:-:S02]  /*18b90*/  LEA.HI.X.SX32 R3, R2, R7, 0x1, P3 ;  /* 0x0000000702037211 */ /* 0x001fc400018f0eff */
[----:B------:R-:W-:-:S05]  /*18ba0*/  LEA R11, P4, R8, R21, 0x1 ;  /* 0x00000015080b7211 */ /* 0x000fca00078808ff */
        /* <DEDUP_REMOVED lines=9> */
[----:B0-----:R-:W4:Y:S01]  /*18c40*/  LDL.LU R11, [R1+0xc] ;  /* 0x00000c00010b7983 */ /* 0x001f220000300800 */
[----:B------:R-:W-:-:S05]  /*18c50*/  LEA R26, P0, R4, R21, 0x1 ;  /* 0x00000015041a7211 */ /* 0x000fca00078008ff */
[----:B------:R0:W-:Y:S04]  /*18c60*/  STL [R1+0x1630], R26 ;  /* 0x0016301a01007387 */ /* 0x0001e80000100800 */
[----:B0-----:R-:W4:Y:S01]  /*18c70*/  LDL.LU R26, [R1+0x8] ;  /* 0x00000800011a7983 */ /* 0x001f220000300800 */
[-C--:B------:R-:W-:Y:S02]  /*18c80*/  LEA.HI.X.SX32 R19, R19, R7.reuse, 0x1, P2 ;  /* 0x0000000713137211 */ /* 0x080fe400010f0eff */
[----:B------:R-:W-:-:S03]  /*18c90*/  LEA.HI.X.SX32 R15, R15, R7, 0x1, P6 ;  /* 0x000000070f0f7211 */ /* 0x000fc600030f0eff */
[----:B------:R0:W-:Y:S01]  /*18ca0*/  STL [R1+0x15fc], R19 ;  /* 0x0015fc1301007387 */ /* 0x0001e20000100800 */
[-C--:B------:R-:W-:Y:S02]  /*18cb0*/  LEA.HI.X.SX32 R12, R12, R7.reuse, 0x1, P5 ;  /* 0x000000070c0c7211 */ /* 0x080fe400028f0eff */
[-C--:B------:R-:W-:Y:S02]  /*18cc0*/  LEA.HI.X.SX32 R9, R9, R7.reuse, 0x1, P1 ;  /* 0x0000000709097211 */ /* 0x080fe400008f0eff */
[----:B------:R-:W-:Y:S02]  /*18cd0*/  LEA.HI.X.SX32 R8, R8, R7, 0x1, P4 ;  /* 0x0000000708087211 */ /* 0x000fe400020f0eff */
[----:B0-----:R-:W-:-:S05]  /*18ce0*/  LEA R19, P2, R10, R21, 0x1 ;  /* 0x000000150a137211 */ /* 0x001fca00078408ff */
[----:B------:R0:W-:Y:S04]  /*18cf0*/  STL [R1+0x1638], R19 ;  /* 0x0016381301007387 */ /* 0x0001e80000100800 */
[----:B0-----:R-:W4:Y:S04]  /*18d00*/  LDL.LU R19, [R1+0x1800] ;  /* 0x0018000001137983 */ /* 0x001f280000300800 */
[----:B------:R0:W-:Y:S02]  /*18d10*/  STL [R1+0x1604], R15 ;  /* 0x0016040f01007387 */ /* 0x0001e40000100800 */
        /* <DEDUP_REMOVED lines=8> */
[----:B--2---:R-:W-:-:S05]  /*18da0*/  LEA R9, P1, R18, R21, 0x1 ;  /* 0x0000001512097211 */ /* 0x004fca00078208ff */
[----:B------:R0:W-:Y:S01]  /*18db0*/  STL [R1+0x1650], R9 ;  /* 0x0016500901007387 */ /* 0x0001e20000100800 */
[----:B------:R-:W-:-:S03]  /*18dc0*/  LEA.HI.X.SX32 R6, R6, R7, 0x1, P3 ;  /* 0x0000000706067211 */ /* 0x000fc600018f0eff */
[----:B0-----:R-:W2:Y:S04]  /*18dd0*/  LDL.LU R9, [R1+0x17f4] ;  /* 0x0017f40001097983 */ /* 0x001ea80000300800 */
[----:B------:R0:W-:Y:S02]  /*18de0*/  STL [R1+0x161c], R8 ;  /* 0x00161c0801007387 */ /* 0x0001e40000100800 */
[----:B0-----:R-:W-:-:S05]  /*18df0*/  LEA R8, P4, R16, R21, 0x1 ;  /* 0x0000001510087211 */ /* 0x001fca00078808ff */
[----:B------:R0:W-:Y:S01]  /*18e00*/  STL [R1+0x1658], R8 ;  /* 0x0016580801007387 */ /* 0x0001e20000100800 */
[----:B------:R-:W-:-:S03]  /*18e10*/  LEA.HI.X.SX32 R4, R4, R7, 0x1, P0 ;  /* 0x0000000704047211 */ /* 0x000fc600000f0eff */
[----:B0-----:R-:W2:Y:S04]  /*18e20*/  LDL.LU R8, [R1+0x17f0] ;  /* 0x0017f00001087983 */ /* 0x001ea80000300800 */
[----:B------:R3:W-:Y:S02]  /*18e30*/  STL [R1+0x1624], R6 ;  /* 0x0016240601007387 */ /* 0x0007e40000100800 */
[----:B---3--:R-:W-:-:S05]  /*18e40*/  LEA R6, P3, R17, R21, 0x1 ;  /* 0x0000001511067211 */ /* 0x008fca00078608ff */
[----:B------:R0:W-:Y:S01]  /*18e50*/  STL [R1+0x1660], R6 ;  /* 0x0016600601007387 */ /* 0x0001e20000100800 */
[----:B------:R-:W-:-:S03]  /*18e60*/  LEA.HI.X.SX32 R10, R10, R7, 0x1, P2 ;  /* 0x000000070a0a7211 */ /* 0x000fc600010f0eff */
[----:B0-----:R-:W3:Y:S04]  /*18e70*/  LDL.LU R6, [R1+0x17ec] ;  /* 0x0017ec0001067983 */ /* 0x001ee80000300800 */
[----:B------:R0:W-:Y:S02]  /*18e80*/  STL [R1+0x162c], R4 ;  /* 0x00162c0401007387 */ /* 0x0001e40000100800 */
[----:B0-----:R-:W-:-:S05]  /*18e90*/  LEA R4, P0, R14, R21, 0x1 ;  /* 0x000000150e047211 */ /* 0x001fca00078008ff */
[----:B------:R0:W-:Y:S01]  /*18ea0*/  STL [R1+0x1668], R4 ;  /* 0x0016680401007387 */ /* 0x0001e20000100800 */
[----:B------:R-:W-:-:S03]  /*18eb0*/  LEA.HI.X.SX32 R22, R22, R7, 0x1, P6 ;  /* 0x0000000716167211 */ /* 0x000fc600030f0eff */
[----:B0-----:R-:W2:Y:S04]  /*18ec0*/  LDL.LU R4, [R1+0x17e8] ;  /* 0x0017e80001047983 */ /* 0x001ea80000300800 */
[----:B------:R4:W-:Y:S02]  /*18ed0*/  STL [R1+0x1634], R10 ;  /* 0x0016340a01007387 */ /* 0x0009e40000100800 */
[----:B----4-:R-:W-:-:S05]  /*18ee0*/  LEA R10, P2, R13, R21, 0x1 ;  /* 0x000000150d0a7211 */ /* 0x010fca00078408ff */
[----:B------:R0:W-:Y:S01]  /*18ef0*/  STL [R1+0x1670], R10 ;  /* 0x0016700a01007387 */ /* 0x0001e20000100800 */
[----:B------:R-:W-:-:S03]  /*18f00*/  LEA.HI.X.SX32 R20, R20, R7, 0x1, P5 ;  /* 0x0000000714147211 */ /* 0x000fc600028f0eff */
[----:B0-----:R-:W4:Y:S04]  /*18f10*/  LDL.LU R10, [R1+0x17e4] ;  /* 0x0017e400010a7983 */ /* 0x001f280000300800 */
[----:B------:R0:W-:Y:S02]  /*18f20*/  STL [R1+0x163c], R22 ;  /* 0x00163c1601007387 */ /* 0x0001e40000100800 */
[----:B0-----:R-:W-:-:S05]  /*18f30*/  LEA R22, P6, R0, R21, 0x1 ;  /* 0x0000001500167211 */ /* 0x001fca00078c08ff */
        /* <DEDUP_REMOVED lines=30> */
[----:B------:R0:W-:Y:S04]  /*19120*/  STL [R1+0x16a8], R13 ;  /* 0x0016a80d01007387 */ /* 0x0001e80000100800 */
[----:B0-----:R-:W2:Y:S04]  /*19130*/  LDL.LU R13, [R1+0x17c8] ;  /* 0x0017c800010d7983 */ /* 0x001ea80000300800 */
[----:B------:R0:W-:Y:S02]  /*19140*/  STL [R1+0x1674], R0 ;  /* 0x0016740001007387 */ /* 0x0001e40000100800 */
[----:B0-----:R-:W-:-:S05]  /*19150*/  LEA R0, P6, R26, R21, 0x1 ;  /* 0x000000151a007211 */ /* 0x001fca00078c08ff */
[----:B------:R0:W-:Y:S04]  /*19160*/  STL [R1+0x16b0], R0 ;  /* 0x0016b00001007387 */ /* 0x0001e80000100800 */
[----:B0-----:R-:W2:Y:S01]  /*19170*/  LDL.LU R0, [R1+0x17c4] ;  /* 0x0017c40001007983 */ /* 0x001ea20000300800 */
[----:B------:R-:W-:-:S05]  /*19180*/  LEA.HI.X.SX32 R28, R28, R7, 0x1, P5 ;  /* 0x000000071c1c7211 */ /* 0x000fca00028f0eff */
[----:B------:R2:W-:Y:S02]  /*19190*/  STL [R1+0x167c], R28 ;  /* 0x00167c1c01007387 */ /* 0x0005e40000100800 */
[----:B--2---:R-:W-:-:S05]  /*191a0*/  LEA R28, P5, R0, R21, 0x1 ;  /* 0x00000015001c7211 */ /* 0x004fca00078a08ff */
        /* <DEDUP_REMOVED lines=28> */
[----:B------:R2:W-:Y:S01]  /*19370*/  STL [R1+0x16ac], R26 ;  /* 0x0016ac1a01007387 */ /* 0x0005e20000100800 */
[----:B------:R-:W-:Y:S01]  /*19380*/  LEA.HI.X.SX32 R24, R24, R7, 0x1, P4 ;  /* 0x0000000718187211 */ /* 0x000fe200020f0eff */
[----:B------:R-:W-:Y:S02]  /*19390*/  IMAD R23, R23, c[0x0][0x190], RZ ;  /* 0x0000640017177a24 */ /* 0x000fe400078e02ff */
[----:B------:R-:W-:Y:S02]  /*193a0*/  IMAD R29, R29, c[0x0][0x190], RZ ;  /* 0x000064001d1d7a24 */ /* 0x000fe400078e02ff */
[----:B------:R-:W-:Y:S02]  /*193b0*/  IMAD R27, R27, c[0x0][0x190], RZ ;  /* 0x000064001b1b7a24 */ /* 0x000fe400078e02ff */
[----:B------:R-:W-:Y:S01]  /*193c0*/  IMAD R25, R25, c[0x0][0x190], RZ ;  /* 0x0000640019197a24 */ /* 0x000fe200078e02ff */
[----:B--2---:R-:W-:-:S05]  /*193d0*/  LEA R26, P6, R11, R21, 0x1 ;  /* 0x000000150b1a7211 */ /* 0x004fca00078c08ff */
[----:B------:R0:W-:Y:S02]  /*193e0*/  STL [R1+0x16e8], R26 ;  /* 0x0016e81a01007387 */ /* 0x0001e40000100800 */
[----:B0-----:R-:W-:Y:S02]  /*193f0*/  LEA.HI.X.SX32 R26, R0, R7, 0x1, P5 ;  /* 0x00000007001a7211 */ /* 0x001fe400028f0eff */
[----:B------:R0:W5:Y:S04]  /*19400*/  LDL.LU R0, [R1+0x17a8] ;  /* 0x0017a80001007983 */ /* 0x0001680000300800 */
[----:B------:R1:W-:Y:S02]  /*19410*/  STL [R1+0x16b4], R26 ;  /* 0x0016b41a01007387 */ /* 0x0003e40000100800 */
[----:B-1----:R-:W-:-:S05]  /*19420*/  LEA R26, P5, R13, R21, 0x1 ;  /* 0x000000150d1a7211 */ /* 0x002fca00078a08ff */
[----:B------:R1:W-:Y:S02]  /*19430*/  STL [R1+0x16ec], R26 ;  /* 0x0016ec1a01007387 */ /* 0x0003e40000100800 */
[----:B-1----:R-:W-:Y:S02]  /*19440*/  LEA.HI.X.SX32 R26, R28, R7, 0x1, P1 ;  /* 0x000000071c1a7211 */ /* 0x002fe400008f0eff */
[----:B------:R0:W5:Y:S04]  /*19450*/  LDL.LU R28, [R1+0x17a4] ;  /* 0x0017a400011c7983 */ /* 0x0001680000300800 */
[----:B------:R1:W-:Y:S02]  /*19460*/  STL [R1+0x16bc], R26 ;  /* 0x0016bc1a01007387 */ /* 0x0003e40000100800 */
[----:B-1----:R-:W-:-:S05]  /*19470*/  LEA R26, P1, R14, R21, 0x1 ;  /* 0x000000150e1a7211 */ /* 0x002fca00078208ff */
[----:B------:R1:W-:Y:S04]  /*19480*/  STL [R1+0x1760], R26 ;  /* 0x0017601a01007387 */ /* 0x0003e80000100800 */
[----:B------:R2:W-:Y:S01]  /*19490*/  STL [R1+0x16c4], R24 ;  /* 0x0016c41801007387 */ /* 0x0005e20000100800 */
[----:B-1----:R-:W-:Y:S02]  /*194a0*/  LEA R26, P4, R17, R21, 0x1 ;  /* 0x00000015111a7211 */ /* 0x002fe400078808ff */
[----:B--2---:R-:W-:-:S03]  /*194b0*/  LEA.HI.X.SX32 R24, R2, R7, 0x1, P3 ;  /* 0x0000000702187211 */ /* 0x004fc600018f0eff */
[----:B------:R1:W-:Y:S01]  /*194c0*/  STL [R1+0x16f4], R26 ;  /* 0x0016f41a01007387 */ /* 0x0003e20000100800 */
[----:B------:R-:W-:-:S03]  /*194d0*/  LEA.HI.X.SX32 R2, R3, R7, 0x1, P0 ;  /* 0x0000000703027211 */ /* 0x000fc600000f0eff */
[----:B------:R2:W-:Y:S01]  /*194e0*/  STL [R1+0x16cc], R24 ;  /* 0x0016cc1801007387 */ /* 0x0005e20000100800 */
[----:B-1----:R-:W-:Y:S02]  /*194f0*/  LEA R26, P3, R16, R21, 0x1 ;  /* 0x00000015101a7211 */ /* 0x002fe400078608ff */
[----:B------:R-:W-:Y:S02]  /*19500*/  LEA.HI.X.SX32 R3, R5, R7, 0x1, P2 ;  /* 0x0000000705037211 */ /* 0x000fe400010f0eff */
[----:B--2---:R-:W-:Y:S01]  /*19510*/  LEA R24, P0, R18, R21, 0x1 ;  /* 0x0000001512187211 */ /* 0x004fe200078008ff */
[----:B------:R-:W-:Y:S04]  /*19520*/  STL [R1+0x16fc], R26 ;  /* 0x0016fc1a01007387 */ /* 0x000fe80000100800 */
[----:B------:R1:W-:Y:S01]  /*19530*/  STL [R1+0x16d4], R2 ;  /* 0x0016d40201007387 */ /* 0x0003e20000100800 */
[----:B------:R-:W-:-:S03]  /*19540*/  LEA.HI.X.SX32 R5, R11, R7, 0x1, P6 ;  /* 0x000000070b057211 */ /* 0x000fc600030f0eff */
[----:B------:R-:W-:Y:S01]  /*19550*/  STL [R1+0x1704], R24 ;  /* 0x0017041801007387 */ /* 0x000fe20000100800 */
[----:B-1----:R-:W-:-:S03]  /*19560*/  LEA R2, P2, R20, R21, 0x1 ;  /* 0x0000001514027211 */ /* 0x002fc600078408ff */
[----:B------:R1:W-:Y:S04]  /*19570*/  STL [R1+0x16dc], R3 ;  /* 0x0016dc0301007387 */ /* 0x0003e80000100800 */
[----:B------:R2:W-:Y:S01]  /*19580*/  STL [R1+0x170c], R2 ;  /* 0x00170c0201007387 */ /* 0x0005e20000100800 */
[----:B-1----:R-:W-:-:S03]  /*19590*/  LEA R3, P6, R22, R21, 0x1 ;  /* 0x0000001516037211 */ /* 0x002fc600078c08ff */
[----:B------:R4:W-:Y:S01]  /*195a0*/  STL [R1+0x16e4], R5 ;  /* 0x0016e40501007387 */ /* 0x0009e20000100800 */
[----:B--2---:R-:W-:-:S03]  /*195b0*/  LEA.HI.X.SX32 R2, R14, R7, 0x1, P1 ;  /* 0x000000070e027211 */ /* 0x004fc600008f0eff */
[----:B------:R-:W2:Y:S04]  /*195c0*/  LDL R26, [R1+0x179c] ;  /* 0x00179c00011a7983 */ /* 0x000ea80000100800 */
[----:B------:R1:W-:Y:S01]  /*195d0*/  STL [R1+0x1714], R3 ;  /* 0x0017140301007387 */ /* 0x0003e20000100800 */
[----:B----4-:R-:W-:-:S03]  /*195e0*/  LEA R5, P1, R10, R21, 0x1 ;  /* 0x000000150a057211 */ /* 0x010fc600078208ff */
[----:B------:R4:W-:Y:S01]  /*195f0*/  STL [R1+0x175c], R2 ;  /* 0x00175c0201007387 */ /* 0x0009e20000100800 */
[----:B-1----:R-:W-:-:S03]  /*19600*/  LEA.HI.X.SX32 R3, R17, R7, 0x1, P4 ;  /* 0x0000000711037211 */ /* 0x002fc600020f0eff */
[----:B------:R1:W-:Y:S01]  /*19610*/  STL [R1+0x171c], R5 ;  /* 0x00171c0501007387 */ /* 0x0003e20000100800 */
[----:B----4-:R-:W-:-:S03]  /*19620*/  LEA R2, P4, R4, R21, 0x1 ;  /* 0x0000001504027211 */ /* 0x010fc600078808ff */
[----:B------:R3:W-:Y:S04]  /*19630*/  STL [R1+0x16f0], R3 ;  /* 0x0016f00301007387 */ /* 0x0007e80000100800 */
[----:B------:R4:W-:Y:S01]  /*19640*/  STL [R1+0x1724], R2 ;  /* 0x0017240201007387 */ /* 0x0009e20000100800 */
[----:B-1----:R-:W-:Y:S02]  /*19650*/  LEA.HI.X.SX32 R5, R16, R7, 0x1, P3 ;  /* 0x0000000710057211 */ /* 0x002fe400018f0eff */
[----:B---3--:R-:W-:-:S03]  /*19660*/  LEA R3, P3, R6, R21, 0x1 ;  /* 0x0000001506037211 */ /* 0x008fc600078608ff */
[----:B------:R1:W-:Y:S01]  /*19670*/  STL [R1+0x16f8], R5 ;  /* 0x0016f80501007387 */ /* 0x0003e20000100800 */
[----:B----4-:R-:W-:-:S03]  /*19680*/  LEA.HI.X.SX32 R2, R18, R7, 0x1, P0 ;  /* 0x0000000712027211 */ /* 0x010fc600000f0eff */
[----:B------:R3:W-:Y:S04]  /*19690*/  STL [R1+0x172c], R3 ;  /* 0x00172c0301007387 */ /* 0x0007e80000100800 */
[----:B------:R4:W-:Y:S01]  /*196a0*/  STL [R1+0x1700], R2 ;  /* 0x0017000201007387 */ /* 0x0009e20000100800 */
[----:B-1----:R-:W-:Y:S02]  /*196b0*/  LEA R5, P0, R8, R21, 0x1 ;  /* 0x0000001508057211 */ /* 0x002fe400078008ff */
[----:B---3--:R-:W-:-:S03]  /*196c0*/  LEA.HI.X.SX32 R3, R20, R7, 0x1, P2 ;  /* 0x0000000714037211 */ /* 0x008fc600010f0eff */
        /* <DEDUP_REMOVED lines=12> */
[----:B------:R-:W-:Y:S01]  /*19790*/  STL [R1+0x1748], R5 ;  /* 0x0017480501007387 */ /* 0x000fe20000100800 */
[----:B----4-:R-:W-:-:S03]  /*197a0*/  LEA R2, P4, R19, R21, 0x1 ;  /* 0x0000001513027211 */ /* 0x010fc600078808ff */
[----:B------:R1:W-:Y:S01]  /*197b0*/  STL [R1+0x1720], R3 ;  /* 0x0017200301007387 */ /* 0x0003e20000100800 */
[----:B------:R-:W-:-:S03]  /*197c0*/  LEA.HI.X.SX32 R4, R6, R7, 0x1, P3 ;  /* 0x0000000706047211 */ /* 0x000fc600018f0eff */
[----:B------:R3:W-:Y:S01]  /*197d0*/  STL [R1+0x174c], R2 ;  /* 0x00174c0201007387 */ /* 0x0007e20000100800 */
[----:B-1----:R-:W-:-:S03]  /*197e0*/  LEA R3, P3, R23, R21, 0x1 ;  /* 0x0000001517037211 */ /* 0x002fc600078608ff */
[----:B------:R1:W-:Y:S01]  /*197f0*/  STL [R1+0x1728], R4 ;  /* 0x0017280401007387 */ /* 0x0003e20000100800 */
[----:B---3--:R-:W-:-:S03]  /*19800*/  LEA.HI.X.SX32 R2, R8, R7, 0x1, P0 ;  /* 0x0000000708027211 */ /* 0x008fc600000f0eff */
        /* <DEDUP_REMOVED lines=14> */
[-C--:B-1----:R-:W-:Y:S02]  /*198f0*/  LEA.HI.X.SX32 R4, R19, R7.reuse, 0x1, P4 ;  /* 0x0000000713047211 */ /* 0x082fe400020f0eff */
[----:B---3--:R-:W-:-:S03]  /*19900*/  LEA.HI.X.SX32 R3, R23, R7, 0x1, P3 ;  /* 0x0000000717037211 */ /* 0x008fc600018f0eff */
        /* <DEDUP_REMOVED lines=9> */
[----:B------:R0:W-:Y:S04]  /*199a0*/  STL [R1+0xd6c], R2 ;  /* 0x000d6c0201007387 */ /* 0x0001e80000100800 */
        /* <DEDUP_REMOVED lines=455> */
[----:B--2---:R-:W-:Y:S01]  /*1b620*/  ISETP.GE.AND P1, PT, R26, RZ, PT ;  /* 0x000000ff1a00720c */ /* 0x004fe20003f26270 */
[----:B-1----:R-:W-:Y:S01]  /*1b630*/  IMAD.MOV.U32 R4, RZ, RZ, c[0x0][0x188] ;  /* 0x00006200ff047624 */ /* 0x002fe200078e00ff */
[----:B------:R-:W-:Y:S01]  /*1b640*/  ISETP.NE.AND P0, PT, RZ, c[0x0][0x178], PT ;  /* 0x00005e00ff007a0c */ /* 0x000fe20003f05270 */
[----:B------:R-:W-:Y:S01]  /*1b650*/  CS2R R24, SRZ ;  /* 0x0000000000187805 */ /* 0x000fe2000001ff00 */
[----:B------:R-:W-:Y:S01]  /*1b660*/  CS2R R26, SRZ ;  /* 0x00000000001a7805 */ /* 0x000fe2000001ff00 */
[----:B------:R-:W-:-:S02]  /*1b670*/  ULDC UR4, c[0x0][0x18c] ;  /* 0x0000630000047ab9 */ /* 0x000fc40000000800 */
[----:B-----5:R1:W-:Y:S01]  /*1b680*/  STL [R1+0x17b4], R28 ;  /* 0x0017b41c01007387 */ /* 0x0203e20000100800 */
[C---:B------:R-:W-:Y:S01]  /*1b690*/  IMAD R22, R4.reuse, 0x37, RZ ;  /* 0x0000003704167824 */ /* 0x040fe200078e02ff */
[----:B------:R-:W-:Y:S01]  /*1b6a0*/  USHF.L.U32 UR4, UR4, 0x6, URZ ;  /* 0x0000000604047899 */ /* 0x000fe2000800063f */
[C---:B------:R-:W-:Y:S01]  /*1b6b0*/  IMAD R19, R4.reuse, 0x33, RZ ;  /* 0x0000003304137824 */ /* 0x040fe200078e02ff */
[----:B------:R2:W-:Y:S01]  /*1b6c0*/  STL [R1+0x17b0], R27 ;  /* 0x0017b01b01007387 */ /* 0x0005e20000100800 */
[----:B------:R-:W-:-:S02]  /*1b6d0*/  IMAD R16, R4, 0x2f, RZ ;  /* 0x0000002f04107824 */ /* 0x000fc400078e02ff */
[C---:B------:R-:W-:Y:S01]  /*1b6e0*/  IMAD R29, R4.reuse, 0x5e, RZ ;  /* 0x0000005e041d7824 */ /* 0x040fe200078e02ff */
[----:B------:R3:W-:Y:S01]  /*1b6f0*/  STL [R1+0x17ac], R26 ;  /* 0x0017ac1a01007387 */ /* 0x0007e20000100800 */
[C---:B------:R-:W-:Y:S02]  /*1b700*/  IMAD.SHL.U32 R5, R4.reuse, 0x40, RZ ;  /* 0x0000004004057824 */ /* 0x040fe400078e00ff */
[C---:B-1----:R-:W-:Y:S01]  /*1b710*/  IMAD R28, R4.reuse, 0x76, RZ ;  /* 0x00000076041c7824 */ /* 0x042fe200078e02ff */
[----:B------:R1:W-:Y:S01]  /*1b720*/  STL [R1+0x17a8], R25 ;  /* 0x0017a81901007387 */ /* 0x0003e20000100800 */
[C---:B------:R-:W-:Y:S02]  /*1b730*/  IMAD R23, R4.reuse, 0x5a, RZ ;  /* 0x0000005a04177824 */ /* 0x040fe400078e02ff */
[C---:B--2---:R-:W-:Y:S01]  /*1b740*/  IMAD R27, R4.reuse, 0x6a, RZ ;  /* 0x0000006a041b7824 */ /* 0x044fe200078e02ff */
[----:B------:R2:W-:Y:S01]  /*1b750*/  STL [R1+0x17a4], R24 ;  /* 0x0017a41801007387 */ /* 0x0005e20000100800 */
[----:B------:R-:W-:-:S02]  /*1b760*/  IMAD R13, R4, 0x2b, RZ ;  /* 0x0000002b040d7824 */ /* 0x000fc400078e02ff */
[C---:B---3--:R-:W-:Y:S02]  /*1b770*/  IMAD R26, R4.reuse, 0x3f, RZ ;  /* 0x0000003f041a7824 */ /* 0x048fe400078e02ff */
[C---:B------:R-:W-:Y:S02]  /*1b780*/  IMAD R21, R4.reuse, 0x56, RZ ;  /* 0x0000005604157824 */ /* 0x040fe400078e02ff */
[C---:B-1----:R-:W-:Y:S02]  /*1b790*/  IMAD R25, R4.reuse, 0x62, RZ ;  /* 0x0000006204197824 */ /* 0x042fe400078e02ff */
[C---:B------:R-:W-:Y:S01]  /*1b7a0*/  IMAD R20, R4.reuse, 0x52, RZ ;  /* 0x0000005204147824 */ /* 0x040fe200078e02ff */
[----:B--2---:R-:W2:Y:S01]  /*1b7b0*/  LDL.LU R24, [R1+0x594] ;  /* 0x0005940001187983 */ /* 0x004ea20000300800 */
[C---:B------:R-:W-:Y:S02]  /*1b7c0*/  IMAD R10, R4.reuse, 0x27, RZ ;  /* 0x00000027040a7824 */ /* 0x040fe400078e02ff */
[C---:B------:R-:W-:Y:S01]  /*1b7d0*/  IMAD R18, R4.reuse, 0x4e, RZ ;  /* 0x0000004e04127824 */ /* 0x040fe200078e02ff */
[----:B0-----:R-:W3:Y:S01]  /*1b7e0*/  LDL.LU R2, [R1+0x590] ;  /* 0x0005900001027983 */ /* 0x001ee20000300800 */
[----:B------:R-:W-:-:S02]  /*1b7f0*/  IMAD R17, R4, 0x4a, RZ ;  /* 0x0000004a04117824 */ /* 0x000fc400078e02ff */
[C---:B------:R-:W-:Y:S02]  /*1b800*/  IMAD R7, R4.reuse, 0x23, RZ ;  /* 0x0000002304077824 */ /* 0x040fe400078e02ff */
[C---:B------:R-:W-:Y:S02]  /*1b810*/  IMAD R15, R4.reuse, 0x46, RZ ;  /* 0x00000046040f7824 */ /* 0x040fe400078e02ff */
[C---:B------:R-:W-:Y:S02]  /*1b820*/  IMAD R14, R4.reuse, 0x42, RZ ;  /* 0x00000042040e7824 */ /* 0x040fe400078e02ff */
[C---:B------:R-:W-:Y:S02]  /*1b830*/  IMAD R12, R4.reuse, 0x7c, RZ ;  /* 0x0000007c040c7824 */ /* 0x040fe400078e02ff */
[C---:B------:R-:W-:Y:S02]  /*1b840*/  IMAD R11, R4.reuse, 0x74, RZ ;  /* 0x00000074040b7824 */ /* 0x040fe400078e02ff */
[----:B------:R-:W-:-:S02]  /*1b850*/  IMAD R9, R4, 0x6c, RZ ;  /* 0x0000006c04097824 */ /* 0x000fc400078e02ff */
[C---:B------:R-:W-:Y:S02]  /*1b860*/  IMAD R6, R4.reuse, 0x64, RZ ;  /* 0x0000006404067824 */ /* 0x040fe400078e02ff */
[----:B------:R-:W-:Y:S02]  /*1b870*/  IMAD R8, R4, 0x5c, RZ ;  /* 0x0000005c04087824 */ /* 0x000fe400078e02ff */
[----:B---3--:R-:W-:Y:S01]  /*1b880*/  @!P1 IMAD.MOV R2, RZ, RZ, -R2 ;  /* 0x000000ffff029224 */ /* 0x008fe200078e0a02 */
[----:B------:R-:W-:-:S05]  /*1b890*/  @!P0 LOP3.LUT R2, RZ, c[0x0][0x178], RZ, 0x33, !PT ;  /* 0x00005e00ff028a12 */ /* 0x000fca00078e33ff */
[----:B------:R-:W-:Y:S01]  /*1b8a0*/  IMAD R3, R2, c[0x0][0x184], RZ ;  /* 0x0000610002037a24 */ /* 0x000fe200078e02ff */
[----:B------:R-:W-:Y:S02]  /*1b8b0*/  SHF.R.S32.HI R2, RZ, 0x1f, R5 ;  /* 0x0000001fff027819 */ /* 0x000fe40000011405 */
[----:B--2---:R-:W-:Y:S02]  /*1b8c0*/  SHF.R.S32.HI R24, RZ, 0x6, R24 ;  /* 0x00000006ff187819 */ /* 0x004fe40000011418 */
[----:B------:R-:W-:Y:S01]  /*1b8d0*/  SHF.L.U64.HI R2, R5, 0x1, R2 ;  /* 0x0000000105027819 */ /* 0x000fe20000010202 */
[----:B------:R-:W-:Y:S02]  /*1b8e0*/  IMAD R5, R4, 0x7a, RZ ;  /* 0x0000007a04057824 */ /* 0x000fe400078e02ff */
[----:B------:R-:W-:Y:S01]  /*1b8f0*/  IMAD.MOV.U32 R4, RZ, RZ, c[0x0][0x188] ;  /* 0x00006200ff047624 */ /* 0x000fe200078e00ff */
[----:B------:R0:W-:Y:S03]  /*1b900*/  STL [R1+0x1770], R24 ;  /* 0x0017701801007387 */ /* 0x0001e60000100800 */
[----:B------:R-:W-:Y:S01]  /*1b910*/  IMAD R4, R4, 0x7e, RZ ;  /* 0x0000007e04047824 */ /* 0x000fe200078e02ff */
[----:B0-----:R-:W-:-:S04]  /*1b920*/  LEA R24, P0, R3, c[0x0][0x160], 0x1 ;  /* 0x0000580003187a11 */ /* 0x001fc800078008ff */
[-C--:B------:R-:W-:Y:S01]  /*1b930*/  IADD3 R4, P1, R4, R24.reuse, RZ ;  /* 0x0000001804047210 */ /* 0x080fe20007f3e0ff */
[----:B------:R-:W-:Y:S01]  /*1b940*/  STL [R1+0xd60], R24 ;  /* 0x000d601801007387 */ /* 0x000fe20000100800 */
[----:B------:R-:W-:-:S03]  /*1b950*/  IADD3 R5, P2, R5, R24, RZ ;  /* 0x0000001805057210 */ /* 0x000fc60007f5e0ff */
[----:B------:R0:W-:Y:S04]  /*1b960*/  STL [R1+0xd74], R4 ;  /* 0x000d740401007387 */ /* 0x0001e80000100800 */
[----:B------:R1:W-:Y:S01]  /*1b970*/  STL [R1+0xd84], R5 ;  /* 0x000d840501007387 */ /* 0x0003e20000100800 */
[----:B0-----:R-:W-:Y:S01]  /*1b980*/  IMAD.MOV.U32 R4, RZ, RZ, c[0x0][0x188] ;  /* 0x00006200ff047624 */ /* 0x001fe200078e00ff */
[----:B------:R-:W-:-:S03]  /*1b990*/  IADD3 R28, P3, R28, R24, RZ ;  /* 0x000000181c1c7210 */ /* 0x000fc60007f7e0ff */
[C---:B-1----:R-:W-:Y:S02]  /*1b9a0*/  IMAD R5, R4.reuse, 0x6e, RZ ;  /* 0x0000006e04057824 */ /* 0x042fe400078e02ff */
[----:B------:R-:W-:Y:S01]  /*1b9b0*/  IMAD R4, R4, 0x72, RZ ;  /* 0x0000007204047824 */ /* 0x000fe200078e02ff */
[----:B------:R-:W-:Y:S01]  /*1b9c0*/  LEA.HI.X.SX32 R3, R3, c[0x0][0x164], 0x1, P0 ;  /* 0x0000590003037a11 */ /* 0x000fe200000f0eff */
[----:B------:R0:W-:Y:S03]  /*1b9d0*/  STL [R1+0xd94], R28 ;  /* 0x000d941c01007387 */ /* 0x0001e60000100800 */
[-C--:B------:R-:W-:Y:S02]  /*1b9e0*/  IADD3 R4, P5, R4, R24.reuse, RZ ;  /* 0x0000001804047210 */ /* 0x080fe40007fbe0ff */
[-C--:B------:R-:W-:Y:S01]  /*1b9f0*/  IADD3 R5, P4, R5, R24.reuse, RZ ;  /* 0x0000001805057210 */ /* 0x080fe20007f9e0ff */
[----:B0-----:R0:W5:Y:S04]  /*1ba00*/  LDL.LU R28, [R1+0x17b4] ;  /* 0x0017b400011c7983 */ /* 0x0011680000300800 */
[----:B------:R-:W-:Y:S04]  /*1ba10*/  STL [R1+0xd5c], R3 ;  /* 0x000d5c0301007387 */ /* 0x000fe80000100800 */
[----:B------:R1:W-:Y:S01]  /*1ba20*/  STL [R1+0xda4], R4 ;  /* 0x000da40401007387 */ /* 0x0003e20000100800 */
[----:B------:R-:W-:-:S03]  /*1ba30*/  IADD3 R27, P0, R27, R24, RZ ;  /* 0x000000181b1b7210 */ /* 0x000fc60007f1e0ff */
[----:B------:R2:W-:Y:S01]  /*1ba40*/  STL [R1+0xdb4], R5 ;  /* 0x000db40501007387 */ /* 0x0005e20000100800 */
[----:B-1----:R-:W-:-:S04]  /*1ba50*/  IMAD.MOV.U32 R4, RZ, RZ, c[0x0][0x188] ;  /* 0x00006200ff047624 */ /* 0x002fc800078e00ff */
[C---:B--2---:R-:W-:Y:S02]  /*1ba60*/  IMAD R5, R4.reuse, 0x3d, RZ ;  /* 0x0000003d04057824 */ /* 0x044fe400078e02ff */
[----:B------:R-:W-:Y:S01]  /*1ba70*/  IMAD R4, R4, 0x66, RZ ;  /* 0x0000006604047824 */ /* 0x000fe200078e02ff */
[-C--:B------:R-:W-:Y:S01]  /*1ba80*/  LEA.HI.X.SX32 R26, R26, R3.reuse, 0x1, P1 ;  /* 0x000000031a1a7211 */ /* 0x080fe200008f0eff */
[----:B------:R1:W-:Y:S03]  /*1ba90*/  STL [R1+0xdc4], R27 ;  /* 0x000dc41b01007387 */ /* 0x0003e60000100800 */
[----:B------:R-:W-:Y:S02]  /*1baa0*/  IADD3 R4, P1, R4, R24, RZ ;  /* 0x0000001804047210 */ /* 0x000fe40007f3e0ff */
[----:B------:R-:W-:Y:S01]  /*1bab0*/  LEA.HI.X.SX32 R5, R5, R3, 0x1, P2 ;  /* 0x0000000305057211 */ /* 0x000fe200010f0eff */
[----:B-1----:R0:W5:Y:S04]  /*1bac0*/  LDL.LU R27, [R1+0x17b0] ;  /* 0x0017b000011b7983 */ /* 0x0021680000300800 */
[----:B------:R1:W-:Y:S04]  /*1bad0*/  STL [R1+0xd70], R26 ;  /* 0x000d701a01007387 */ /* 0x0003e80000100800 */
[----:B-1----:R0:W5:Y:S04]  /*1bae0*/  LDL.LU R26, [R1+0x17ac] ;  /* 0x0017ac00011a7983 */ /* 0x0021680000300800 */
[----:B------:R1:W-:Y:S04]  /*1baf0*/  STL [R1+0xdd4], R4 ;  /* 0x000dd40401007387 */ /* 0x0003e80000100800 */
[----:B------:R2:W-:Y:S01]  /*1bb00*/  STL [R1+0xd80], R5 ;  /* 0x000d800501007387 */ /* 0x0005e20000100800 */
[----:B-1----:R-:W-:-:S04]  /*1bb10*/  IMAD.MOV.U32 R4, RZ, RZ, c[0x0][0x188] ;  /* 0x00006200ff047624 */ /* 0x002fc800078e00ff */
[C---:B--2---:R-:W-:Y:S02]  /*1bb20*/  IMAD R5, R4.reuse, 0x39, RZ ;  /* 0x0000003904057824 */ /* 0x044fe400078e02ff */
[----:B------:R-:W-:Y:S01]  /*1bb30*/  IMAD R4, R4, 0x3b, RZ ;  /* 0x0000003b04047824 */ /* 0x000fe200078e02ff */
[----:B------:R-:W-:-:S04]  /*1bb40*/  IADD3 R25, P2, R25, R24, RZ ;  /* 0x0000001819197210 */ /* 0x000fc80007f5e0ff */
[-C--:B------:R-:W-:Y:S01]  /*1bb50*/  LEA.HI.X.SX32 R4, R4, R3.reuse, 0x1, P3 ;  /* 0x0000000304047211 */ /* 0x080fe200018f0eff */
[----:B------:R1:W-:Y:S01]  /*1bb60*/  STL [R1+0xde4], R25 ;  /* 0x000de41901007387 */ /* 0x0003e20000100800 */
[----:B------:R-:W-:Y:S02]  /*1bb70*/  IADD3 R29, P3, R29, R24, RZ ;  /* 0x000000181d1d7210 */ /* 0x000fe40007f7e0ff */
[----:B------:R-:W-:Y:S01]  /*1bb80*/  LEA.HI.X.SX32 R5, R5, R3, 0x1, P5 ;  /* 0x0000000305057211 */ /* 0x000fe200028f0eff */
[----:B-1----:R0:W5:Y:S04]  /*1bb90*/  LDL.LU R25, [R1+0x17a8] ;  /* 0x0017a80001197983 */ /* 0x0021680000300800 */
[----:B------:R1:W-:Y:S04]  /*1bba0*/  STL [R1+0xd90], R4 ;  /* 0x000d900401007387 */ /* 0x0003e80000100800 */
[----:B------:R-:W-:Y:S01]  /*1bbb0*/  STL [R1+0xdf4], R29 ;  /* 0x000df41d01007387 */ /* 0x000fe20000100800 */
[----:B-1----:R-:W-:-:S03]  /*1bbc0*/  IMAD.MOV.U32 R4, RZ, RZ, c[0x0][0x188] ;  /* 0x00006200ff047624 */ /* 0x002fc600078e00ff */
[----:B------:R1:W-:Y:S01]  /*1bbd0*/  STL [R1+0xda0], R5 ;  /* 0x000da00501007387 */ /* 0x0003e20000100800 */
[-C--:B------:R-:W-:Y:S02]  /*1bbe0*/  IADD3 R23, P5, R23, R24.reuse, RZ ;  /* 0x0000001817177210 */ /* 0x080fe40007fbe0ff */
[-C--:B------:R-:W-:Y:S02]  /*1bbf0*/  LEA.HI.X.SX32 R22, R22, R3.reuse, 0x1, P4 ;  /* 0x0000000316167211 */ /* 0x080fe400020f0eff */
[-C--:B------:R-:W-:Y:S01]  /*1bc00*/  IADD3 R21, P4, R21, R24.reuse, RZ ;  /* 0x0000001815157210 */ /* 0x080fe20007f9e0ff */
[----:B-1----:R-:W-:Y:S01]  /*1bc10*/  IMAD R5, R4, 0x35, RZ ;  /* 0x0000003504057824 */ /* 0x002fe200078e02ff */
[----:B------:R-:W-:Y:S04]  /*1bc20*/  STL [R1+0xe04], R23 ;  /* 0x000e041701007387 */ /* 0x000fe80000100800 */
[----:B------:R-:W-:Y:S01]  /*1bc30*/  LEA.HI.X.SX32 R5, R5, R3, 0x1, P0 ;  /* 0x0000000305057211 */ /* 0x000fe200000f0eff */
[----:B------:R-:W-:Y:S04]  /*1bc40*/  STL [R1+0xdb0], R22 ;  /* 0x000db01601007387 */ /* 0x000fe80000100800 */
[----:B------:R-:W-:Y:S01]  /*1bc50*/  STL [R1+0xe14], R21 ;  /* 0x000e141501007387 */ /* 0x000fe20000100800 */
[----:B------:R-:W-:-:S03]  /*1bc60*/  IADD3 R20, P0, R20, R24, RZ ;  /* 0x0000001814147210 */ /* 0x000fc60007f1e0ff */
[----:B------:R1:W-:Y:S01]  /*1bc70*/  STL [R1+0xdc0], R5 ;  /* 0x000dc00501007387 */ /* 0x0003e20000100800 */
        /* <DEDUP_REMOVED lines=31> */
[-C--:B------:R-:W-:Y:S02]  /*1be70*/  LEA.HI.X.SX32 R5, R5, R3.reuse, 0x1, P2 ;  /* 0x0000000305057211 */ /* 0x080fe400010f0eff */
[----:B------:R-:W-:Y:S01]  /*1be80*/  IADD3 R6, P2, R6, R24, RZ ;  /* 0x0000001806067210 */ /* 0x000fe20007f5e0ff */
[----:B------:R-:W-:Y:S01]  /*1be90*/  STL [R1+0xe30], R10 ;  /* 0x000e300a01007387 */ /* 0x000fe20000100800 */
[----:B------:R-:W-:-:S03]  /*1bea0*/  LEA.HI.X.SX32 R7, R7, R3, 0x1, P3 ;  /* 0x0000000307077211 */ /* 0x000fc600018f0eff */
[----:B------:R-:W-:Y:S04]  /*1beb0*/  STL [R1+0xdbc], R9 ;  /* 0x000dbc0901007387 */ /* 0x000fe80000100800 */
[----:B------:R1:W-:Y:S04]  /*1bec0*/  STL [R1+0xe40], R5 ;  /* 0x000e400501007387 */ /* 0x0003e80000100800 */
[----:B------:R2:W-:Y:S01]  /*1bed0*/  STL [R1+0xddc], R6 ;  /* 0x000ddc0601007387 */ /* 0x0005e20000100800 */
[C---:B-1----:R-:W-:Y:S02]  /*1bee0*/  IMAD R5, R4.reuse, 0x21, RZ ;  /* 0x0000002104057824 */ /* 0x042fe400078e02ff */
[----:B--2---:R-:W-:Y:S01]  /*1bef0*/  IMAD R6, R4, 0x3e, RZ ;  /* 0x0000003e04067824 */ /* 0x004fe200078e02ff */
[----:B------:R1:W-:Y:S02]  /*1bf00*/  STL [R1+0xe50], R7 ;  /* 0x000e500701007387 */ /* 0x0003e40000100800 */
[----:B------:R-:W-:-:S02]  /*1bf10*/  LEA.HI.X.SX32 R5, R5, R3, 0x1, P5 ;  /* 0x0000000305057211 */ /* 0x000fc400028f0eff */
[-C--:B------:R-:W-:Y:S02]  /*1bf20*/  IADD3 R8, P5, R8, R24.reuse, RZ ;  /* 0x0000001808087210 */ /* 0x080fe40007fbe0ff */
[----:B-1----:R-:W-:-:S05]  /*1bf30*/  IADD3 R7, P3, R6, R24, RZ ;  /* 0x0000001806077210 */ /* 0x002fca0007f7e0ff */
[----:B------:R1:W-:Y:S04]  /*1bf40*/  STL [R1+0xe74], R7 ;  /* 0x000e740701007387 */ /* 0x0003e80000100800 */
[----:B------:R-:W-:Y:S04]  /*1bf50*/  STL [R1+0xe60], R5 ;  /* 0x000e600501007387 */ /* 0x000fe80000100800 */
[----:B------:R2:W-:Y:S01]  /*1bf60*/  STL [R1+0xdfc], R8 ;  /* 0x000dfc0801007387 */ /* 0x0005e20000100800 */
[----:B-1----:R-:W-:Y:S01]  /*1bf70*/  IMAD R7, R4, 0x3a, RZ ;  /* 0x0000003a04077824 */ /* 0x002fe200078e02ff */
[----:B--2---:R-:W-:Y:S01]  /*1bf80*/  LEA.HI.X.SX32 R8, R6, R3, 0x1, P4 ;  /* 0x0000000306087211 */ /* 0x004fe200020f0eff */
[----:B------:R-:W-:-:S02]  /*1bf90*/  IMAD R6, R4, 0x1f, RZ ;  /* 0x0000001f04067824 */ /* 0x000fc400078e02ff */
[----:B------:R-:W-:Y:S02]  /*1bfa0*/  IMAD R5, R4, 0x54, RZ ;  /* 0x0000005404057824 */ /* 0x000fe400078e02ff */
[----:B------:R1:W-:Y:S01]  /*1bfb0*/  STL [R1+0xd78], R8 ;  /* 0x000d780801007387 */ /* 0x0003e20000100800 */
[-C--:B------:R-:W-:Y:S02]  /*1bfc0*/  LEA.HI.X.SX32 R6, R6, R3.reuse, 0x1, P3 ;  /* 0x0000000306067211 */ /* 0x080fe400018f0eff */
[-C--:B------:R-:W-:Y:S02]  /*1bfd0*/  IADD3 R5, P3, R5, R24.reuse, RZ ;  /* 0x0000001805057210 */ /* 0x080fe40007f7e0ff */
[C---:B-1----:R-:W-:Y:S02]  /*1bfe0*/  IADD3 R8, P4, R7.reuse, R24, RZ ;  /* 0x0000001807087210 */ /* 0x042fe40007f9e0ff */
[----:B------:R-:W-:-:S03]  /*1bff0*/  LEA.HI.X.SX32 R7, R7, R3, 0x1, P0 ;  /* 0x0000000307077211 */ /* 0x000fc600000f0eff */
[----:B------:R1:W-:Y:S04]  /*1c000*/  STL [R1+0xe84], R8 ;  /* 0x000e840801007387 */ /* 0x0003e80000100800 */
[----:B------:R2:W-:Y:S01]  /*1c010*/  STL [R1+0xe70], R6 ;  /* 0x000e700601007387 */ /* 0x0005e20000100800 */
[----:B-1----:R-:W-:-:S03]  /*1c020*/  IMAD R8, R4, 0x36, RZ ;  /* 0x0000003604087824 */ /* 0x002fc600078e02ff */
[----:B------:R1:W-:Y:S01]  /*1c030*/  STL [R1+0xe1c], R5 ;  /* 0x000e1c0501007387 */ /* 0x0003e20000100800 */
[----:B--2---:R-:W-:-:S03]  /*1c040*/  IMAD R6, R4, 0x1d, RZ ;  /* 0x0000001d04067824 */ /* 0x004fc600078e02ff */
[----:B------:R2:W-:Y:S01]  /*1c050*/  STL [R1+0xd98], R7 ;  /* 0x000d980701007387 */ /* 0x0005e20000100800 */
[----:B-1----:R-:W-:Y:S01]  /*1c060*/  IMAD R5, R4, 0x4c, RZ ;  /* 0x0000004c04057824 */ /* 0x002fe200078e02ff */
[----:B--2---:R-:W-:Y:S02]  /*1c070*/  IADD3 R7, P0, R8, R24, RZ ;  /* 0x0000001808077210 */ /* 0x004fe40007f1e0ff */
[-C--:B------:R-:W-:Y:S01]  /*1c080*/  LEA.HI.X.SX32 R6, R6, R3.reuse, 0x1, P4 ;  /* 0x0000000306067211 */ /* 0x080fe200020f0eff */
[----:B------:R-:W-:Y:S02]  /*1c090*/  IMAD R9, R4, 0x32, RZ ;  /* 0x0000003204097824 */ /* 0x000fe400078e02ff */
[----:B------:R1:W-:Y:S01]  /*1c0a0*/  STL [R1+0xe94], R7 ;  /* 0x000e940701007387 */ /* 0x0003e20000100800 */
[----:B------:R-:W-:-:S03]  /*1c0b0*/  LEA.HI.X.SX32 R8, R8, R3, 0x1, P1 ;  /* 0x0000000308087211 */ /* 0x000fc600008f0eff */
[----:B------:R2:W-:Y:S01]  /*1c0c0*/  STL [R1+0xe80], R6 ;  /* 0x000e800601007387 */ /* 0x0005e20000100800 */
[-C--:B-1----:R-:W-:Y:S01]  /*1c0d0*/  IADD3 R7, P4, R5, R24.reuse, RZ ;  /* 0x0000001805077210 */ /* 0x082fe20007f9e0ff */
[C---:B------:R-:W-:Y:S02]  /*1c0e0*/  IMAD R5, R4.reuse, 0x44, RZ ;  /* 0x0000004404057824 */ /* 0x040fe400078e02ff */
[----:B--2---:R-:W-:Y:S02]  /*1c0f0*/  IMAD R6, R4, 0x1b, RZ ;  /* 0x0000001b04067824 */ /* 0x004fe400078e02ff */
[----:B------:R1:W-:Y:S04]  /*1c100*/  STL [R1+0xe3c], R7 ;  /* 0x000e3c0701007387 */ /* 0x0003e80000100800 */
[----:B------:R2:W-:Y:S01]  /*1c110*/  STL [R1+0xdb8], R8 ;  /* 0x000db80801007387 */ /* 0x0005e20000100800 */
[----:B-1----:R-:W-:-:S02]  /*1c120*/  IADD3 R7, P1, R9, R24, RZ ;  /* 0x0000001809077210 */ /* 0x002fc40007f3e0ff */
[----:B--2---:R-:W-:-:S03]  /*1c130*/  LEA.HI.X.SX32 R8, R6, R3, 0x1, P0 ;  /* 0x0000000306087211 */ /* 0x004fc600000f0eff */
[----:B------:R1:W-:Y:S01]  /*1c140*/  STL [R1+0xea4], R7 ;  /* 0x000ea40701007387 */ /* 0x0003e20000100800 */
[----:B------:R-:W-:-:S03]  /*1c150*/  IMAD R10, R4, 0x2e, RZ ;  /* 0x0000002e040a7824 */ /* 0x000fc600078e02ff */
[----:B------:R2:W-:Y:S01]  /*1c160*/  STL [R1+0xe90], R8 ;  /* 0x000e900801007387 */ /* 0x0005e20000100800 */
[-C--:B-1----:R-:W-:Y:S01]  /*1c170*/  IADD3 R7, P0, R5, R24.reuse, RZ ;  /* 0x0000001805077210 */ /* 0x082fe20007f1e0ff */
[C---:B------:R-:W-:Y:S02]  /*1c180*/  IMAD R6, R4.reuse, 0x19, RZ ;  /* 0x0000001904067824 */ /* 0x040fe400078e02ff */
[----:B------:R-:W-:Y:S02]  /*1c190*/  IMAD R5, R4, 0x78, RZ ;  /* 0x0000007804057824 */ /* 0x000fe400078e02ff */
[----:B------:R1:W-:Y:S01]  /*1c1a0*/  STL [R1+0xe5c], R7 ;  /* 0x000e5c0701007387 */ /* 0x0003e20000100800 */
[-C--:B--2---:R-:W-:Y:S02]  /*1c1b0*/  LEA.HI.X.SX32 R8, R6, R3.reuse, 0x1, P1 ;  /* 0x0000000306087211 */ /* 0x084fe400008f0eff */
[----:B-1----:R-:W-:Y:S02]  /*1c1c0*/  LEA.HI.X.SX32 R7, R9, R3, 0x1, P2 ;  /* 0x0000000309077211 */ /* 0x002fe400010f0eff */
[----:B------:R-:W-:-:S03]  /*1c1d0*/  IADD3 R9, P2, R10, R24, RZ ;  /* 0x000000180a097210 */ /* 0x000fc60007f5e0ff */
[----:B------:R1:W-:Y:S01]  /*1c1e0*/  STL [R1+0xdd8], R7 ;  /* 0x000dd80701007387 */ /* 0x0003e20000100800 */
[----:B------:R-:W-:-:S03]  /*1c1f0*/  IMAD R11, R4, 0x2a, RZ ;  /* 0x0000002a040b7824 */ /* 0x000fc600078e02ff */
[----:B------:R-:W-:Y:S01]  /*1c200*/  STL [R1+0xeb4], R9 ;  /* 0x000eb40901007387 */ /* 0x000fe20000100800 */
[----:B-1----:R-:W-:-:S03]  /*1c210*/  IADD3 R7, P1, R5, R24, RZ ;  /* 0x0000001805077210 */ /* 0x002fc60007f3e0ff */
[----:B------:R-:W-:Y:S01]  /*1c220*/  STL [R1+0xea0], R8 ;  /* 0x000ea00801007387 */ /* 0x000fe20000100800 */
[----:B------:R-:W-:-:S03]  /*1c230*/  IMAD R6, R4, 0x17, RZ ;  /* 0x0000001704067824 */ /* 0x000fc600078e02ff */
[----:B------:R1:W-:Y:S01]  /*1c240*/  STL [R1+0xd8c], R7 ;  /* 0x000d8c0701007387 */ /* 0x0003e20000100800 */
[C---:B------:R-:W-:Y:S02]  /*1c250*/  IMAD R5, R4.reuse, 0x68, RZ ;  /* 0x0000006804057824 */ /* 0x040fe400078e02ff */
[----:B------:R-:W-:Y:S01]  /*1c260*/  IMAD R12, R4, 0x26, RZ ;  /* 0x00000026040c7824 */ /* 0x000fe200078e02ff */
[-C--:B-1----:R-:W-:Y:S02]  /*1c270*/  LEA.HI.X.SX32 R7, R10, R3.reuse, 0x1, P5 ;  /* 0x000000030a077211 */ /* 0x082fe400028f0eff */
[----:B------:R-:W-:Y:S02]  /*1c280*/  IADD3 R9, P5, R11, R24, RZ ;  /* 0x000000180b097210 */ /* 0x000fe40007fbe0ff */
[----:B------:R-:W-:Y:S01]  /*1c290*/  LEA.HI.X.SX32 R8, R6, R3, 0x1, P2 ;  /* 0x0000000306087211 */ /* 0x000fe200010f0eff */
[----:B------:R1:W-:Y:S01]  /*1c2a0*/  STL [R1+0xdf8], R7 ;  /* 0x000df80701007387 */ /* 0x0003e20000100800 */
[----:B------:R-:W-:-:S03]  /*1c2b0*/  IMAD R6, R4, 0x15, RZ ;  /* 0x0000001504067824 */ /* 0x000fc600078e02ff */
[----:B------:R2:W-:Y:S01]  /*1c2c0*/  STL [R1+0xec4], R9 ;  /* 0x000ec40901007387 */ /* 0x0005e20000100800 */
[----:B-1----:R-:W-:-:S03]  /*1c2d0*/  IADD3 R7, P2, R5, R24, RZ ;  /* 0x0000001805077210 */ /* 0x002fc60007f5e0ff */
[----:B------:R1:W-:Y:S01]  /*1c2e0*/  STL [R1+0xeb0], R8 ;  /* 0x000eb00801007387 */ /* 0x0003e20000100800 */
[----:B------:R-:W-:Y:S01]  /*1c2f0*/  IMAD R5, R4, 0x58, RZ ;  /* 0x0000005804057824 */ /* 0x000fe200078e02ff */
[----:B--2---:R-:W-:Y:S02]  /*1c300*/  LEA.HI.X.SX32 R9, R11, R3, 0x1, P3 ;  /* 0x000000030b097211 */ /* 0x004fe400018f0eff */
[----:B------:R2:W-:Y:S01]  /*1c310*/  STL [R1+0xdcc], R7 ;  /* 0x000dcc0701007387 */ /* 0x0005e20000100800 */
[----:B-1----:R-:W-:-:S03]  /*1c320*/  IADD3 R8, P3, R12, R24, RZ ;  /* 0x000000180c087210 */ /* 0x002fc60007f7e0ff */
[----:B------:R-:W-:Y:S01]  /*1c330*/  STL [R1+0xe18], R9 ;  /* 0x000e180901007387 */ /* 0x000fe20000100800 */
[----:B--2---:R-:W-:-:S03]  /*1c340*/  LEA.HI.X.SX32 R7, R6, R3, 0x1, P5 ;  /* 0x0000000306077211 */ /* 0x004fc600028f0eff */
[----:B------:R-:W-:Y:S01]  /*1c350*/  STL [R1+0xed4], R8 ;  /* 0x000ed40801007387 */ /* 0x000fe20000100800 */
[C---:B------:R-:W-:Y:S01]  /*1c360*/  IMAD R13, R4.reuse, 0x22, RZ ;  /* 0x00000022040d7824 */ /* 0x040fe200078e02ff */
[----:B------:R-:W-:Y:S02]  /*1c370*/  IADD3 R6, P5, R5, R24, RZ ;  /* 0x0000001805067210 */ /* 0x000fe40007fbe0ff */
[----:B------:R1:W-:Y:S01]  /*1c380*/  STL [R1+0xec0], R7 ;  /* 0x000ec00701007387 */ /* 0x0003e20000100800 */
[----:B------:R-:W-:-:S03]  /*1c390*/  IMAD R5, R4, 0x13, RZ ;  /* 0x0000001304057824 */ /* 0x000fc600078e02ff */
[----:B------:R2:W-:Y:S01]  /*1c3a0*/  STL [R1+0xe0c], R6 ;  /* 0x000e0c0601007387 */ /* 0x0005e20000100800 */
[----:B-1----:R-:W-:Y:S02]  /*1c3b0*/  LEA.HI.X.SX32 R7, R12, R3, 0x1, P4 ;  /* 0x000000030c077211 */ /* 0x002fe400020f0eff */
[----:B------:R-:W-:Y:S01]  /*1c3c0*/  IADD3 R8, P4, R13, R24, RZ ;  /* 0x000000180d087210 */ /* 0x000fe20007f9e0ff */
[C---:B--2---:R-:W-:Y:S02]  /*1c3d0*/  IMAD R6, R4.reuse, 0x48, RZ ;  /* 0x0000004804067824 */ /* 0x044fe400078e02ff */
[----:B------:R1:W-:Y:S01]  /*1c3e0*/  STL [R1+0xe38], R7 ;  /* 0x000e380701007387 */ /* 0x0003e20000100800 */
[----:B------:R-:W-:-:S03]  /*1c3f0*/  IMAD R14, R4, 0x3c, RZ ;  /* 0x0000003c040e7824 */ /* 0x000fc600078e02ff */
[----:B------:R2:W-:Y:S01]  /*1c400*/  STL [R1+0xee4], R8 ;  /* 0x000ee40801007387 */ /* 0x0005e20000100800 */
[C---:B------:R-:W-:Y:S01]  /*1c410*/  IMAD R15, R4.reuse, 0x1e, RZ ;  /* 0x0000001e040f7824 */ /* 0x040fe200078e02ff */
[----:B-1----:R-:W-:Y:S01]  /*1c420*/  LEA.HI.X.SX32 R7, R5, R3, 0x1, P3 ;  /* 0x0000000305077211 */ /* 0x002fe200018f0eff */
[----:B------:R-:W-:Y:S01]  /*1c430*/  IMAD R5, R4, 0x11, RZ ;  /* 0x0000001104057824 */ /* 0x000fe200078e02ff */
[----:B--2---:R-:W-:-:S03]  /*1c440*/  IADD3 R8, P3, R6, R24, RZ ;  /* 0x0000001806087210 */ /* 0x004fc60007f7e0ff */
[----:B------:R1:W-:Y:S01]  /*1c450*/  STL [R1+0xed0], R7 ;  /* 0x000ed00701007387 */ /* 0x0003e20000100800 */
[-C--:B------:R-:W-:Y:S02]  /*1c460*/  LEA.HI.X.SX32 R6, R13, R3.reuse, 0x1, P0 ;  /* 0x000000030d067211 */ /* 0x080fe400000f0eff */
[----:B------:R-:W-:Y:S01]  /*1c470*/  LEA.HI.X.SX32 R5, R5, R3, 0x1, P4 ;  /* 0x0000000305057211 */ /* 0x000fe200020f0eff */
[----:B------:R2:W-:Y:S01]  /*1c480*/  STL [R1+0xe4c], R8 ;  /* 0x000e4c0801007387 */ /* 0x0005e20000100800 */
[----:B-1----:R-:W-:-:S03]  /*1c490*/  IADD3 R7, P0, R14, R24, RZ ;  /* 0x000000180e077210 */ /* 0x002fc60007f1e0ff */
[----:B------:R1:W-:Y:S01]  /*1c4a0*/  STL [R1+0xe58], R6 ;  /* 0x000e580601007387 */ /* 0x0003e20000100800 */
[----:B--2---:R-:W-:-:S03]  /*1c4b0*/  IADD3 R8, P4, R15, R24, RZ ;  /* 0x000000180f087210 */ /* 0x004fc60007f9e0ff */
[----:B------:R2:W-:Y:S01]  /*1c4c0*/  STL [R1+0xe7c], R7 ;  /* 0x000e7c0701007387 */ /* 0x0005e20000100800 */
[C---:B------:R-:W-:Y:S02]  /*1c4d0*/  IMAD R16, R4.reuse, 0x34, RZ ;  /* 0x0000003404107824 */ /* 0x040fe400078e02ff */
[----:B-1----:R-:W-:Y:S01]  /*1c4e0*/  IMAD R6, R4, 0x70, RZ ;  /* 0x0000007004067824 */ /* 0x002fe200078e02ff */
[----:B------:R1:W-:Y:S01]  /*1c4f0*/  STL [R1+0xee0], R5 ;  /* 0x000ee00501007387 */ /* 0x0003e20000100800 */
[----:B--2---:R-:W-:-:S03]  /*1c500*/  LEA.HI.X.SX32 R7, R14, R3, 0x1, P1 ;  /* 0x000000030e077211 */ /* 0x004fc600008f0eff */
[----:B------:R2:W-:Y:S01]  /*1c510*/  STL [R1+0xef4], R8 ;  /* 0x000ef40801007387 */ /* 0x0005e20000100800 */
[----:B------:R-:W-:-:S03]  /*1c520*/  IMAD R17, R4, 0x1a, RZ ;  /* 0x0000001a04117824 */ /* 0x000fc600078e02ff */
[----:B------:R3:W-:Y:S01]  /*1c530*/  STL [R1+0xd88], R7 ;  /* 0x000d880701007387 */ /* 0x0007e20000100800 */
[----:B-1----:R-:W-:Y:S01]  /*1c540*/  IMAD R5, R4, 0xf, RZ ;  /* 0x0000000f04057824 */ /* 0x002fe200078e02ff */
[-C--:B--2---:R-:W-:Y:S02]  /*1c550*/  IADD3 R8, P1, R6, R24.reuse, RZ ;  /* 0x0000001806087210 */ /* 0x084fe40007f3e0ff */
[-C--:B------:R-:W-:Y:S02]  /*1c560*/  LEA.HI.X.SX32 R6, R15, R3.reuse, 0x1, P0 ;  /* 0x000000030f067211 */ /* 0x080fe400000f0eff */
[----:B---3--:R-:W-:Y:S01]  /*1c570*/  IADD3 R7, P0, R16, R24, RZ ;  /* 0x0000001810077210 */ /* 0x008fe20007f1e0ff */
[----:B------:R1:W-:Y:S01]  /*1c580*/  STL [R1+0xdac], R8 ;  /* 0x000dac0801007387 */ /* 0x0003e20000100800 */
[----:B------:R-:W-:-:S03]  /*1c590*/  LEA.HI.X.SX32 R5, R5, R3, 0x1, P4 ;  /* 0x0000000305057211 */ /* 0x000fc600020f0eff */
[----:B------:R2:W-:Y:S01]  /*1c5a0*/  STL [R1+0xe78], R6 ;  /* 0x000e780601007387 */ /* 0x0005e20000100800 */
[----:B------:R-:W-:-:S03]  /*1c5b0*/  IMAD R18, R4, 0x2c, RZ ;  /* 0x0000002c04127824 */ /* 0x000fc600078e02ff */
[----:B------:R3:W-:Y:S01]  /*1c5c0*/  STL [R1+0xe9c], R7 ;  /* 0x000e9c0701007387 */ /* 0x0007e20000100800 */
[----:B-1----:R-:W-:Y:S01]  /*1c5d0*/  IADD3 R8, P4, R17, R24, RZ ;  /* 0x0000001811087210 */ /* 0x002fe20007f9e0ff */
[----:B--2---:R-:W-:Y:S02]  /*1c5e0*/  IMAD R6, R4, 0x50, RZ ;  /* 0x0000005004067824 */ /* 0x004fe400078e02ff */
[----:B------:R1:W-:Y:S01]  /*1c5f0*/  STL [R1+0xef0], R5 ;  /* 0x000ef00501007387 */ /* 0x0003e20000100800 */
[----:B---3--:R-:W-:-:S03]  /*1c600*/  LEA.HI.X.SX32 R7, R16, R3, 0x1, P2 ;  /* 0x0000000310077211 */ /* 0x008fc600010f0eff */
        /* <DEDUP_REMOVED lines=21> */
[-C--:B---3--:R-:W-:Y:S02]  /*1c760*/  LEA.HI.X.SX32 R7, R19, R3.reuse, 0x1, P0 ;  /* 0x0000000313077211 */ /* 0x088fe400000f0eff */
[----:B------:R-:W-:Y:S01]  /*1c770*/  IADD3 R6, P0, R20, R24, RZ ;  /* 0x0000001814067210 */ /* 0x000fe20007f1e0ff */
[----:B------:R-:W-:Y:S01]  /*1c780*/  STL [R1+0xdec], R8 ;  /* 0x000dec0801007387 */ /* 0x000fe20000100800 */
[----:B------:R-:W-:Y:S01]  /*1c790*/  LEA.HI.X.SX32 R5, R5, R3, 0x1, P4 ;  /* 0x0000000305057211 */ /* 0x000fe200020f0eff */
[C---:B------:R-:W-:Y:S02]  /*1c7a0*/  IMAD R22, R4.reuse, 0x38, RZ ;  /* 0x0000003804167824 */ /* 0x040fe400078e02ff */
[----:B------:R1:W-:Y:S01]  /*1c7b0*/  STL [R1+0xeb8], R7 ;  /* 0x000eb80701007387 */ /* 0x0003e20000100800 */
[----:B------:R-:W-:-:S03]  /*1c7c0*/  IMAD R23, R4, 0x1c, RZ ;  /* 0x0000001c04177824 */ /* 0x000fc600078e02ff */
[----:B------:R2:W-:Y:S01]  /*1c7d0*/  STL [R1+0xedc], R6 ;  /* 0x000edc0601007387 */ /* 0x0005e20000100800 */
[----:B-1----:R-:W-:-:S03]  /*1c7e0*/  IADD3 R7, P4, R21, R24, RZ ;  /* 0x0000001815077210 */ /* 0x002fc60007f9e0ff */
[----:B------:R1:W-:Y:S01]  /*1c7f0*/  STL [R1+0xf10], R5 ;  /* 0x000f100501007387 */ /* 0x0003e20000100800 */
[----:B--2---:R-:W-:-:S03]  /*1c800*/  LEA.HI.X.SX32 R6, R20, R3, 0x1, P3 ;  /* 0x0000000314067211 */ /* 0x004fc600018f0eff */
[----:B------:R-:W-:Y:S01]  /*1c810*/  STL [R1+0xf24], R7 ;  /* 0x000f240701007387 */ /* 0x000fe20000100800 */
[----:B------:R-:W-:-:S03]  /*1c820*/  IADD3 R8, P3, R22, R24, RZ ;  /* 0x0000001816087210 */ /* 0x000fc60007f7e0ff */
[----:B------:R2:W-:Y:S01]  /*1c830*/  STL [R1+0xe48], R6 ;  /* 0x000e480601007387 */ /* 0x0005e20000100800 */
[C---:B-1----:R-:W-:Y:S02]  /*1c840*/  IMAD R5, R4.reuse, 0x9, RZ ;  /* 0x0000000904057824 */ /* 0x042fe400078e02ff */
[----:B------:R-:W-:Y:S01]  /*1c850*/  IMAD R29, R4, 0xe, RZ ;  /* 0x0000000e041d7824 */ /* 0x000fe200078e02ff */
[----:B------:R-:W-:Y:S02]  /*1c860*/  STL [R1+0xe8c], R8 ;  /* 0x000e8c0801007387 */ /* 0x000fe40000100800 */
[-C--:B------:R-:W-:Y:S02]  /*1c870*/  LEA.HI.X.SX32 R5, R5, R3.reuse, 0x1, P4 ;  /* 0x0000000305057211 */ /* 0x080fe400020f0eff */
[----:B--2---:R-:W-:Y:S02]  /*1c880*/  LEA.HI.X.SX32 R6, R21, R3, 0x1, P0 ;  /* 0x0000000315067211 */ /* 0x004fe400000f0eff */
[----:B------:R-:W-:-:S03]  /*1c890*/  IADD3 R7, P0, R23, R24, RZ ;  /* 0x0000001817077210 */ /* 0x000fc60007f1e0ff */
[----:B------:R1:W-:Y:S04]  /*1c8a0*/  STL [R1+0xed8], R6 ;  /* 0x000ed80601007387 */ /* 0x0003e80000100800 */
[----:B------:R2:W-:Y:S04]  /*1c8b0*/  STL [R1+0xefc], R7 ;  /* 0x000efc0701007387 */ /* 0x0005e80000100800 */
[----:B------:R3:W-:Y:S01]  /*1c8c0*/  STL [R1+0xf20], R5 ;  /* 0x000f200501007387 */ /* 0x0007e20000100800 */
[----:B-1----:R-:W-:Y:S01]  /*1c8d0*/  IMAD R6, R4, 0x28, RZ ;  /* 0x0000002804067824 */ /* 0x002fe200078e02ff */
[----:B--2---:R-:W-:-:S02]  /*1c8e0*/  IADD3 R7, P4, R29, R24, RZ ;  /* 0x000000181d077210 */ /* 0x004fc40007f9e0ff */
[----:B---3--:R-:W-:-:S03]  /*1c8f0*/  LEA.HI.X.SX32 R5, R22, R3, 0x1, P1 ;  /* 0x0000000316057211 */ /* 0x008fc600008f0eff */
[----:B------:R1:W-:Y:S01]  /*1c900*/  STL [R1+0xf34], R7 ;  /* 0x000f340701007387 */ /* 0x0003e20000100800 */
[----:B------:R-:W-:-:S03]  /*1c910*/  IMAD R9, R4, 0x14, RZ ;  /* 0x0000001404097824 */ /* 0x000fc600078e02ff */
[----:B------:R2:W-:Y:S01]  /*1c920*/  STL [R1+0xda8], R5 ;  /* 0x000da80501007387 */ /* 0x0005e20000100800 */
[----:B------:R-:W-:Y:S01]  /*1c930*/  IMAD R10, R4, 0xa, RZ ;  /* 0x0000000a040a7824 */ /* 0x000fe200078e02ff */
[----:B-1----:R-:W-:Y:S02]  /*1c940*/  IADD3 R7, P1, R6, R24, RZ ;  /* 0x0000001806077210 */ /* 0x002fe40007f3e0ff */
[----:B--2---:R-:W-:-:S03]  /*1c950*/  LEA.HI.X.SX32 R5, R23, R3, 0x1, P3 ;  /* 0x0000000317057211 */ /* 0x004fc600018f0eff */
[----:B------:R1:W-:Y:S01]  /*1c960*/  STL [R1+0xecc], R7 ;  /* 0x000ecc0701007387 */ /* 0x0003e20000100800 */
[----:B------:R-:W-:-:S03]  /*1c970*/  IADD3 R8, P3, R9, R24, RZ ;  /* 0x0000001809087210 */ /* 0x000fc60007f7e0ff */
[----:B------:R2:W-:Y:S01]  /*1c980*/  STL [R1+0xe88], R5 ;  /* 0x000e880501007387 */ /* 0x0005e20000100800 */
[----:B-1----:R-:W-:-:S03]  /*1c990*/  LEA.HI.X.SX32 R7, R29, R3, 0x1, P0 ;  /* 0x000000031d077211 */ /* 0x002fc600000f0eff */
[----:B------:R1:W-:Y:S01]  /*1c9a0*/  STL [R1+0xf1c], R8 ;  /* 0x000f1c0801007387 */ /* 0x0003e20000100800 */
[----:B--2---:R-:W-:Y:S01]  /*1c9b0*/  IMAD R5, R4, 0x7, RZ ;  /* 0x0000000704057824 */ /* 0x004fe200078e02ff */
[----:B------:R-:W-:Y:S02]  /*1c9c0*/  IADD3 R11, P0, R10, R24, RZ ;  /* 0x000000180a0b7210 */ /* 0x000fe40007f1e0ff */
[----:B------:R2:W-:Y:S01]  /*1c9d0*/  STL [R1+0xef8], R7 ;  /* 0x000ef80701007387 */ /* 0x0005e20000100800 */
[----:B-1----:R-:W-:-:S03]  /*1c9e0*/  IMAD R8, R4, 0x30, RZ ;  /* 0x0000003004087824 */ /* 0x002fc600078e02ff */
[----:B------:R1:W-:Y:S01]  /*1c9f0*/  STL [R1+0xf44], R11 ;  /* 0x000f440b01007387 */ /* 0x0003e20000100800 */
[----:B--2---:R-:W-:Y:S01]  /*1ca00*/  LEA.HI.X.SX32 R7, R5, R3, 0x1, P4 ;  /* 0x0000000305077211 */ /* 0x004fe200020f0eff */
[----:B------:R-:W-:-:S04]  /*1ca10*/  IMAD R5, R4, 0x18, RZ ;  /* 0x0000001804057824 */ /* 0x000fc800078e02ff */
[----:B------:R2:W-:Y:S01]  /*1ca20*/  STL [R1+0xf30], R7 ;  /* 0x000f300701007387 */ /* 0x0005e20000100800 */
[----:B-1----:R-:W-:-:S05]  /*1ca30*/  IADD3 R11, P4, R8, R24, RZ ;  /* 0x00000018080b7210 */ /* 0x002fca0007f9e0ff */
[----:B------:R1:W-:Y:S01]  /*1ca40*/  STL [R1+0xeac], R11 ;  /* 0x000eac0b01007387 */ /* 0x0003e20000100800 */
[----:B--2---:R-:W-:Y:S01]  /*1ca50*/  LEA.HI.X.SX32 R7, R6, R3, 0x1, P2 ;  /* 0x0000000306077211 */ /* 0x004fe200010f0eff */
[----:B------:R-:W-:Y:S01]  /*1ca60*/  IMAD R6, R4, 0xc, RZ ;  /* 0x0000000c04067824 */ /* 0x000fe200078e02ff */
[----:B------:R-:W-:-:S03]  /*1ca70*/  IADD3 R12, P2, R5, R24, RZ ;  /* 0x00000018050c7210 */ /* 0x000fc60007f5e0ff */
[----:B------:R2:W-:Y:S01]  /*1ca80*/  STL [R1+0xe28], R7 ;  /* 0x000e280701007387 */ /* 0x0005e20000100800 */
[----:B-1----:R-:W-:Y:S01]  /*1ca90*/  LEA.HI.X.SX32 R11, R9, R3, 0x1, P1 ;  /* 0x00000003090b7211 */ /* 0x002fe200008f0eff */
[----:B------:R-:W-:Y:S01]  /*1caa0*/  IMAD R9, R4, 0x5, RZ ;  /* 0x0000000504097824 */ /* 0x000fe200078e02ff */
[----:B------:R-:W-:Y:S01]  /*1cab0*/  IADD3 R13, P1, R6, R24, RZ ;  /* 0x00000018060d7210 */ /* 0x000fe20007f3e0ff */
[----:B------:R-:W-:Y:S01]  /*1cac0*/  STL [R1+0xf0c], R12 ;  /* 0x000f0c0c01007387 */ /* 0x000fe20000100800 */
[----:B--2---:R-:W-:-:S03]  /*1cad0*/  IMAD R7, R4, 0x6, RZ ;  /* 0x0000000604077824 */ /* 0x004fc600078e02ff */
[----:B------:R1:W-:Y:S04]  /*1cae0*/  STL [R1+0xec8], R11 ;  /* 0x000ec80b01007387 */ /* 0x0003e80000100800 */
[----:B------:R-:W-:Y:S01]  /*1caf0*/  STL [R1+0xf3c], R13 ;  /* 0x000f3c0d01007387 */ /* 0x000fe20000100800 */
[-C--:B-1----:R-:W-:Y:S02]  /*1cb00*/  LEA.HI.X.SX32 R11, R10, R3.reuse, 0x1, P3 ;  /* 0x000000030a0b7211 */ /* 0x082fe400018f0eff */
[----:B------:R-:W-:Y:S02]  /*1cb10*/  IADD3 R12, P3, R7, R24, RZ ;  /* 0x00000018070c7210 */ /* 0x000fe40007f7e0ff */
[-C--:B------:R-:W-:Y:S01]  /*1cb20*/  LEA.HI.X.SX32 R10, R9, R3.reuse, 0x1, P0 ;  /* 0x00000003090a7211 */ /* 0x080fe200000f0eff */
[----:B------:R1:W-:Y:S01]  /*1cb30*/  STL [R1+0xf18], R11 ;  /* 0x000f180b01007387 */ /* 0x0003e20000100800 */
[----:B------:R-:W-:-:S03]  /*1cb40*/  LEA.HI.X.SX32 R9, R8, R3, 0x1, P5 ;  /* 0x0000000308097211 */ /* 0x000fc600028f0eff */
[----:B------:R-:W-:Y:S01]  /*1cb50*/  STL [R1+0xf54], R12 ;  /* 0x000f540c01007387 */ /* 0x000fe20000100800 */
[----:B------:R-:W-:-:S03]  /*1cb60*/  LEA.HI.X.SX32 R8, R5, R3, 0x1, P4 ;  /* 0x0000000305087211 */ /* 0x000fc600020f0eff */
[----:B------:R2:W-:Y:S01]  /*1cb70*/  STL [R1+0xf40], R10 ;  /* 0x000f400a01007387 */ /* 0x0005e20000100800 */
[----:B-1----:R-:W-:-:S05]  /*1cb80*/  LEA R11, P0, R4, R24, 0x6 ;  /* 0x00000018040b7211 */ /* 0x002fca00078030ff */
[----:B------:R-:W-:Y:S01]  /*1cb90*/  STL [R1+0xe6c], R11 ;  /* 0x000e6c0b01007387 */ /* 0x000fe20000100800 */
[----:B--2---:R-:W-:-:S03]  /*1cba0*/  LEA R10, P5, R4, R24, 0x5 ;  /* 0x00000018040a7211 */ /* 0x004fc600078a28ff */
[----:B------:R1:W-:Y:S01]  /*1cbb0*/  STL [R1+0xde8], R9 ;  /* 0x000de80901007387 */ /* 0x0003e20000100800 */
[----:B------:R-:W-:-:S03]  /*1cbc0*/  IMAD.SHL.U32 R5, R4, 0x2, RZ ;  /* 0x0000000204057824 */ /* 0x000fc600078e00ff */
[----:B------:R-:W-:Y:S04]  /*1cbd0*/  STL [R1+0xeec], R10 ;  /* 0x000eec0a01007387 */ /* 0x000fe80000100800 */
[----:B------:R2:W-:Y:S01]  /*1cbe0*/  STL [R1+0xea8], R8 ;  /* 0x000ea80801007387 */ /* 0x0005e20000100800 */
[-C--:B-1----:R-:W-:Y:S02]  /*1cbf0*/  LEA R9, P4, R4, R24.reuse, 0x4 ;  /* 0x0000001804097211 */ /* 0x082fe400078820ff */
[----:B--2---:R-:W-:Y:S01]  /*1cc00*/  LEA.HI.X.SX32 R8, R6, R3, 0x1, P2 ;  /* 0x0000000306087211 */ /* 0x004fe200010f0eff */
[C---:B------:R-:W-:Y:S02]  /*1cc10*/  IMAD R6, R4.reuse, 0x3, RZ ;  /* 0x0000000304067824 */ /* 0x040fe400078e02ff */
[----:B------:R1:W-:Y:S01]  /*1cc20*/  STL [R1+0xf2c], R9 ;  /* 0x000f2c0901007387 */ /* 0x0003e20000100800 */
[----:B------:R-:W-:-:S03]  /*1cc30*/  LEA R10, P2, R4, R24, 0x3 ;  /* 0x00000018040a7211 */ /* 0x000fc600078418ff */
[----:B------:R2:W-:Y:S01]  /*1cc40*/  STL [R1+0xf08], R8 ;  /* 0x000f080801007387 */ /* 0x0005e20000100800 */
[----:B-1----:R-:W-:-:S03]  /*1cc50*/  LEA.HI.X.SX32 R9, R7, R3, 0x1, P1 ;  /* 0x0000000307097211 */ /* 0x002fc600008f0eff */
[----:B------:R-:W-:Y:S01]  /*1cc60*/  STL [R1+0xf4c], R10 ;  /* 0x000f4c0a01007387 */ /* 0x000fe20000100800 */
[----:B------:R-:W-:Y:S02]  /*1cc70*/  LEA.HI.X.SX32 R7, R6, R3, 0x1, P3 ;  /* 0x0000000306077211 */ /* 0x000fe400018f0eff */
[-C--:B--2---:R-:W-:Y:S01]  /*1cc80*/  IADD3 R8, P6, R5, R24.reuse, RZ ;  /* 0x0000001805087210 */ /* 0x084fe20007fde0ff */
[----:B------:R1:W-:Y:S01]  /*1cc90*/  STL [R1+0xf38], R9 ;  /* 0x000f380901007387 */ /* 0x0003e20000100800 */
[----:B------:R-:W-:-:S03]  /*1cca0*/  LEA R6, P1, R4, R24, 0x2 ;  /* 0x0000001804067211 */ /* 0x000fc600078210ff */
[----:B------:R2:W-:Y:S04]  /*1ccb0*/  STL [R1+0xf64], R8 ;  /* 0x000f640801007387 */ /* 0x0005e80000100800 */
[----:B------:R0:W5:Y:S01]  /*1ccc0*/  LDL.LU R24, [R1+0x17a4] ;  /* 0x0017a40001187983 */ /* 0x0001620000300800 */
[----:B-1----:R-:W-:-:S03]  /*1ccd0*/  IMAD.SHL.U32 R9, R4, 0x20, RZ ;  /* 0x0000002004097824 */ /* 0x002fc600078e00ff */
[----:B------:R1:W-:Y:S01]  /*1cce0*/  STL [R1+0xf50], R7 ;  /* 0x000f500701007387 */ /* 0x0003e20000100800 */
[----:B--2---:R-:W-:-:S03]  /*1ccf0*/  IMAD.SHL.U32 R8, R4, 0x10, RZ ;  /* 0x0000001004087824 */ /* 0x004fc600078e00ff */
[----:B------:R2:W-:Y:S01]  /*1cd00*/  STL [R1+0xf5c], R6 ;  /* 0x000f5c0601007387 */ /* 0x0005e20000100800 */
[-C--:B------:R-:W-:Y:S01]  /*1cd10*/  LEA.HI.X.SX32 R9, R9, R3.reuse, 0x1, P0 ;  /* 0x0000000309097211 */ /* 0x080fe200000f0eff */
[----:B-1----:R-:W-:Y:S01]  /*1cd20*/  IMAD.SHL.U32 R7, R4, 0x8, RZ ;  /* 0x0000000804077824 */ /* 0x002fe200078e00ff */
[----:B------:R-:W-:Y:S01]  /*1cd30*/  LEA.HI.X.SX32 R8, R8, R3, 0x1, P5 ;  /* 0x0000000308087211 */ /* 0x000fe200028f0eff */
[----:B--2---:R-:W-:-:S03]  /*1cd40*/  IMAD.SHL.U32 R6, R4, 0x4, RZ ;  /* 0x0000000404067824 */ /* 0x004fc600078e00ff */
[-C--:B------:R-:W-:Y:S01]  /*1cd50*/  LEA.HI.X.SX32 R7, R7, R3.reuse, 0x1, P4 ;  /* 0x0000000307077211 */ /* 0x080fe200020f0eff */
[----:B------:R-:W-:Y:S01]  /*1cd60*/  STL [R1+0xe68], R9 ;  /* 0x000e680901007387 */ /* 0x000fe20000100800 */
[-C--:B------:R-:W-:Y:S02]  /*1cd70*/  LEA.HI.X.SX32 R4, R4, R3.reuse, 0x1, P6 ;  /* 0x0000000304047211 */ /* 0x080fe400030f0eff */
[-C--:B------:R-:W-:Y:S01]  /*1cd80*/  LEA.HI.X.SX32 R6, R6, R3.reuse, 0x1, P2 ;  /* 0x0000000306067211 */ /* 0x080fe200010f0eff */
[----:B------:R-:W-:Y:S01]  /*1cd90*/  STL [R1+0xee8], R8 ;  /* 0x000ee80801007387 */ /* 0x000fe20000100800 */
[----:B------:R-:W-:-:S03]  /*1cda0*/  LEA.HI.X.SX32 R3, R5, R3, 0x1, P1 ;  /* 0x0000000305037211 */ /* 0x000fc600008f0eff */
[----:B------:R-:W-:Y:S04]  /*1cdb0*/  STL [R1+0xf28], R7 ;  /* 0x000f280701007387 */ /* 0x000fe80000100800 */
[----:B------:R-:W-:Y:S04]  /*1cdc0*/  STL [R1+0xf48], R6 ;  /* 0x000f480601007387 */ /* 0x000fe80000100800 */
[----:B------:R-:W-:Y:S04]  /*1cdd0*/  STL [R1+0xf60], R4 ;  /* 0x000f600401007387 */ /* 0x000fe80000100800 */
[----:B------:R-:W-:Y:S04]  /*1cde0*/  STL [R1+0x8d8], RZ ;  /* 0x0008d8ff01007387 */ /* 0x000fe80000100800 */
[----:B------:R1:W-:Y:S04]  /*1cdf0*/  STL [R1+0xf58], R3 ;  /* 0x000f580301007387 */ /* 0x0003e80000100800 */
[----:B------:R-:W-:Y:S04]  /*1ce00*/  STL [R1+0x8dc], RZ ;  /* 0x0008dcff01007387 */ /* 0x000fe80000100800 */
        /* <DEDUP_REMOVED lines=32> */
[----:B-1----:R-:W2:Y:S04]  /*1d010*/  LDL R3, [R1+0xd50] ;  /* 0x000d500001037983 */ /* 0x002ea80000100800 */
[----:B------:R-:W3:Y:S04]  /*1d020*/  LDL R5, [R1+0xd54] ;  /* 0x000d540001057983 */ /* 0x000ee80000100800 */
[----:B------:R-:W1:Y:S04]  /*1d030*/  S2R R6, SR_TID.X ;  /* 0x0000000000067919 */ /* 0x000e680000002100 */
[----:B------:R-:W-:Y:S04]  /*1d040*/  STL [R1+0x110], RZ ;  /* 0x000110ff01007387 */ /* 0x000fe80000100800 */
[----:B------:R-:W-:Y:S04]  /*1d050*/  STL [R1+0x114], RZ ;  /* 0x000114ff01007387 */ /* 0x000fe80000100800 */
[----:B------:R-:W-:Y:S04]  /*1d060*/  STL [R1+0x118], RZ ;  /* 0x000118ff01007387 */ /* 0x000fe80000100800 */
[----:B------:R-:W-:Y:S04]  /*1d070*/  STL [R1+0x11c], RZ ;  /* 0x00011cff01007387 */ /* 0x000fe80000100800 */
[----:B------:R-:W-:Y:S01]  /*1d080*/  STL [R1+0x100], RZ ;  /* 0x000100ff01007387 */ /* 0x000fe20000100800 */
[----:B-1----:R-:W-:-:S03]  /*1d090*/  LOP3.LUT R6, R6, 0x7f, RZ, 0xc0, !PT ;  /* 0x0000007f06067812 */ /* 0x002fc600078ec0ff */
[----:B------:R-:W-:Y:S04]  /*1d0a0*/  STL [R1+0x104], RZ ;  /* 0x000104ff01007387 */ /* 0x000fe80000100800 */
[----:B------:R-:W-:Y:S01]  /*1d0b0*/  STL [R1+0x108], RZ ;  /* 0x000108ff01007387 */ /* 0x000fe20000100800 */
[----:B------:R-:W-:-:S03]  /*1d0c0*/  IMAD.SHL.U32 R6, R6, 0x2, RZ ;  /* 0x0000000206067824 */ /* 0x000fc600078e00ff */
[----:B------:R-:W-:Y:S04]  /*1d0d0*/  STL [R1+0x10c], RZ ;  /* 0x00010cff01007387 */ /* 0x000fe80000100800 */
[----:B------:R-:W-:Y:S04]  /*1d0e0*/  STL [R1+0xf0], RZ ;  /* 0x0000f0ff01007387 */ /* 0x000fe80000100800 */
[----:B------:R-:W-:Y:S01]  /*1d0f0*/  STL [R1+0xf4], RZ ;  /* 0x0000f4ff01007387 */ /* 0x000fe20000100800 */
[----:B------:R-:W-:-:S03]  /*1d100*/  LOP3.LUT R4, R6, 0x30, RZ, 0x3c, !PT ;  /* 0x0000003006047812 */ /* 0x000fc600078e3cff */
        /* <DEDUP_REMOVED lines=16> */
[----:B------:R-:W-:Y:S04]  /*1d210*/  STL [R1+0xd8], RZ ;  /* 0x0000d8ff01007387 */ /* 0x000fe80000100800 */
[----:B------:R-:W-:Y:S04]  /*1d220*/  STL [R1+0xdc], RZ ;  /* 0x0000dcff01007387 */ /* 0x000fe80000100800 */
[----:B------:R1:W-:Y:S01]  /*1d230*/  STL [R1+0x1768], R4 ;  /* 0x0017680401007387 */ /* 0x0003e20000100800 */
[----:B------:R-:W-:Y:S01]  /*1d240*/  USHF.R.S32.HI UR5, URZ, 0x1f, UR4 ;  /* 0x0000001f3f057899 */ /* 0x000fe20008011404 */
[----:B------:R-:W-:Y:S01]  /*1d250*/  LOP3.LUT R7, R0, 0x60, RZ, 0x3c, !PT ;  /* 0x0000006000077812 */ /* 0x000fe200078e3cff */
[----:B------:R-:W-:-:S02]  /*1d260*/  USHF.L.U32 UR8, UR4, 0x1, URZ ;  /* 0x0000000104087899 */ /* 0x000fc4000800063f */
[----:B------:R-:W-:Y:S01]  /*1d270*/  USHF.L.U64.HI UR5, UR4, 0x1, UR5 ;  /* 0x0000000104057899 */ /* 0x000fe20008010205 */
[C---:B--2---:R-:W-:Y:S02]  /*1d280*/  LOP3.LUT R6, R3.reuse, 0x20, RZ, 0x3c, !PT ;  /* 0x0000002003067812 */ /* 0x044fe400078e3cff */
[C---:B-1----:R-:W-:Y:S02]  /*1d290*/  LOP3.LUT R4, R3.reuse, 0x40, RZ, 0x3c, !PT ;  /* 0x0000004003047812 */ /* 0x042fe400078e3cff */
[----:B------:R-:W-:Y:S01]  /*1d2a0*/  LOP3.LUT R3, R3, 0x60, RZ, 0x3c, !PT ;  /* 0x0000006003037812 */ /* 0x000fe200078e3cff */
[----:B------:R0:W-:Y:S04]  /*1d2b0*/  STL [R1+0x177c], R6 ;  /* 0x00177c0601007387 */ /* 0x0001e80000100800 */
[----:B------:R0:W-:Y:S04]  /*1d2c0*/  STL [R1+0x1778], R4 ;  /* 0x0017780401007387 */ /* 0x0001e80000100800 */
[----:B------:R0:W-:Y:S01]  /*1d2d0*/  STL [R1+0x1774], R3 ;  /* 0x0017740301007387 */ /* 0x0001e20000100800 */
[----:B---3--:R-:W-:-:S03]  /*1d2e0*/  LOP3.LUT R29, R5, 0x40, RZ, 0x3c, !PT ;  /* 0x00000040051d7812 */ /* 0x008fc600078e3cff */
.L_x_3:
[----:B-----5:R-:W2:Y:S01]  /*1d2f0*/  LDL R5, [R1+0xd5c] ;  /* 0x000d5c0001057983 */ /* 0x020ea20000100800 */
[----:B0-----:R-:W-:-:S03]  /*1d300*/  IMAD.MOV.U32 R3, RZ, RZ, -0x40 ;  /* 0xffffffc0ff037424 */ /* 0x001fc600078e00ff */
[----:B--2---:R0:W-:Y:S04]  /*1d310*/  STL [R1+0x41f0], R5 ;  /* 0x0041f00501007387 */ /* 0x0041e80000100800 */
[----:B------:R-:W2:Y:S04]  /*1d320*/  LDL R4, [R1+0xd60] ;  /* 0x000d600001047983 */ /* 0x000ea80000100800 */
[----:B0-----:R-:W3:Y:S04]  /*1d330*/  LDL R5, [R1+0xd68] ;  /* 0x000d680001057983 */ /* 0x001ee80000100800 */
[----:B------:R-:W-:Y:S04]  /*1d340*/  STL [R1+0x41d8], R22 ;  /* 0x0041d81601007387 */ /* 0x000fe80000100800 */
[----:B------:R-:W-:Y:S04]  /*1d350*/  STL [R1+0x41e0], R22 ;  /* 0x0041e01601007387 */ /* 0x000fe80000100800 */
[----:B------:R0:W-:Y:S04]  /*1d360*/  STL [R1+0x41ec], R22 ;  /* 0x0041ec1601007387 */ /* 0x0001e80000100800 */
[----:B------:R-:W-:Y:S04]  /*1d370*/  STL [R1+0x41b8], R17 ;  /* 0x0041b81101007387 */ /* 0x000fe80000100800 */
        /* <DEDUP_REMOVED lines=32> */
[----:B-----5:R-:W-:Y:S04]  /*1d580*/  STL.64 [R1+0x3780], R26 ;  /* 0x0037801a01007387 */ /* 0x020fe80000100a00 */
        /* <DEDUP_REMOVED lines=94> */
[----:B------:R-:W-:Y:S04]  /*1db70*/  STL.64 [R1+0x3778], R24 ;  /* 0x0037781801007387 */ /* 0x000fe80000100a00 */
        /* <DEDUP_REMOVED lines=67> */
[----:B------:R-:W-:Y:S01]  /*1dfb0*/  STL [R1+0x3f10], R2 ;  /* 0x003f100201007387 */ /* 0x000fe20000100800 */
[----:B---3--:R-:W-:-:S03]  /*1dfc0*/  IMAD R3, R5, R3, c[0x0][0x180] ;  /* 0x0000600005037624 */ /* 0x008fc600078e0203 */
[----:B------:R-:W-:Y:S04]  /*1dfd0*/  STL [R1+0x3fa4], R2 ;  /* 0x003fa40201007387 */ /* 0x000fe80000100800 */
[----:B------:R-:W-:Y:S04]  /*1dfe0*/  STL [R1+0x4074], R2 ;  /* 0x0040740201007387 */ /* 0x000fe80000100800 */
[----:B------:R-:W-:Y:S04]  /*1dff0*/  STL [R1+0x4078], R2 ;  /* 0x0040780201007387 */ /* 0x000fe80000100800 */
[----:B------:R-:W-:Y:S04]  /*1e000*/  STL [R1+0x17a4], R28 ;  /* 0x0017a41c01007387 */ /* 0x000fe80000100800 */
[----:B------:R-:W2:Y:S01]  /*1e010*/  LDL.LU R5, [R1+0x41f0] ;  /* 0x0041f00001057983 */ /* 0x000ea20000300800 */
[----:B------:R-:W-:-:S02]  /*1e020*/  ISETP.GT.AND P0, PT, R3, RZ, PT ;  /* 0x000000ff0300720c */ /* 0x000fc40003f04270 */
[----:B0-----:R-:W-:-:S11]  /*1e030*/  PRMT R22, RZ, 0x7610, R22 ;  /* 0x00007610ff167816 */ /* 0x001fd60000000016 */
[----:B--2---:R-:W2:Y:S01]  /*1e040*/  @P0 LDG.E.U16 R22, [R4.64] ;  /* 0x0000000604160981 */ /* 0x004ea2000c1e1500 */
[----:B------:R-:W-:-:S03]  /*1e050*/  ISETP.GT.AND P2, PT, R3, 0x1, PT ;  /* 0x000000010300780c */ /* 0x000fc60003f44270 */
[----:B--2---:R0:W-:Y:S04]  /*1e060*/  STL [R1+0x8], R22 ;  /* 0x0000081601007387 */ /* 0x0041e80000100800 */
[----:B0-----:R-:W2:Y:S04]  /*1e070*/  LDL.LU R22, [R1+0x41ec] ;  /* 0x0041ec0001167983 */ /* 0x001ea80000300800 */
[----:B------:R-:W3:Y:S04]  /*1e080*/  LDL R4, [R1+0xf60] ;  /* 0x000f600001047983 */ /* 0x000ee80000100800 */
[----:B------:R-:W3:Y:S01]  /*1e090*/  LDL R5, [R1+0xf64] ;  /* 0x000f640001057983 */ /* 0x000ee20000100800 */
[----:B------:R-:W-:-:S02]  /*1e0a0*/  PRMT R14, RZ, 0x7610, R14 ;  /* 0x00007610ff0e7816 */ /* 0x000fc4000000000e */
[----:B---3--:R-:W-:-:S04]  /*1e0b0*/  @P2 LOP3.LUT R5, R5, R4, RZ, 0x3c, !PT ;  /* 0x0000000405052212 */ /* 0x008fc800078e3cff */
[----:B------:R-:W-:-:S04]  /*1e0c0*/  @P2 LOP3.LUT R4, R5, R4, RZ, 0x3c, !PT ;  /* 0x0000000405042212 */ /* 0x000fc800078e3cff */
[----:B------:R-:W-:-:S05]  /*1e0d0*/  @P2 LOP3.LUT R5, R5, R4, RZ, 0x3c, !PT ;  /* 0x0000000405052212 */ /* 0x000fca00078e3cff */
[----:B------:R-:W3:Y:S01]  /*1e0e0*/  @P2 LDG.E.U16 R14, [R4.64] ;  /* 0x00000006040e2981 */ /* 0x000ee2000c1e1500 */
[----:B------:R-:W-:-:S03]  /*1e0f0*/  ISETP.GT.AND P3, PT, R3, 0x2, PT ;  /* 0x000000020300780c */ /* 0x000fc60003f64270 */
[----:B---3--:R0:W-:Y:S04]  /*1e100*/  STL [R1+0x24], R14 ;  /* 0x0000240e01007387 */ /* 0x0081e80000100800 */
[----:B0-----:R-:W3:Y:S04]  /*1e110*/  LDL.LU R14, [R1+0x41e8] ;  /* 0x0041e800010e7983 */ /* 0x001ee80000300800 */
[----:B------:R-:W4:Y:S04]  /*1e120*/  LDL R4, [R1+0xf58] ;  /* 0x000f580001047983 */ /* 0x000f280000100800 */
[----:B------:R-:W4:Y:S01]  /*1e130*/  LDL R5, [R1+0xf5c] ;  /* 0x000f5c0001057983 */ /* 0x000f220000100800 */
[----:B------:R-:W-:-:S02]  /*1e140*/  PRMT R17, RZ, 0x7610, R17 ;  /* 0x00007610ff117816 */ /* 0x000fc40000000011 */
[----:B----4-:R-:W-:-:S04]  /*1e150*/  @P3 LOP3.LUT R5, R5, R4, RZ, 0x3c, !PT ;  /* 0x0000000405053212 */ /* 0x010fc800078e3cff */
[----:B------:R-:W-:-:S04]  /*1e160*/  @P3 LOP3.LUT R4, R5, R4, RZ, 0x3c, !PT ;  /* 0x0000000405043212 */ /* 0x000fc800078e3cff */
[----:B------:R-:W-:-:S05]  /*1e170*/  @P3 LOP3.LUT R5, R5, R4, RZ, 0x3c, !PT ;  /* 0x0000000405053212 */ /* 0x000fca00078e3cff */
[----:B------:R-:W4:Y:S01]  /*1e180*/  @P3 LDG.E.U16 R17, [R4.64] ;  /* 0x0000000604113981 */ /* 0x000f22000c1e1500 */
[----:B------:R-:W-:-:S03]  /*1e190*/  ISETP.GT.AND P4, PT, R3, 0x3, PT ;  /* 0x000000030300780c */ /* 0x000fc60003f84270 */
[----:B----4-:R0:W-:Y:S04]  /*1e1a0*/  STL [R1+0x3c], R17 ;  /* 0x00003c1101007387 */ /* 0x0101e80000100800 */
[----:B0-----:R-:W4:Y:S04]  /*1e1b0*/  LDL.LU R17, [R1+0x41e4] ;  /* 0x0041e40001117983 */ /* 0x001f280000300800 */
[----:B------:R-:W3:Y:S04]  /*1e1c0*/  LDL R4, [R1+0xf50] ;  /* 0x000f500001047983 */ /* 0x000ee80000100800 */
[----:B------:R-:W3:Y:S01]  /*1e1d0*/  LDL R5, [R1+0xf54] ;  /* 0x000f540001057983 */ /* 0x000ee20000100800 */
[----:B--2---:R-:W-:-:S02]  /*1e1e0*/  PRMT R22, RZ, 0x7610, R22 ;  /* 0x00007610ff167816 */ /* 0x004fc40000000016 */
[----:B---3--:R-:W-:-:S04]  /*1e1f0*/  @P4 LOP3.LUT R5, R5, R4, RZ, 0x3c, !PT ;  /* 0x0000000405054212 */ /* 0x008fc800078e3cff */
[----:B------:R-:W-:-:S04]  /*1e200*/  @P4 LOP3.LUT R4, R5, R4, RZ, 0x3c, !PT ;  /* 0x0000000405044212 */ /* 0x000fc800078e3cff */
[----:B------:R-:W-:-:S05]  /*1e210*/  @P4 LOP3.LUT R5, R5, R4, RZ, 0x3c, !PT ;  /* 0x0000000405054212 */ /* 0x000fca00078e3cff */
[----:B------:R-:W2:Y:S01]  /*1e220*/  @P4 LDG.E.U16 R22, [R4.64] ;  /* 0x0000000604164981 */ /* 0x000ea2000c1e1500 */
[----:B------:R-:W-:-:S03]  /*1e230*/  ISETP.GT.AND P1, PT, R3, 0x4, PT ;  /* 0x000000040300780c */ /* 0x000fc60003f24270 */
[----:B--2---:R0:W-:Y:S04]  /*1e240*/  STL [R1+0x48], R22 ;  /* 0x0000481601007387 */ /* 0x0041e80000100800 */
[----:B0-----:R-:W2:Y:S04]  /*1e250*/  LDL.LU R22, [R1+0x41e0] ;  /* 0x0041e00001167983 */ /* 0x001ea80000300800 */
[----:B------:R-:W3:Y:S04]  /*1e260*/  LDL R4, [R1+0xf48] ;  /* 0x000f480001047983 */ /* 0x000ee80000100800 */
[----:B------:R-:W3:Y:S01]  /*1e270*/  LDL R5, [R1+0xf4c] ;  /* 0x000f4c0001057983 */ /* 0x000ee20000100800 */
[----:B----4-:R-:W-:-:S02]  /*1e280*/  PRMT R17, RZ, 0x7610, R17 ;  /* 0x00007610ff117816 */ /* 0x010fc40000000011 */
        /* <DEDUP_REMOVED lines=9> */
[----:B--2---:R-:W-:-:S02]  /*1e320*/  PRMT R22, RZ, 0x7610, R22 ;  /* 0x00007610ff167816 */ /* 0x004fc40000000016 */
[----:B----4-:R-:W-:-:S04]  /*1e330*/  @P0 LOP3.LUT R5, R5, R4, RZ, 0x3c, !PT ;  /* 0x0000000405050212 */ /* 0x010fc800078e3cff */
[----:B------:R-:W-:-:S04]  /*1e340*/  @P0 LOP3.LUT R4, R5, R4, RZ, 0x3c, !PT ;  /* 0x0000000405040212 */ /* 0x000fc800078e3cff */
[----:B------:R-:W-:-:S05]  /*1e350*/  @P0 LOP3.LUT R5, R5, R4, RZ, 0x3c, !PT ;  /* 0x0000000405050212 */ /* 0x000fca00078e3cff */
[----:B------:R-:W2:Y:S01]  /*1e360*/  @P0 LDG.E.U16 R22, [R4.64] ;  /* 0x0000000604160981 */ /* 0x000ea2000c1e1500 */
[----:B------:R-:W-:-:S03]  /*1e370*/  ISETP.GT.AND P2, PT, R3, 0x6, PT ;  /* 0x000000060300780c */ /* 0x000fc60003f44270 */
[----:B--2---:R0:W-:Y:S04]  /*1e380*/  STL [R1+0xa08], R22 ;  /* 0x000a081601007387 */ /* 0x0041e80000100800 */
[----:B0-----:R-:W2:Y:S04]  /*1e390*/  LDL.LU R22, [R1+0x41d8] ;  /* 0x0041d80001167983 */ /* 0x001ea80000300800 */
        /* <DEDUP_REMOVED lines=10> */
[----:B------:R-:W2:Y:S04]  /*1e440*/  LDL R4, [R1+0xf30] ;  /* 0x000f300001047983 */ /* 0x000ea80000100800 */
[----:B------:R-:W2:Y:S01]  /*1e450*/  LDL R5, [R1+0xf34] ;  /* 0x000f340001057983 */ /* 0x000ea20000100800 */
[----:B---3--:R-:W-:-:S02]  /*1e460*/  PRMT R17, RZ, 0x7610, R17 ;  /* 0x00007610ff117816 */ /* 0x008fc40000000011 */
[----:B--2---:R-:W-:-:S04]  /*1e470*/  @P3 LOP3.LUT R5, R5, R4, RZ, 0x3c, !PT ;  /* 0x0000000405053212 */ /* 0x004fc800078e3cff */
        /* <DEDUP_REMOVED lines=12> */
[----:B------:R0:W3:Y:S04]  /*1e540*/  @P4 LDG.E.U16 R22, [R4.64] ;  /* 0x0000000604164981 */ /* 0x0000e8000c1e1500 */
[----:B0-----:R-:W2:Y:S04]  /*1e550*/  LDL R4, [R1+0xf20] ;  /* 0x000f200001047983 */ /* 0x001ea80000100800 */
[----:B------:R-:W2:Y:S01]  /*1e560*/  LDL R5, [R1+0xf24] ;  /* 0x000f240001057983 */ /* 0x000ea20000100800 */
[----:B------:R-:W-:Y:S02]  /*1e570*/  ISETP.GT.AND P1, PT, R3, 0x9, PT ;  /* 0x000000090300780c */ /* 0x000fe40003f24270 */
[----:B----4-:R-:W-:-:S11]  /*1e580*/  PRMT R14, RZ, 0x7610, R14 ;  /* 0x00007610ff0e7816 */ /* 0x010fd6000000000e */
[----:B--2---:R-:W-:-:S04]  /*1e590*/  @P1 LOP3.LUT R5, R5, R4, RZ, 0x3c, !PT ;  /* 0x0000000405051212 */ /* 0x004fc800078e3cff */
[----:B------:R-:W-:-:S04]  /*1e5a0*/  @P1 LOP3.LUT R4, R5, R4, RZ, 0x3c, !PT ;  /* 0x0000000405041212 */ /* 0x000fc800078e3cff */
[----:B------:R-:W-:-:S05]  /*1e5b0*/  @P1 LOP3.LUT R5, R5, R4, RZ, 0x3c, !PT ;  /* 0x0000000405051212 */ /* 0x000fca00078e3cff */
[----:B------:R-:W2:Y:S04]  /*1e5c0*/  @P1 LDG.E.U16 R14, [R4.64] ;  /* 0x00000006040e1981 */ /* 0x000ea8000c1e1500 */
[----:B---3--:R-:W-:Y:S04]  /*1e5d0*/  STL [R1+0x4068], R22 ;  /* 0x0040681601007387 */ /* 0x008fe80000100800 */
[----:B------:R-:W-:Y:S01]  /*1e5e0*/  STL [R1+0x406c], R22 ;  /* 0x00406c1601007387 */ /* 0x000fe20000100800 */
        /* <DEDUP_REMOVED lines=43> */
[----:B------:R-:W2:Y:S04]  /*1e8a0*/  LDL R4, [R1+0xef8] ;  /* 0x000ef80001047983 */ /* 0x000ea80000100800 */
[----:B------:R-:W2:Y:S01]  /*1e8b0*/  LDL R5, [R1+0xefc] ;  /* 0x000efc0001057983 */ /* 0x000ea20000100800 */
[----:B------:R-:W-:-:S02]  /*1e8c0*/  PRMT R27, RZ, 0x7610, R27 ;  /* 0x00007610ff1b7816 */ /* 0x000fc4000000001b */
[----:B--2---:R-:W-:-:S04]  /*1e8d0*/  @P1 LOP3.LUT R5, R5, R4, RZ, 0x3c, !PT ;  /* 0x0000000405051212 */ /* 0x004fc800078e3cff */
[----:B------:R-:W-:-:S04]  /*1e8e0*/  @P1 LOP3.LUT R4, R5, R4, RZ, 0x3c, !PT ;  /* 0x0000000405041212 */ /* 0x000fc800078e3cff */
[----:B------:R-:W-:-:S05]  /*1e8f0*/  @P1 LOP3.LUT R5, R5, R4, RZ, 0x3c, !PT ;  /* 0x0000000405051212 */ /* 0x000fca00078e3cff */
[----:B------:R0:W2:Y:S04]  /*1e900*/  @P1 LDG.E.U16 R27, [R4.64] ;  /* 0x00000006041b1981 */ /* 0x0000a8000c1e1500 */
[----:B0-----:R-:W2:Y:S04]  /*1e910*/  LDL R4, [R1+0xef0] ;  /* 0x000ef00001047983 */ /* 0x001ea80000100800 */
[----:B------:R-:W2:Y:S01]  /*1e920*/  LDL R5, [R1+0xef4] ;  /* 0x000ef40001057983 */ /* 0x000ea20000100800 */
[----:B------:R-:W-:Y:S02]  /*1e930*/  ISETP.GT.AND P0, PT, R3, 0xf, PT ;  /* 0x0000000f0300780c */ /* 0x000fe40003f04270 */
[----:B---3--:R-:W-:-:S11]  /*1e940*/  PRMT R17, RZ, 0x7610, R17 ;  /* 0x00007610ff117816 */ /* 0x008fd60000000011 */
[----:B--2---:R-:W-:-:S04]  /*1e950*/  @P0 LOP3.LUT R5, R5, R4, RZ, 0x3c, !PT ;  /* 0x0000000405050212 */ /* 0x004fc800078e3cff */
[----:B------:R-:W-:-:S04]  /*1e960*/  @P0 LOP3.LUT R4, R5, R4, RZ, 0x3c, !PT ;  /* 0x0000000405040212 */ /* 0x000fc800078e3cff */
[----:B------:R-:W-:-:S05]  /*1e970*/  @P0 LOP3.LUT R5, R5, R4, RZ, 0x3c, !PT ;  /* 0x0000000405050212 */ /* 0x000fca00078e3cff */
[----:B------:R-:W2:Y:S04]  /*1e980*/  @P0 LDG.E.U16 R17, [R4.64] ;  /* 0x0000000604110981 */ /* 0x000ea8000c1e1500 */
[----:B------:R-:W-:Y:S04]  /*1e990*/  STL [R1+0x3fa8], R27 ;  /* 0x003fa81b01007387 */ /* 0x000fe80000100800 */
[----:B------:R-:W-:Y:S01]  /*1e9a0*/  STL [R1+0x3fac], R27 ;  /* 0x003fac1b01007387 */ /* 0x000fe20000100800 */
[----:B------:R-:W-:-:S03]  /*1e9b0*/  ISETP.GT.AND P2, PT, R3, 0x10, PT ;  /* 0x000000100300780c */ /* 0x000fc60003f44270 */
[----:B--2---:R0:W-:Y:S04]  /*1e9c0*/  STL [R1+0xa1c], R17 ;  /* 0x000a1c1101007387 */ /* 0x0041e80000100800 */
[----:B0-----:R-:W2:Y:S04]  /*1e9d0*/  LDL.LU R17, [R1+0x41b8] ;  /* 0x0041b80001117983 */ /* 0x001ea80000300800 */
[----:B------:R-:W3:Y:S04]  /*1e9e0*/  LDL R4, [R1+0xee8] ;  /* 0x000ee80001047983 */ /* 0x000ee80000100800 */
[----:B------:R-:W3:Y:S01]  /*1e9f0*/  LDL R5, [R1+0xeec] ;  /* 0x000eec0001057983 */ /* 0x000ee20000100800 */
[----:B--2---:R-:W-:-:S02]  /*1ea00*/  PRMT R17, RZ, 0x7610, R17 ;  /* 0x00007610ff117816 */ /* 0x004fc40000000011 */
[----:B---3--:R-:W-:-:S04]  /*1ea10*/  @P2 LOP3.LUT R5, R5, R4, RZ, 0x3c, !PT ;  /* 0x0000000405052212 */ /* 0x008fc800078e3cff */
[----:B------:R-:W-:-:S04]  /*1ea20*/  @P2 LOP3.LUT R4, R5, R4, RZ, 0x3c, !PT ;  /* 0x0000000405042212 */ /* 0x000fc800078e3cff */
[----:B------:R-:W-:-:S05]  /*1ea30*/  @P2 LOP3.LUT R5, R5, R4, RZ, 0x3c, !PT ;  /* 0x0000000405052212 */ /* 0x000fca00078e3cff */
[----:B------:R0:W2:Y:S04]  /*1ea40*/  @P2 LDG.E.U16 R17, [R4.64] ;  /* 0x0000000604112981 */ /* 0x0000a8000c1e1500 */
[----:B0-----:R-:W3:Y:S04]  /*1ea50*/  LDL R4, [R1+0xee0] ;  /* 0x000ee00001047983 */ /* 0x001ee80000100800 */
[----:B------:R-:W3:Y:S01]  /*1ea60*/  LDL R5, [R1+0xee4] ;  /* 0x000ee40001057983 */ /* 0x000ee20000100800 */
[----:B------:R-:W-:Y:S02]  /*1ea70*/  ISETP.GT.AND P3, PT, R3, 0x11, PT ;  /* 0x000000110300780c */ /* 0x000fe40003f64270 */
[----:B----4-:R-:W-:-:S11]  /*1ea80*/  PRMT R20, RZ, 0x7610, R20 ;  /* 0x00007610ff147816 */ /* 0x010fd60000000014 */
[----:B---3--:R-:W-:-:S04]  /*1ea90*/  @P3 LOP3.LUT R5, R5, R4, RZ, 0x3c, !PT ;  /* 0x0000000405053212 */ /* 0x008fc800078e3cff */
[----:B------:R-:W-:-:S04]  /*1eaa0*/  @P3 LOP3.LUT R4, R5, R4, RZ, 0x3c, !PT ;  /* 0x0000000405043212 */ /* 0x000fc800078e3cff */
[----:B------:R-:W-:-:S05]  /*1eab0*/  @P3 LOP3.LUT R5, R5, R4, RZ, 0x3c, !PT ;  /* 0x0000000405053212 */ /* 0x000fca00078e3cff */
[----:B------:R-:W3:Y:S04]  /*1eac0*/  @P3 LDG.E.U16 R20, [R4.64] ;  /* 0x0000000604143981 */ /* 0x000ee8000c1e1500 */
[----:B--2---:R-:W-:Y:S04]  /*1ead0*/  STL [R1+0x4064], R17 ;  /* 0x0040641101007387 */ /* 0x004fe80000100800 */
[----:B------:R-:W-:Y:S01]  /*1eae0*/  STL [R1+0x4070], R17 ;  /* 0x0040701101007387 */ /* 0x000fe20000100800 */
[----:B------:R-:W-:-:S03]  /*1eaf0*/  ISETP.GT.AND P4, PT, R3, 0x12, PT ;  /* 0x000000120300780c */ /* 0x000fc60003f84270 */
[----:B---3--:R0:W-:Y:S04]  /*1eb00*/  STL [R1+0x4], R20 ;  /* 0x0000041401007387 */ /* 0x0081e80000100800 */
        /* <DEDUP_REMOVED lines=23> */
[----:B---3--:R-:W-:-:S02]  /*1ec80*/  PRMT R14, RZ, 0x7610, R14 ;  /* 0x00007610ff0e7816 */ /* 0x008fc4000000000e */
[----:B----4-:R-:W-:-:S04]  /*1ec90*/  @P0 LOP3.LUT R5, R5, R4, RZ, 0x3c, !PT ;  /* 0x0000000405050212 */ /* 0x010fc800078e3cff */
        /* <DEDUP_REMOVED lines=22> */
[----:B------:R0:W4:Y:S04]  /*1ee00*/  @P3 LDG.E.U16 R26, [R4.64] ;  /* 0x00000006041a3981 */ /* 0x000128000c1e1500 */
[----:B0-----:R-:W3:Y:S04]  /*1ee10*/  LDL R4, [R1+0xeb0] ;  /* 0x000eb00001047983 */ /* 0x001ee80000100800 */
[----:B------:R-:W3:Y:S01]  /*1ee20*/  LDL R5, [R1+0xeb4] ;  /* 0x000eb40001057983 */ /* 0x000ee20000100800 */
[----:B------:R-:W-:Y:S02]  /*1ee30*/  ISETP.GT.AND P4, PT, R3, 0x17, PT ;  /* 0x000000170300780c */ /* 0x000fe40003f84270 */
[----:B--2---:R-:W-:-:S11]  /*1ee40*/  PRMT R20, RZ, 0x7610, R20 ;  /* 0x00007610ff147816 */ /* 0x004fd60000000014 */
[----:B---3--:R-:W-:-:S04]  /*1ee50*/  @P4 LOP3.LUT R5, R5, R4, RZ, 0x3c, !PT ;  /* 0x0000000405054212 */ /* 0x008fc800078e3cff */
[----:B------:R-:W-:-:S04]  /*1ee60*/  @P4 LOP3.LUT R4, R5, R4, RZ, 0x3c, !PT ;  /* 0x0000000405044212 */ /* 0x000fc800078e3cff */
[----:B------:R-:W-:-:S05]  /*1ee70*/  @P4 LOP3.LUT R5, R5, R4, RZ, 0x3c, !PT ;  /* 0x0000000405054212 */ /* 0x000fca00078e3cff */
[----:B------:R-:W2:Y:S04]  /*1ee80*/  @P4 LDG.E.U16 R20, [R4.64] ;  /* 0x0000000604144981 */ /* 0x000ea8000c1e1500 */
[----:B----4-:R-:W-:Y:S04]  /*1ee90*/  STL [R1+0x3fb0], R26 ;  /* 0x003fb01a01007387 */ /* 0x010fe80000100800 */
        /* <DEDUP_REMOVED lines=11> */
[----:B0-----:R-:W4:Y:S04]  /*1ef50*/  LDL R4, [R1+0xea0] ;  /* 0x000ea00001047983 */ /* 0x001f280000100800 */
[----:B------:R-:W4:Y:S01]  /*1ef60*/  LDL R5, [R1+0xea4] ;  /* 0x000ea40001057983 */ /* 0x000f220000100800 */
[----:B------:R-:W-:Y:S02]  /*1ef70*/  ISETP.GT.AND P0, PT, R3, 0x19, PT ;  /* 0x000000190300780c */ /* 0x000fe40003f04270 */
[----:B--2---:R-:W-:Y:S01]  /*1ef80*/  PRMT R20, RZ, 0x7610, R20 ;  /* 0x00007610ff147816 */ /* 0x004fe20000000014 */
[----:B---3--:R-:W-:Y:S10]  /*1ef90*/  STL [R1+0x4060], R14 ;  /* 0x0040600e01007387 */ /* 0x008ff40000100800 */
[----:B----4-:R-:W-:-:S04]  /*1efa0*/  @P0 LOP3.LUT R5, R5, R4, RZ, 0x3c, !PT ;  /* 0x0000000405050212 */ /* 0x010fc800078e3cff */
[----:B------:R-:W-:-:S04]  /*1efb0*/  @P0 LOP3.LUT R4, R5, R4, RZ, 0x3c, !PT ;  /* 0x0000000405040212 */ /* 0x000fc800078e3cff */
[----:B------:R-:W-:-:S05]  /*1efc0*/  @P0 LOP3.LUT R5, R5, R4, RZ, 0x3c, !PT ;  /* 0x0000000405050212 */ /* 0x000fca00078e3cff */
[----:B------:R0:W2:Y:S04]  /*1efd0*/  @P0 LDG.E.U16 R20, [R4.64] ;  /* 0x0000000604140981 */ /* 0x0000a8000c1e1500 */
[----:B0-----:R-:W3:Y:S04]  /*1efe0*/  LDL R4, [R1+0xe98] ;  /* 0x000e980001047983 */ /* 0x001ee80000100800 */
[----:B------:R-:W3:Y:S01]  /*1eff0*/  LDL R5, [R1+0xe9c] ;  /* 0x000e9c0001057983 */ /* 0x000ee20000100800 */
[----:B------:R-:W-:Y:S02]  /*1f000*/  ISETP.GT.AND P2, PT, R3, 0x1a, PT ;  /* 0x0000001a0300780c */ /* 0x000fe40003f44270 */
[----:B------:R-:W-:-:S11]  /*1f010*/  PRMT R23, RZ, 0x7610, R23 ;  /* 0x00007610ff177816 */ /* 0x000fd60000000017 */
[----:B---3--:R-:W-:-:S04]  /*1f020*/  @P2 LOP3.LUT R5, R5, R4, RZ, 0x3c, !PT ;  /* 0x0000000405052212 */ /* 0x008fc800078e3cff */
[----:B------:R-:W-:-:S04]  /*1f030*/  @P2 LOP3.LUT R4, R5, R4, RZ, 0x3c, !PT ;  /* 0x0000000405042212 */ /* 0x000fc800078e3cff */
[----:B------:R-:W-:-:S05]  /*1f040*/  @P2 LOP3.LUT R5, R5, R4, RZ, 0x3c, !PT ;  /* 0x0000000405052212 */ /* 0x000fca00078e3cff */
[----:B------:R-:W3:Y:S04]  /*1f050*/  @P2 LDG.E.U16 R23, [R4.64] ;  /* 0x0000000604172981 */ /* 0x000ee8000c1e1500 */
[----:B--2---:R-:W-:Y:S04]  /*1f060*/  STL [R1+0x4048], R20 ;  /* 0x0040481401007387 */ /* 0x004fe80000100800 */
[----:B------:R-:W-:Y:S04]  /*1f070*/  STL [R1+0x404c], R20 ;  /* 0x00404c1401007387 */ /* 0x000fe80000100800 */
[----:B------:R-:W-:Y:S04]  /*1f080*/  STL [R1+0x4050], R20 ;  /* 0x0040501401007387 */ /* 0x000fe80000100800 */
[----:B---3--:R0:W-:Y:S04]  /*1f090*/  STL [R1+0x10], R23 ;  /* 0x0000101701007387 */ /* 0x0081e80000100800 */
[----:B0-----:R-:W2:Y:S04]  /*1f0a0*/  LDL.LU R23, [R1+0x419c] ;  /* 0x00419c0001177983 */ /* 0x001ea80000300800 */
[----:B------:R-:W3:Y:S04]  /*1f0b0*/  LDL R4, [R1+0xe90] ;  /* 0x000e900001047983 */ /* 0x000ee80000100800 */
[----:B------:R-:W3:Y:S01]  /*1f0c0*/  LDL R5, [R1+0xe94] ;  /* 0x000e940001057983 */ /* 0x000ee20000100800 */
[----:B------:R-:W-:-:S02]  /*1f0d0*/  ISETP.GT.AND P3, PT, R3, 0x1b, PT ;  /* 0x0000001b0300780c */ /* 0x000fc40003f64270 */
[----:B------:R-:W-:-:S11]  /*1f0e0*/  PRMT R11, RZ, 0x7610, R11 ;  /* 0x00007610ff0b7816 */ /* 0x000fd6000000000b */
        /* <DEDUP_REMOVED lines=43> */
[----:B------:R-:W2:Y:S01]  /*1f3a0*/  @P2 LDG.E.U16 R13, [R4.64] ;  /* 0x00000006040d2981 */ /* 0x000ea2000c1e1500 */
[----:B------:R-:W-:-:S03]  /*1f3b0*/  ISETP.GT.AND P3, PT, R3, 0x20, PT ;  /* 0x000000200300780c */ /* 0x000fc60003f64270 */
[----:B--2---:R0:W-:Y:S04]  /*1f3c0*/  STL [R1+0xa0c], R13 ;  /* 0x000a0c0d01007387 */ /* 0x0041e80000100800 */
[----:B0-----:R-:W2:Y:S04]  /*1f3d0*/  LDL.LU R13, [R1+0x4188] ;  /* 0x00418800010d7983 */ /* 0x001ea80000300800 */
[----:B------:R-:W2:Y:S04]  /*1f3e0*/  LDL R4, [R1+0xe68] ;  /* 0x000e680001047983 */ /* 0x000ea80000100800 */
[----:B------:R-:W2:Y:S01]  /*1f3f0*/  LDL R5, [R1+0xe6c] ;  /* 0x000e6c0001057983 */ /* 0x000ea20000100800 */
[----:B------:R-:W-:-:S02]  /*1f400*/  PRMT R11, RZ, 0x7610, R11 ;  /* 0x00007610ff0b7816 */ /* 0x000fc4000000000b */
[----:B--2---:R-:W-:-:S04]  /*1f410*/  @P3 LOP3.LUT R5, R5, R4, RZ, 0x3c, !PT ;  /* 0x0000000405053212 */ /* 0x004fc800078e3cff */
[----:B------:R-:W-:-:S04]  /*1f420*/  @P3 LOP3.LUT R4, R5, R4, RZ, 0x3c, !PT ;  /* 0x0000000405043212 */ /* 0x000fc800078e3cff */
[----:B------:R-:W-:-:S05]  /*1f430*/  @P3 LOP3.LUT R5, R5, R4, RZ, 0x3c, !PT ;  /* 0x0000000405053212 */ /* 0x000fca00078e3cff */
[----:B------:R0:W2:Y:S04]  /*1f440*/  @P3 LDG.E.U16 R11, [R4.64] ;  /* 0x00000006040b3981 */ /* 0x0000a8000c1e1500 */
[----:B0-----:R-:W3:Y:S04]  /*1f450*/  LDL R4, [R1+0xe60] ;  /* 0x000e600001047983 */ /* 0x001ee80000100800 */
[----:B------:R-:W3:Y:S01]  /*1f460*/  LDL R5, [R1+0xe64] ;  /* 0x000e640001057983 */ /* 0x000ee20000100800 */
[----:B------:R-:W-:Y:S02]  /*1f470*/  ISETP.GT.AND P4, PT, R3, 0x21, PT ;  /* 0x000000210300780c */ /* 0x000fe40003f84270 */
[----:B----4-:R-:W-:Y:S01]  /*1f480*/  PRMT R16, RZ, 0x7610, R16 ;  /* 0x00007610ff107816 */ /* 0x010fe20000000010 */
[----:B--2---:R-:W-:Y:S10]  /*1f490*/  STL [R1+0x405c], R11 ;  /* 0x00405c0b01007387 */ /* 0x004ff40000100800 */
[----:B---3--:R-:W-:-:S04]  /*1f4a0*/  @P4 LOP3.LUT R5, R5, R4, RZ, 0x3c, !PT ;  /* 0x0000000405054212 */ /* 0x008fc800078e3cff */
[----:B------:R-:W-:-:S04]  /*1f4b0*/  @P4 LOP3.LUT R4, R5, R4, RZ, 0x3c, !PT ;  /* 0x0000000405044212 */ /* 0x000fc800078e3cff */
[----:B------:R-:W-:-:S05]  /*1f4c0*/  @P4 LOP3.LUT R5, R5, R4, RZ, 0x3c, !PT ;  /* 0x0000000405054212 */ /* 0x000fca00078e3cff */
[----:B------:R0:W2:Y:S04]  /*1f4d0*/  @P4 LDG.E.U16 R16, [R4.64] ;  /* 0x0000000604104981 */ /* 0x0000a8000c1e1500 */
[----:B0-----:R-:W3:Y:S04]  /*1f4e0*/  LDL R4, [R1+0xe58] ;  /* 0x000e580001047983 */ /* 0x001ee80000100800 */
[----:B------:R-:W3:Y:S01]  /*1f4f0*/  LDL R5, [R1+0xe5c] ;  /* 0x000e5c0001057983 */ /* 0x000ee20000100800 */
[----:B------:R-:W-:Y:S02]  /*1f500*/  ISETP.GT.AND P1, PT, R3, 0x22, PT ;  /* 0x000000220300780c */ /* 0x000fe40003f24270 */
[----:B------:R-:W-:Y:S01]  /*1f510*/  PRMT R23, RZ, 0x7610, R23 ;  /* 0x00007610ff177816 */ /* 0x000fe20000000017 */
[----:B--2---:R-:W-:Y:S10]  /*1f520*/  STL [R1+0x4044], R16 ;  /* 0x0040441001007387 */ /* 0x004ff40000100800 */
[----:B---3--:R-:W-:-:S04]  /*1f530*/  @P1 LOP3.LUT R5, R5, R4, RZ, 0x3c, !PT ;  /* 0x0000000405051212 */ /* 0x008fc800078e3cff */
[----:B------:R-:W-:-:S04]  /*1f540*/  @P1 LOP3.LUT R4, R5, R4, RZ, 0x3c, !PT ;  /* 0x0000000405041212 */ /* 0x000fc800078e3cff */
[----:B------:R-:W-:Y:S01]  /*1f550*/  @P1 LOP3.LUT R5, R5, R4, RZ, 0x3c, !PT ;  /* 0x0000000405051212 */ /* 0x000fe200078e3cff */
[----:B------:R-:W-:Y:S04]  /*1f560*/  STL [R1+0x4054], R16 ;  /* 0x0040541001007387 */ /* 0x000fe80000100800 */
[----:B------:R-:W-:Y:S04]  /*1f570*/  STL [R1+0x4058], R16 ;  /* 0x0040581001007387 */ /* 0x000fe80000100800 */
[----:B------:R0:W2:Y:S04]  /*1f580*/  @P1 LDG.E.U16 R23, [R4.64] ;  /* 0x0000000604171981 */ /* 0x0000a8000c1e1500 */
[----:B0-----:R-:W3:Y:S04]  /*1f590*/  LDL R4, [R1+0xe50] ;  /* 0x000e500001047983 */ /* 0x001ee80000100800 */
[----:B------:R-:W3:Y:S01]  /*1f5a0*/  LDL R5, [R1+0xe54] ;  /* 0x000e540001057983 */ /* 0x000ee20000100800 */
[----:B------:R-:W-:-:S02]  /*1f5b0*/  ISETP.GT.AND P0, PT, R3, 0x23, PT ;  /* 0x000000230300780c */ /* 0x000fc40003f04270 */
[----:B------:R-:W-:-:S11]  /*1f5c0*/  PRMT R19, RZ, 0x7610, R19 ;  /* 0x00007610ff137816 */ /* 0x000fd60000000013 */
        /* <DEDUP_REMOVED lines=26> */
[----:B0-----:R-:W2:Y:S04]  /*1f770*/  LDL R4, [R1+0xe38] ;  /* 0x000e380001047983 */ /* 0x001ea80000100800 */
[----:B------:R-:W2:Y:S01]  /*1f780*/  LDL R5, [R1+0xe3c] ;  /* 0x000e3c0001057983 */ /* 0x000ea20000100800 */
[----:B------:R-:W-:Y:S02]  /*1f790*/  ISETP.GT.AND P4, PT, R3, 0x26, PT ;  /* 0x000000260300780c */ /* 0x000fe40003f84270 */
[----:B------:R-:W-:-:S11]  /*1f7a0*/  PRMT R10, RZ, 0x7610, R10 ;  /* 0x00007610ff0a7816 */ /* 0x000fd6000000000a */
[----:B--2---:R-:W-:-:S04]  /*1f7b0*/  @P4 LOP3.LUT R5, R5, R4, RZ, 0x3c, !PT ;  /* 0x0000000405054212 */ /* 0x004fc800078e3cff */
[----:B------:R-:W-:-:S04]  /*1f7c0*/  @P4 LOP3.LUT R4, R5, R4, RZ, 0x3c, !PT ;  /* 0x0000000405044212 */ /* 0x000fc800078e3cff */
[----:B------:R-:W-:-:S05]  /*1f7d0*/  @P4 LOP3.LUT R5, R5, R4, RZ, 0x3c, !PT ;  /* 0x0000000405054212 */ /* 0x000fca00078e3cff */
[----:B------:R-:W2:Y:S04]  /*1f7e0*/  @P4 LDG.E.U16 R10, [R4.64] ;  /* 0x00000006040a4981 */ /* 0x000ea8000c1e1500 */
[----:B----4-:R-:W-:Y:S04]  /*1f7f0*/  STL [R1+0x3fb8], R26 ;  /* 0x003fb81a01007387 */ /* 0x010fe80000100800 */
[----:B------:R-:W-:Y:S04]  /*1f800*/  STL [R1+0x4030], R26 ;  /* 0x0040301a01007387 */ /* 0x000fe80000100800 */
[----:B------:R-:W-:Y:S04]  /*1f810*/  STL [R1+0x4034], R26 ;  /* 0x0040341a01007387 */ /* 0x000fe80000100800 */
[----:B------:R-:W-:Y:S04]  /*1f820*/  STL [R1+0x4038], R26 ;  /* 0x0040381a01007387 */ /* 0x000fe80000100800 */
[----:B--2---:R0:W-:Y:S04]  /*1f830*/  STL [R1+0x9ec], R10 ;  /* 0x0009ec0a01007387 */ /* 0x0041e80000100800 */
[----:B0-----:R-:W2:Y:S04]  /*1f840*/  LDL.LU R10, [R1+0x417c] ;  /* 0x00417c00010a7983 */ /* 0x001ea80000300800 */
[----:B------:R-:W4:Y:S04]  /*1f850*/  LDL R4, [R1+0xe30] ;  /* 0x000e300001047983 */ /* 0x000f280000100800 */
[----:B------:R-:W4:Y:S01]  /*1f860*/  LDL R5, [R1+0xe34] ;  /* 0x000e340001057983 */ /* 0x000f220000100800 */
[----:B------:R-:W-:-:S02]  /*1f870*/  ISETP.GT.AND P1, PT, R3, 0x27, PT ;  /* 0x000000270300780c */ /* 0x000fc40003f24270 */
[----:B------:R-:W-:-:S11]  /*1f880*/  PRMT R15, RZ, 0x7610, R15 ;  /* 0x00007610ff0f7816 */ /* 0x000fd6000000000f */
        /* <DEDUP_REMOVED lines=17> */
[----:B------:R-:W-:-:S11]  /*1f9a0*/  PRMT R13, RZ, 0x7610, R13 ;  /* 0x00007610ff0d7816 */ /* 0x000fd6000000000d */
[----:B--2---:R-:W-:-:S04]  /*1f9b0*/  @P2 LOP3.LUT R5, R5, R4, RZ, 0x3c, !PT ;  /* 0x0000000405052212 */ /* 0x004fc800078e3cff */
        /* <DEDUP_REMOVED lines=20> */
[----:B--2---:R-:W-:Y:S01]  /*1fb00*/  STL [R1+0x403c], R19 ;  /* 0x00403c1301007387 */ /* 0x004fe20000100800 */
        /* <DEDUP_REMOVED lines=58> */
[----:B0-----:R-:W2:Y:S04]  /*1feb0*/  LDL R4, [R1+0xdd8] ;  /* 0x000dd80001047983 */ /* 0x001ea80000100800 */
[----:B------:R-:W2:Y:S01]  /*1fec0*/  LDL R5, [R1+0xddc] ;  /* 0x000ddc0001057983 */ /* 0x000ea20000100800 */
[----:B------:R-:W-:Y:S02]  /*1fed0*/  ISETP.GT.AND P1, PT, R3, 0x32, PT ;  /* 0x000000320300780c */ /* 0x000fe40003f24270 */
[----:B----4-:R-:W-:-:S11]  /*1fee0*/  PRMT R15, RZ, 0x7610, R15 ;  /* 0x00007610ff0f7816 */ /* 0x010fd6000000000f */
[----:B--2---:R-:W-:-:S04]  /*1fef0*/  @P1 LOP3.LUT R5, R5, R4, RZ, 0x3c, !PT ;  /* 0x0000000405051212 */ /* 0x004fc800078e3cff */
[----:B------:R-:W-:-:S04]  /*1ff00*/  @P1 LOP3.LUT R4, R5, R4, RZ, 0x3c, !PT ;  /* 0x0000000405041212 */ /* 0x000fc800078e3cff */
[----:B------:R-:W-:-:S05]  /*1ff10*/  @P1 LOP3.LUT R5, R5, R4, RZ, 0x3c, !PT ;  /* 0x0000000405051212 */ /* 0x000fca00078e3cff */
[----:B------:R0:W2:Y:S04]  /*1ff20*/  @P1 LDG.E.U16 R15, [R4.64] ;  /* 0x00000006040f1981 */ /* 0x0000a8000c1e1500 */
[----:B0-----:R-:W4:Y:S04]  /*1ff30*/  LDL R4, [R1+0xdd0] ;  /* 0x000dd00001047983 */ /* 0x001f280000100800 */
[----:B------:R-:W4:Y:S01]  /*1ff40*/  LDL R5, [R1+0xdd4] ;  /* 0x000dd40001057983 */ /* 0x000f220000100800 */
[----:B------:R-:W-:Y:S02]  /*1ff50*/  ISETP.GT.AND P0, PT, R3, 0x33, PT ;  /* 0x000000330300780c */ /* 0x000fe40003f04270 */
[----:B------:R-:W-:-:S11]  /*1ff60*/  PRMT R21, RZ, 0x7610, R21 ;  /* 0x00007610ff157816 */ /* 0x000fd60000000015 */
        /* <DEDUP_REMOVED lines=27> */
[----:B------:R-:W-:Y:S01]  /*20120*/  PRMT R24, RZ, 0x7610, R24 ;  /* 0x00007610ff187816 */ /* 0x000fe20000000018 */
[----:B----4-:R-:W-:Y:S10]  /*20130*/  STL [R1+0x3fc4], R29 ;  /* 0x003fc41d01007387 */ /* 0x010ff40000100800 */
[----:B--2---:R-:W-:-:S04]  /*20140*/  @P1 LOP3.LUT R5, R5, R4, RZ, 0x3c, !PT ;  /* 0x0000000405051212 */ /* 0x004fc800078e3cff */
[C---:B------:R-:W-:Y:S01]  /*20150*/  @P1 LOP3.LUT R4, R5.reuse, R4, RZ, 0x3c, !PT ;  /* 0x0000000405041212 */ /* 0x040fe200078e3cff */
[----:B------:R-:W-:Y:S03]  /*20160*/  STL [R1+0x3fc8], R29 ;  /* 0x003fc81d01007387 */ /* 0x000fe60000100800 */
[----:B------:R-:W-:Y:S01]  /*20170*/  @P1 LOP3.LUT R5, R5, R4, RZ, 0x3c, !PT ;  /* 0x0000000405051212 */ /* 0x000fe200078e3cff */
[----:B------:R-:W-:Y:S04]  /*20180*/  STL [R1+0x400c], R29 ;  /* 0x00400c1d01007387 */ /* 0x000fe80000100800 */
[----:B------:R-:W-:Y:S04]  /*20190*/  STL [R1+0x4010], R29 ;  /* 0x0040101d01007387 */ /* 0x000fe80000100800 */
[----:B------:R0:W2:Y:S04]  /*201a0*/  @P1 LDG.E.U16 R24, [R4.64] ;  /* 0x0000000604181981 */ /* 0x0000a8000c1e1500 */
[----:B0-----:R-:W4:Y:S04]  /*201b0*/  LDL R4, [R1+0xdb0] ;  /* 0x000db00001047983 */ /* 0x001f280000100800 */
[----:B------:R-:W4:Y:S01]  /*201c0*/  LDL R5, [R1+0xdb4] ;  /* 0x000db40001057983 */ /* 0x000f220000100800 */
[----:B------:R-:W-:-:S02]  /*201d0*/  ISETP.GT.AND P0, PT, R3, 0x37, PT ;  /* 0x000000370300780c */ /* 0x000fc40003f04270 */
[----:B------:R-:W-:Y:S01]  /*201e0*/  PRMT R0, RZ, 0x7610, R0 ;  /* 0x00007610ff007816 */ /* 0x000fe20000000000 */
[----:B--2---:R0:W-:Y:S01]  /*201f0*/  STL [R1+0x990], R24 ;  /* 0x0009901801007387 */ /* 0x0041e20000100800 */
[----:B------:R-:W-:Y:S02]  /*20200*/  ISETP.GT.AND P1, PT, R3, 0x38, PT ;  /* 0x000000380300780c */ /* 0x000fe40003f24270 */
[----:B---3--:R-:W-:Y:S01]  /*20210*/  PRMT R6, RZ, 0x7610, R6 ;  /* 0x00007610ff067816 */ /* 0x008fe20000000006 */
[----:B0-----:R-:W2:Y:S06]  /*20220*/  LDL R24, [R1+0xda4] ;  /* 0x000da40001187983 */ /* 0x001eac0000100800 */
[----:B----4-:R-:W-:-:S04]  /*20230*/  @P0 LOP3.LUT R5, R5, R4, RZ, 0x3c, !PT ;  /* 0x0000000405050212 */ /* 0x010fc800078e3cff */
[----:B------:R-:W-:-:S04]  /*20240*/  @P0 LOP3.LUT R4, R5, R4, RZ, 0x3c, !PT ;  /* 0x0000000405040212 */ /* 0x000fc800078e3cff */
[----:B------:R-:W-:-:S05]  /*20250*/  @P0 LOP3.LUT R5, R5, R4, RZ, 0x3c, !PT ;  /* 0x0000000405050212 */ /* 0x000fca00078e3cff */
[----:B------:R0:W3:Y:S04]  /*20260*/  @P0 LDG.E.U16 R0, [R4.64] ;  /* 0x0000000604000981 */ /* 0x0000e8000c1e1500 */
[----:B0-----:R-:W4:Y:S04]  /*20270*/  LDL R4, [R1+0xda8] ;  /* 0x000da80001047983 */ /* 0x001f280000100800 */
[----:B------:R-:W4:Y:S04]  /*20280*/  LDL R5, [R1+0xdac] ;  /* 0x000dac0001057983 */ /* 0x000f280000100800 */
[----:B---3--:R-:W-:Y:S04]  /*20290*/  STL [R1+0x3f8c], R0 ;  /* 0x003f8c0001007387 */ /* 0x008fe80000100800 */
[----:B------:R-:W-:Y:S01]  /*202a0*/  STL [R1+0x3fcc], R0 ;  /* 0x003fcc0001007387 */ /* 0x000fe20000100800 */
[----:B----4-:R-:W-:-:S04]  /*202b0*/  @P1 LOP3.LUT R5, R5, R4, RZ, 0x3c, !PT ;  /* 0x0000000405051212 */ /* 0x010fc800078e3cff */
[C---:B------:R-:W-:Y:S01]  /*202c0*/  @P1 LOP3.LUT R4, R5.reuse, R4, RZ, 0x3c, !PT ;  /* 0x0000000405041212 */ /* 0x040fe200078e3cff */
[----:B------:R-:W-:Y:S03]  /*202d0*/  STL [R1+0x3fd0], R0 ;  /* 0x003fd00001007387 */ /* 0x000fe60000100800 */
[----:B------:R-:W-:Y:S01]  /*202e0*/  @P1 LOP3.LUT R5, R5, R4, RZ, 0x3c, !PT ;  /* 0x0000000405051212 */ /* 0x000fe200078e3cff */
[----:B------:R-:W-:Y:S04]  /*202f0*/  STL [R1+0x3ffc], R0 ;  /* 0x003ffc0001007387 */ /* 0x000fe80000100800 */
[----:B------:R-:W-:Y:S04]  /*20300*/  STL [R1+0x4000], R0 ;  /* 0x0040000001007387 */ /* 0x000fe80000100800 */
[----:B------:R-:W-:Y:S04]  /*20310*/  STL [R1+0x4014], R0 ;  /* 0x0040140001007387 */ /* 0x000fe80000100800 */
[----:B------:R-:W-:Y:S04]  /*20320*/  STL [R1+0x4018], R0 ;  /* 0x0040180001007387 */ /* 0x000fe80000100800 */
[----:B------:R0:W3:Y:S04]  /*20330*/  @P1 LDG.E.U16 R6, [R4.64] ;  /* 0x0000000604061981 */ /* 0x0000e8000c1e1500 */
[----:B0-----:R-:W4:Y:S01]  /*20340*/  LDL R5, [R1+0xda0] ;  /* 0x000da00001057983 */ /* 0x001f220000100800 */
[----:B------:R-:W-:-:S02]  /*20350*/  ISETP.GT.AND P0, PT, R3, 0x39, PT ;  /* 0x000000390300780c */ /* 0x000fc40003f04270 */
[----:B------:R-:W-:-:S11]  /*20360*/  PRMT R8, RZ, 0x7610, R8 ;  /* 0x00007610ff087816 */ /* 0x000fd60000000008 */
[----:B--2---:R-:W-:Y:S01]  /*20370*/  @P0 IMAD.MOV.U32 R4, RZ, RZ, R24 ;  /* 0x000000ffff040224 */ /* 0x004fe200078e0018 */
[----:B------:R-:W-:Y:S01]  /*20380*/  ISETP.GT.AND P1, PT, R3, 0x3a, PT ;  /* 0x0000003a0300780c */ /* 0x000fe20003f24270 */
[----:B------:R-:W2:Y:S04]  /*20390*/  LDL R24, [R1+0xd84] ;  /* 0x000d840001187983 */ /* 0x000ea80000100800 */
[----:B----4-:R0:W4:Y:S04]  /*203a0*/  @P0 LDG.E.U16 R8, [R4.64] ;  /* 0x0000000604080981 */ /* 0x010128000c1e1500 */
[----:B0-----:R-:W2:Y:S04]  /*203b0*/  LDL R4, [R1+0xd98] ;  /* 0x000d980001047983 */ /* 0x001ea80000100800 */
        /* <DEDUP_REMOVED lines=26> */
[----:B---3--:R0:W-:Y:S04]  /*20560*/  STL [R1], R25 ;  /* 0x0000001901007387 */ /* 0x0081e80000100800 */
[----:B0-----:R-:W2:Y:S04]  /*20570*/  LDL.LU R25, [R1+0x4160] ;  /* 0x0041600001197983 */ /* 0x001ea80000300800 */
[----:B------:R-:W3:Y:S02]  /*20580*/  LDL R5, [R1+0xd80] ;  /* 0x000d800001057983 */ /* 0x000ee40000100800 */
[----:B------:R-:W-:-:S02]  /*20590*/  @P0 IMAD.MOV.U32 R4, RZ, RZ, R24 ;  /* 0x000000ffff040224 */ /* 0x000fc400078e0018 */
[----:B------:R-:W0:Y:S01]  /*205a0*/  S2R R24, SR_TID.X ;  /* 0x0000000000187919 */ /* 0x000e220000002100 */
[----:B--2---:R-:W-:-:S06]  /*205b0*/  PRMT R25, RZ, 0x7610, R25 ;  /* 0x00007610ff197816 */ /* 0x004fcc0000000019 */
[----:B---3--:R1:W2:Y:S04]  /*205c0*/  @P0 LDG.E.U16 R25, [R4.64] ;  /* 0x0000000604190981 */ /* 0x0082a8000c1e1500 */
[----:B-1----:R-:W3:Y:S04]  /*205d0*/  LDL R4, [R1+0xd78] ;  /* 0x000d780001047983 */ /* 0x002ee80000100800 */
[----:B------:R-:W3:Y:S01]  /*205e0*/  LDL R5, [R1+0xd7c] ;  /* 0x000d7c0001057983 */ /* 0x000ee20000100800 */
[----:B------:R-:W-:Y:S02]  /*205f0*/  ISETP.GT.AND P1, PT, R3, 0x3e, PT ;  /* 0x0000003e0300780c */ /* 0x000fe40003f24270 */
[----:B0-----:R-:W-:-:S02]  /*20600*/  LOP3.LUT R24, R24, 0x3f, RZ, 0xc0, !PT ;  /* 0x0000003f18187812 */ /* 0x001fc400078ec0ff */
[----:B------:R-:W-:Y:S02]  /*20610*/  ISETP.GT.AND P2, PT, R3, 0x3f, PT ;  /* 0x0000003f0300780c */ /* 0x000fe40003f44270 */
[----:B------:R-:W-:Y:S02]  /*20620*/  ISETP.GE.AND P0, PT, R24, R3, PT ;  /* 0x000000031800720c */ /* 0x000fe40003f06270 */
[----:B------:R-:W-:Y:S01]  /*20630*/  PRMT R3, RZ, 0x7610, R3 ;  /* 0x00007610ff037816 */ /* 0x000fe20000000003 */
[----:B--2---:R-:W-:Y:S04]  /*20640*/  STL [R1+0x3fd4], R25 ;  /* 0x003fd41901007387 */ /* 0x004fe80000100800 */
[----:B---3--:R-:W-:-:S04]  /*20650*/  @P1 LOP3.LUT R5, R5, R4, RZ, 0x3c, !PT ;  /* 0x0000000405051212 */ /* 0x008fc800078e3cff */
[----:B------:R-:W-:-:S04]  /*20660*/  @P1 LOP3.LUT R4, R5, R4, RZ, 0x3c, !PT ;  /* 0x0000000405041212 */ /* 0x000fc800078e3cff */
[----:B------:R-:W-:Y:S01]  /*20670*/  @P1 LOP3.LUT R5, R5, R4, RZ, 0x3c, !PT ;  /* 0x0000000405051212 */ /* 0x000fe200078e3cff */
[----:B------:R-:W-:Y:S04]  /*20680*/  STL [R1+0x3fd8], R25 ;  /* 0x003fd81901007387 */ /* 0x000fe80000100800 */
[----:B------:R-:W2:Y:S04]  /*20690*/  LDL.LU R24, [R1+0x415c] ;  /* 0x00415c0001187983 */ /* 0x000ea80000300800 */
[----:B------:R0:W3:Y:S04]  /*206a0*/  @P1 LDG.E.U16 R3, [R4.64] ;  /* 0x0000000604031981 */ /* 0x0000e8000c1e1500 */
[----:B0-----:R-:W3:Y:S04]  /*206b0*/  LDL R4, [R1+0xd70] ;  /* 0x000d700001047983 */ /* 0x001ee80000100800 */
[----:B------:R-:W3:Y:S01]  /*206c0*/  LDL R5, [R1+0xd74] ;  /* 0x000d740001057983 */ /* 0x000ee20000100800 */
[----:B--2---:R-:W-:-:S02]  /*206d0*/  PRMT R24, RZ, 0x7610, R24 ;  /* 0x00007610ff187816 */ /* 0x004fc40000000018 */
[----:B---3--:R-:W-:-:S04]  /*206e0*/  @P2 LOP3.LUT R5, R5, R4, RZ, 0x3c, !PT ;  /* 0x0000000405052212 */ /* 0x008fc800078e3cff */
[----:B------:R-:W-:-:S04]  /*206f0*/  @P2 LOP3.LUT R4, R5, R4, RZ, 0x3c, !PT ;  /* 0x0000000405042212 */ /* 0x000fc800078e3cff */
[----:B------:R-:W-:-:S05]  /*20700*/  @P2 LOP3.LUT R5, R5, R4, RZ, 0x3c, !PT ;  /* 0x0000000405052212 */ /* 0x000fca00078e3cff */
[----:B------:R-:W2:Y:S04]  /*20710*/  @P2 LDG.E.U16 R24, [R4.64] ;  /* 0x0000000604182981 */ /* 0x000ea8000c1e1500 */
[----:B------:R-:W-:Y:S04]  /*20720*/  STL [R1+0x3fdc], R3 ;  /* 0x003fdc0301007387 */ /* 0x000fe80000100800 */
[----:B------:R-:W-:Y:S06]  /*20730*/  BAR.SYNC.DEFER_BLOCKING 0x0 ;  /* 0x0000000000007b1d */ /* 0x000fec0000010000 */
[----:B--2---:R0:W-:Y:S04]  /*20740*/  STL [R1+0x9a8], R24 ;  /* 0x0009a81801007387 */ /* 0x0041e80000100800 */
[----:B0-----:R-:W2:Y:S04]  /*20750*/  LDL.LU R24, [R1+0x4158] ;  /* 0x0041580001187983 */ /* 0x001ea80000300800 */
[----:B------:R-:W3:Y:S04]  /*20760*/  LDL R4, [R1+0x175c] ;  /* 0x00175c0001047983 */ /* 0x000ee80000100800 */
[----:B------:R-:W3:Y:S01]  /*20770*/  LDL R5, [R1+0x1760] ;  /* 0x0017600001057983 */ /* 0x000ee20000100800 */
[----:B--2---:R-:W-:-:S02]  /*20780*/  PRMT R24, RZ, 0x7610, R24 ;  /* 0x00007610ff187816 */ /* 0x004fc40000000018 */
[----:B---3--:R-:W-:-:S04]  /*20790*/  @!P0 LOP3.LUT R5, R5, R4, RZ, 0x3c, !PT ;  /* 0x0000000405058212 */ /* 0x008fc800078e3cff */
[----:B------:R-:W-:-:S04]  /*207a0*/  @!P0 LOP3.LUT R4, R5, R4, RZ, 0x3c, !PT ;  /* 0x0000000405048212 */ /* 0x000fc800078e3cff */
[----:B------:R-:W-:-:S05]  /*207b0*/  @!P0 LOP3.LUT R5, R5, R4, RZ, 0x3c, !PT ;  /* 0x0000000405058212 */ /* 0x000fca00078e3cff */
[----:B------:R-:W2:Y:S04]  /*207c0*/  @!P0 LDG.E.U16 R24, [R4.64] ;  /* 0x0000000604188981 */ /* 0x000ea8000c1e1500 */
        /* <DEDUP_REMOVED lines=454> */
[----:B------:R-:W-:-:S02]  /*22430*/  PRMT R27, RZ, 0x7610, R27 ;  /* 0x00007610ff1b7816 */ /* 0x000fc4000000001b */
[----:B---3--:R-:W-:-:S04]  /*22440*/  @!P0 LOP3.LUT R5, R5, R4, RZ, 0x3c, !PT ;  /* 0x0000000405058212 */ /* 0x008fc800078e3cff */
[----:B------:R-:W-:-:S04]  /*22450*/  @!P0 LOP3.LUT R4, R5, R4, RZ, 0x3c, !PT ;  /* 0x0000000405048212 */ /* 0x000fc800078e3cff */
[----:B------:R-:W-:-:S05]  /*22460*/  @!P0 LOP3.LUT R5, R5, R4, RZ, 0x3c, !PT ;  /* 0x0000000405058212 */ /* 0x000fca00078e3cff */
[----:B------:R0:W3:Y:S04]  /*22470*/  @!P0 LDG.E.U16 R27, [R4.64] ;  /* 0x00000006041b8981 */ /* 0x0000e8000c1e1500 */
[----:B0-----:R-:W3:Y:S04]  /*22480*/  LDL R4, [R1+0x10fc] ;  /* 0x0010fc0001047983 */ /* 0x001ee80000100800 */
[----:B------:R-:W3:Y:S01]  /*22490*/  LDL R5, [R1+0x1100] ;  /* 0x0011000001057983 */ /* 0x000ee20000100800 */
[----:B--2---:R-:W-:Y:S02]  /*224a0*/  PRMT R24, RZ, 0x7610, R24 ;  /* 0x00007610ff187816 */ /* 0x004fe40000000018 */
[----:B---3--:R-:W-:-:S04]  /*224b0*/  @!P0 LOP3.LUT R5, R5, R4, RZ, 0x3c, !PT ;  /* 0x0000000405058212 */ /* 0x008fc800078e3cff */
[----:B------:R-:W-:-:S04]  /*224c0*/  @!P0 LOP3.LUT R4, R5, R4, RZ, 0x3c, !PT ;  /* 0x0000000405048212 */ /* 0x000fc800078e3cff */
[----:B------:R-:W-:-:S05]  /*224d0*/  @!P0 LOP3.LUT R5, R5, R4, RZ, 0x3c, !PT ;  /* 0x0000000405058212 */ /* 0x000fca00078e3cff */
[----:B------:R-:W2:Y:S04]  /*224e0*/  @!P0 LDG.E.U16 R24, [R4.64] ;  /* 0x0000000604188981 */ /* 0x000ea8000c1e1500 */
[----:B------:R0:W-:Y:S04]  /*224f0*/  STL [R1+0x590], R27 ;  /* 0x0005901b01007387 */ /* 0x0001e80000100800 */
[----:B0-----:R-:W3:Y:S04]  /*22500*/  LDL R27, [R1+0x1060] ;  /* 0x00106000011b7983 */ /* 0x001ee80000100800 */
        /* <DEDUP_REMOVED lines=35> */
[----:B------:R0:W2:Y:S04]  /*22740*/  @!P0 LDG.E.U16 R24, [R4.64] ;  /* 0x0000000604188981 */ /* 0x0000a8000c1e1500 */
[----:B0-----:R-:W3:Y:S01]  /*22750*/  LDL R5, [R1+0x105c] ;  /* 0x00105c0001057983 */ /* 0x001ee20000100800 */
[----:B------:R-:W-:Y:S01]  /*22760*/  PRMT R22, RZ, 0x7610, R22 ;  /* 0x00007610ff167816 */ /* 0x000fe20000000016 */
[----:B------:R-:W-:Y:S02]  /*22770*/  @!P0 IMAD.MOV.U32 R4, RZ, RZ, R27 ;  /* 0x000000ffff048224 */ /* 0x000fe400078e001b */
[----:B--2---:R0:W-:Y:S01]  /*22780*/  STL [R1+0x1cc], R24 ;  /* 0x0001cc1801007387 */ /* 0x0041e20000100800 */
[----:B------:R-:W-:-:S03]  /*22790*/  PRMT R2, RZ, 0x7610, R2 ;  /* 0x00007610ff027816 */ /* 0x000fc60000000002 */
[----:B------:R-:W2:Y:S04]  /*227a0*/  LDL R27, [R1+0xfc0] ;  /* 0x000fc000011b7983 */ /* 0x000ea80000100800 */
[----:B---3--:R1:W3:Y:S04]  /*227b0*/  @!P0 LDG.E.U16 R22, [R4.64] ;  /* 0x0000000604168981 */ /* 0x0082e8000c1e1500 */
[----:B0-----:R-:W2:Y:S04]  /*227c0*/  LDL R24, [R1+0xfe0] ;  /* 0x000fe00001187983 */ /* 0x001ea80000100800 */
[----:B-1----:R-:W2:Y:S04]  /*227d0*/  LDL R4, [R1+0x103c] ;  /* 0x00103c0001047983 */ /* 0x002ea80000100800 */
[----:B------:R-:W2:Y:S02]  /*227e0*/  LDL R5, [R1+0x1040] ;  /* 0x0010400001057983 */ /* 0x000ea40000100800 */
[----:B--2---:R-:W-:-:S04]  /*227f0*/  @!P0 LOP3.LUT R5, R5, R4, RZ, 0x3c, !PT ;  /* 0x0000000405058212 */ /* 0x004fc800078e3cff */
[----:B------:R-:W-:-:S04]  /*22800*/  @!P0 LOP3.LUT R4, R5, R4, RZ, 0x3c, !PT ;  /* 0x0000000405048212 */ /* 0x000fc800078e3cff */
[----:B------:R-:W-:-:S05]  /*22810*/  @!P0 LOP3.LUT R5, R5, R4, RZ, 0x3c, !PT ;  /* 0x0000000405058212 */ /* 0x000fca00078e3cff */
[----:B------:R-:W2:Y:S04]  /*22820*/  @!P0 LDG.E.U16 R2, [R4.64] ;  /* 0x0000000604028981 */ /* 0x000ea8000c1e1500 */
[----:B---3--:R0:W-:Y:S04]  /*22830*/  STL [R1+0x1c8], R22 ;  /* 0x0001c81601007387 */ /* 0x0081e80000100800 */
[----:B0-----:R-:W3:Y:S04]  /*22840*/  LDL.LU R22, [R1+0x8] ;  /* 0x0000080001167983 */ /* 0x001ee80000300800 */
        /* <DEDUP_REMOVED lines=21> */
[----:B--2---:R0:W-:Y:S04]  /*229a0*/  STL [R1+0x1bc], R2 ;  /* 0x0001bc0201007387 */ /* 0x0041e80000100800 */
[----:B---3--:R1:W2:Y:S04]  /*229b0*/  @!P0 LDG.E.U16 R28, [R4.64] ;  /* 0x00000006041c8981 */ /* 0x0082a8000c1e1500 */
[----:B-1----:R-:W3:Y:S04]  /*229c0*/  LDL R5, [R1+0xfbc] ;  /* 0x000fbc0001057983 */ /* 0x002ee80000100800 */
[----:B0-----:R-:W0:Y:S01]  /*229d0*/  S2R R2, SR_TID.X ;  /* 0x0000000000027919 */ /* 0x001e220000002100 */
[----:B------:R-:W-:Y:S01]  /*229e0*/  PRMT R20, RZ, 0x7610, R20 ;  /* 0x00007610ff147816 */ /* 0x000fe20000000014 */
[----:B------:R-:W-:-:S02]  /*229f0*/  @!P0 IMAD.MOV.U32 R4, RZ, RZ, R27 ;  /* 0x000000ffff048224 */ /* 0x000fc400078e001b */
[----:B--2---:R1:W-:Y:S04]  /*22a00*/  STL [R1+0x3f84], R28 ;  /* 0x003f841c01007387 */ /* 0x0043e80000100800 */
[----:B0-----:R-:W-:Y:S01]  /*22a10*/  STL [R1+0x3fe4], R2 ;  /* 0x003fe40201007387 */ /* 0x001fe20000100800 */
[----:B------:R-:W-:Y:S02]  /*22a20*/  PRMT R17, RZ, 0x7610, R17 ;  /* 0x00007610ff117816 */ /* 0x000fe40000000011 */
[----:B------:R-:W-:Y:S01]  /*22a30*/  LOP3.LUT R24, R2, 0x7f, RZ, 0xc0, !PT ;  /* 0x0000007f02187812 */ /* 0x000fe200078ec0ff */
[----:B------:R-:W2:Y:S04]  /*22a40*/  LDL R27, [R1+0xf6c] ;  /* 0x000f6c00011b7983 */ /* 0x000ea80000100800 */
[----:B---3--:R0:W3:Y:S04]  /*22a50*/  @!P0 LDG.E.U16 R20, [R4.64] ;  /* 0x0000000604148981 */ /* 0x0080e8000c1e1500 */
[----:B0-----:R-:W2:Y:S04]  /*22a60*/  LDL R4, [R1+0xf9c] ;  /* 0x000f9c0001047983 */ /* 0x001ea80000100800 */
[----:B------:R-:W2:Y:S02]  /*22a70*/  LDL R5, [R1+0xfa0] ;  /* 0x000fa00001057983 */ /* 0x000ea40000100800 */
[----:B--2---:R-:W-:-:S04]  /*22a80*/  @!P0 LOP3.LUT R5, R5, R4, RZ, 0x3c, !PT ;  /* 0x0000000405058212 */ /* 0x004fc800078e3cff */
[----:B------:R-:W-:-:S04]  /*22a90*/  @!P0 LOP3.LUT R4, R5, R4, RZ, 0x3c, !PT ;  /* 0x0000000405048212 */ /* 0x000fc800078e3cff */
[----:B------:R-:W-:-:S05]  /*22aa0*/  @!P0 LOP3.LUT R5, R5, R4, RZ, 0x3c, !PT ;  /* 0x0000000405058212 */ /* 0x000fca00078e3cff */
[----:B------:R-:W2:Y:S04]  /*22ab0*/  @!P0 LDG.E.U16 R17, [R4.64] ;  /* 0x0000000604118981 */ /* 0x000ea8000c1e1500 */
[----:B---3--:R0:W-:Y:S01]  /*22ac0*/  STL [R1+0x1b4], R20 ;  /* 0x0001b41401007387 */ /* 0x0081e20000100800 */
[----:B-1----:R-:W-:-:S03]  /*22ad0*/  IMAD.SHL.U32 R28, R24, 0x2, RZ ;  /* 0x00000002181c7824 */ /* 0x002fc600078e00ff */
[----:B0-----:R-:W3:Y:S04]  /*22ae0*/  LDL R20, [R1+0x174c] ;  /* 0x00174c0001147983 */ /* 0x001ee80000100800 */
[----:B------:R-:W-:Y:S04]  /*22af0*/  STL [R1+0x3fe0], R24 ;  /* 0x003fe01801007387 */ /* 0x000fe80000100800 */
[----:B------:R-:W-:Y:S04]  /*22b00*/  STL [R1+0x3fe8], R24 ;  /* 0x003fe81801007387 */ /* 0x000fe80000100800 */
[----:B------:R-:W-:Y:S04]  /*22b10*/  STL [R1+0x3fec], R24 ;  /* 0x003fec1801007387 */ /* 0x000fe80000100800 */
[----:B------:R-:W-:Y:S04]  /*22b20*/  STS.U16 [R28+0x10000], R22 ;  /* 0x010000161c007388 */ /* 0x000fe80000000400 */
[----:B--2---:R0:W-:Y:S04]  /*22b30*/  STL [R1+0x1b0], R17 ;  /* 0x0001b01101007387 */ /* 0x0041e80000100800 */
[----:B0-----:R-:W2:Y:S04]  /*22b40*/  LDL.LU R17, [R1+0x4070] ;  /* 0x0040700001117983 */ /* 0x001ea80000300800 */
[----:B------:R-:W2:Y:S04]  /*22b50*/  LDL R4, [R1+0xf7c] ;  /* 0x000f7c0001047983 */ /* 0x000ea80000100800 */
[----:B------:R-:W2:Y:S04]  /*22b60*/  LDL R5, [R1+0xf80] ;  /* 0x000f800001057983 */ /* 0x000ea80000100800 */
[----:B------:R-:W3:Y:S01]  /*22b70*/  LDL.LU R22, [R1+0x406c] ;  /* 0x00406c0001167983 */ /* 0x000ee20000300800 */
[----:B--2---:R-:W-:-:S04]  /*22b80*/  @!P0 LOP3.LUT R5, R5, R4, RZ, 0x3c, !PT ;  /* 0x0000000405058212 */ /* 0x004fc800078e3cff */
[C---:B------:R-:W-:Y:S02]  /*22b90*/  @!P0 LOP3.LUT R4, R5.reuse, R4, RZ, 0x3c, !PT ;  /* 0x0000000405048212 */ /* 0x040fe400078e3cff */
[----:B---3--:R-:W-:Y:S02]  /*22ba0*/  PRMT R22, RZ, 0x7610, R22 ;  /* 0x00007610ff167816 */ /* 0x008fe40000000016 */
[----:B------:R-:W-:-:S05]  /*22bb0*/  @!P0 LOP3.LUT R5, R5, R4, RZ, 0x3c, !PT ;  /* 0x0000000405058212 */ /* 0x000fca00078e3cff */
[----:B------:R0:W2:Y:S01]  /*22bc0*/  @!P0 LDG.E.U16 R22, [R4.64] ;  /* 0x0000000604168981 */ /* 0x0000a2000c1e1500 */
[----:B------:R-:W-:Y:S01]  /*22bd0*/  PRMT R17, RZ, 0x7610, R17 ;  /* 0x00007610ff117816 */ /* 0x000fe20000000011 */
[----:B0-----:R-:W-:Y:S02]  /*22be0*/  @!P0 IMAD.MOV.U32 R4, RZ, RZ, R20 ;  /* 0x000000ffff048224 */ /* 0x001fe400078e0014 */
[----:B------:R-:W-:-:S05]  /*22bf0*/  @!P0 IMAD.MOV.U32 R5, RZ, RZ, R27 ;  /* 0x000000ffff058224 */ /* 0x000fca00078e001b */
[----:B------:R-:W3:Y:S04]  /*22c00*/  @!P0 LDG.E.U16 R17, [R4.64] ;  /* 0x0000000604118981 */ /* 0x000ee8000c1e1500 */
[----:B--2---:R0:W-:Y:S04]  /*22c10*/  STL [R1+0xcc], R22 ;  /* 0x0000cc1601007387 */ /* 0x0041e80000100800 */
[----:B0-----:R-:W2:Y:S04]  /*22c20*/  LDL.LU R22, [R1+0x4068] ;  /* 0x0040680001167983 */ /* 0x001ea80000300800 */
[----:B--2---:R-:W-:Y:S04]  /*22c30*/  STL [R1+0x3ff0], R22 ;  /* 0x003ff01601007387 */ /* 0x004fe80000100800 */
[----:B------:R-:W-:Y:S04]  /*22c40*/  STL [R1+0x3ff4], R22 ;  /* 0x003ff41601007387 */ /* 0x000fe80000100800 */
[----:B------:R-:W-:Y:S04]  /*22c50*/  STL [R1+0x3ff8], R22 ;  /* 0x003ff81601007387 */ /* 0x000fe80000100800 */
[----:B------:R-:W2:Y:S04]  /*22c60*/  LDL R27, [R1+0x16d8] ;  /* 0x0016d800011b7983 */ /* 0x000ea80000100800 */
[----:B------:R-:W2:Y:S04]  /*22c70*/  LDL.LU R20, [R1+0x24] ;  /* 0x0000240001147983 */ /* 0x000ea80000300800 */
[----:B---3--:R0:W-:Y:S04]  /*22c80*/  STL [R1+0xc8], R17 ;  /* 0x0000c81101007387 */ /* 0x0081e80000100800 */
[----:B0-----:R-:W3:Y:S04]  /*22c90*/  LDL.LU R17, [R1+0x4064] ;  /* 0x0040640001117983 */ /* 0x001ee80000300800 */
[----:B------:R-:W2:Y:S04]  /*22ca0*/  LDL R4, [R1+0x1730] ;  /* 0x0017300001047983 */ /* 0x000ea80000100800 */
[----:B------:R-:W2:Y:S01]  /*22cb0*/  LDL R5, [R1+0x1734] ;  /* 0x0017340001057983 */ /* 0x000ea20000100800 */
[----:B------:R-:W-:-:S02]  /*22cc0*/  PRMT R14, RZ, 0x7610, R14 ;  /* 0x00007610ff0e7816 */ /* 0x000fc4000000000e */
[----:B--2---:R-:W-:-:S04]  /*22cd0*/  @!P0 LOP3.LUT R5, R5, R4, RZ, 0x3c, !PT ;  /* 0x0000000405058212 */ /* 0x004fc800078e3cff */
[----:B------:R-:W-:-:S04]  /*22ce0*/  @!P0 LOP3.LUT R4, R5, R4, RZ, 0x3c, !PT ;  /* 0x0000000405048212 */ /* 0x000fc800078e3cff */
[----:B------:R-:W-:-:S05]  /*22cf0*/  @!P0 LOP3.LUT R5, R5, R4, RZ, 0x3c, !PT ;  /* 0x0000000405058212 */ /* 0x000fca00078e3cff */
[----:B------:R-:W2:Y:S04]  /*22d00*/  @!P0 LDG.E.U16 R14, [R4.64] ;  /* 0x00000006040e8981 */ /* 0x000ea8000c1e1500 */
[----:B--2---:R0:W-:Y:S04]  /*22d10*/  STL [R1+0xc4], R14 ;  /* 0x0000c40e01007387 */ /* 0x0041e80000100800 */
[----:B0-----:R-:W2:Y:S04]  /*22d20*/  LDL.LU R14, [R1+0x4060] ;  /* 0x00406000010e7983 */ /* 0x001ea80000300800 */
        /* <DEDUP_REMOVED lines=15> */
[----:B------:R-:W2:Y:S01]  /*22e20*/  @!P0 LDG.E.U16 R16, [R4.64] ;  /* 0x0000000604108981 */ /* 0x000ea2000c1e1500 */
[----:B------:R-:W-:-:S03]  /*22e30*/  PRMT R23, RZ, 0x7610, R23 ;  /* 0x00007610ff177816 */ /* 0x000fc60000000017 */
[----:B--2---:R0:W-:Y:S04]  /*22e40*/  STL [R1+0xbc], R16 ;  /* 0x0000bc1001007387 */ /* 0x0041e80000100800 */
[----:B0-----:R-:W2:Y:S04]  /*22e50*/  LDL.LU R16, [R1+0x4058] ;  /* 0x0040580001107983 */ /* 0x001ea80000300800 */
[----:B------:R-:W2:Y:S01]  /*22e60*/  LDL R5, [R1+0x16d4] ;  /* 0x0016d40001057983 */ /* 0x000ea20000100800 */
[----:B------:R-:W-:-:S05]  /*22e70*/  @!P0 IMAD.MOV.U32 R4, RZ, RZ, R27 ;  /* 0x000000ffff048224 */ /* 0x000fca00078e001b */
[----:B--2---:R0:W2:Y:S04]  /*22e80*/  @!P0 LDG.E.U16 R23, [R4.64] ;  /* 0x0000000604178981 */ /* 0x0040a8000c1e1500 */
[----:B0-----:R-:W2:Y:S04]  /*22e90*/  LDL R4, [R1+0x16b4] ;  /* 0x0016b40001047983 */ /* 0x001ea80000100800 */
[----:B------:R-:W2:Y:S01]  /*22ea0*/  LDL R5, [R1+0x16b8] ;  /* 0x0016b80001057983 */ /* 0x000ea20000100800 */
[----:B------:R-:W-:Y:S02]  /*22eb0*/  PRMT R26, RZ, 0x7610, R26 ;  /* 0x00007610ff1a7816 */ /* 0x000fe4000000001a */
[----:B--2---:R-:W-:-:S04]  /*22ec0*/  @!P0 LOP3.LUT R5, R5, R4, RZ, 0x3c, !PT ;  /* 0x0000000405058212 */ /* 0x004fc800078e3cff */
[----:B------:R-:W-:-:S04]  /*22ed0*/  @!P0 LOP3.LUT R4, R5, R4, RZ, 0x3c, !PT ;  /* 0x0000000405048212 */ /* 0x000fc800078e3cff */
[----:B------:R-:W-:-:S05]  /*22ee0*/  @!P0 LOP3.LUT R5, R5, R4, RZ, 0x3c, !PT ;  /* 0x0000000405058212 */ /* 0x000fca00078e3cff */
[----:B------:R0:W2:Y:S04]  /*22ef0*/  @!P0 LDG.E.U16 R26, [R4.64] ;  /* 0x00000006041a8981 */ /* 0x0000a8000c1e1500 */
[----:B------:R1:W-:Y:S04]  /*22f00*/  STL [R1+0xb8], R23 ;  /* 0x0000b81701007387 */ /* 0x0003e80000100800 */
[----:B------:R-:W3:Y:S04]  /*22f10*/  LDL R27, [R1+0x1658] ;  /* 0x00165800011b7983 */ /* 0x000ee80000100800 */
[----:B0-----:R-:W3:Y:S04]  /*22f20*/  LDL R4, [R1+0x1694] ;  /* 0x0016940001047983 */ /* 0x001ee80000100800 */
[----:B--2---:R0:W-:Y:S04]  /*22f30*/  STL [R1+0xb4], R26 ;  /* 0x0000b41a01007387 */ /* 0x0041e80000100800 */
[----:B------:R-:W3:Y:S01]  /*22f40*/  LDL R5, [R1+0x1698] ;  /* 0x0016980001057983 */ /* 0x000ee20000100800 */
[----:B------:R-:W-:-:S03]  /*22f50*/  PRMT R16, RZ, 0x7610, R16 ;  /* 0x00007610ff107816 */ /* 0x000fc60000000010 */
[----:B-1----:R-:W1:Y:S01]  /*22f60*/  S2R R23, SR_TID.X ;  /* 0x0000000000177919 */ /* 0x002e620000002100 */
[----:B---3--:R-:W-:-:S04]  /*22f70*/  @!P0 LOP3.LUT R5, R5, R4, RZ, 0x3c, !PT ;  /* 0x0000000405058212 */ /* 0x008fc800078e3cff */
[----:B------:R-:W-:-:S04]  /*22f80*/  @!P0 LOP3.LUT R4, R5, R4, RZ, 0x3c, !PT ;  /* 0x0000000405048212 */ /* 0x000fc800078e3cff */
[----:B------:R-:W-:-:S05]  /*22f90*/  @!P0 LOP3.LUT R5, R5, R4, RZ, 0x3c, !PT ;  /* 0x0000000405058212 */ /* 0x000fca00078e3cff */
[----:B------:R-:W2:Y:S01]  /*22fa0*/  @!P0 LDG.E.U16 R16, [R4.64] ;  /* 0x0000000604108981 */ /* 0x000ea2000c1e1500 */
[----:B-1----:R-:W-:-:S05]  /*22fb0*/  LOP3.LUT R23, R23, 0x7f, RZ, 0xc0, !PT ;  /* 0x0000007f17177812 */ /* 0x002fca00078ec0ff */
[----:B0-----:R-:W-:Y:S02]  /*22fc0*/  IMAD.SHL.U32 R26, R23, 0x2, RZ ;  /* 0x00000002171a7824 */ /* 0x001fe400078e00ff */
[----:B------:R-:W3:Y:S04]  /*22fd0*/  LDL R23, [R1+0x1638] ;  /* 0x0016380001177983 */ /* 0x000ee80000100800 */
[----:B------:R-:W-:Y:S01]  /*22fe0*/  STS.U16 [R28+0x10800], R22 ;  /* 0x010800161c007388 */ /* 0x000fe20000000400 */
[----:B------:R-:W-:-:S03]  /*22ff0*/  LOP3.LUT R26, R26, 0x10, RZ, 0x3c, !PT ;  /* 0x000000101a1a7812 */ /* 0x000fc600078e3cff */
[----:B------:R-:W-:Y:S04]  /*23000*/  STS.U16 [R28+0x11000], R17 ;  /* 0x011000111c007388 */ /* 0x000fe80000000400 */
[----:B------:R-:W-:Y:S04]  /*23010*/  STS.U16 [R28+0x11800], R14 ;  /* 0x0118000e1c007388 */ /* 0x000fe80000000400 */
[----:B------:R-:W-:Y:S04]  /*23020*/  STS.U16 [R28+0x12000], R11 ;  /* 0x0120000b1c007388 */ /* 0x000fe80000000400 */
[----:B------:R-:W-:Y:S04]  /*23030*/  STS.U16 [R28+0x12800], R9 ;  /* 0x012800091c007388 */ /* 0x000fe80000000400 */
[----:B------:R-:W-:Y:S04]  /*23040*/  STS.U16 [R28+0x13000], R7 ;  /* 0x013000071c007388 */ /* 0x000fe80000000400 */
[----:B------:R-:W-:Y:S04]  /*23050*/  STS.U16 [R28+0x13800], R6 ;  /* 0x013800061c007388 */ /* 0x000fe80000000400 */
        /* <DEDUP_REMOVED lines=10> */
[----:B------:R-:W2:Y:S04]  /*23100*/  @!P0 LDG.E.U16 R20, [R4.64] ;  /* 0x0000000604148981 */ /* 0x000ea8000c1e1500 */
[----:B--2---:R0:W-:Y:S04]  /*23110*/  STL [R1+0xac], R20 ;  /* 0x0000ac1401007387 */ /* 0x0041e80000100800 */
[----:B0-----:R-:W2:Y:S04]  /*23120*/  LDL.LU R20, [R1+0x404c] ;  /* 0x00404c0001147983 */ /* 0x001ea80000300800 */
[----:B------:R-:W3:Y:S04]  /*23130*/  LDL.LU R4, [R1+0x14] ;  /* 0x0000140001047983 */ /* 0x000ee80000300800 */
[----:B------:R-:W4:Y:S01]  /*23140*/  LDL R5, [R1+0x1654] ;  /* 0x0016540001057983 */ /* 0x000f220000100800 */
[----:B--2---:R-:W-:-:S03]  /*23150*/  PRMT R20, RZ, 0x7610, R20 ;  /* 0x00007610ff147816 */ /* 0x004fc60000000014 */
[----:B---3--:R0:W-:Y:S02]  /*23160*/  STS.U16 [R26+0x10900], R4 ;  /* 0x010900041a007388 */ /* 0x0081e40000000400 */
[----:B0-----:R-:W-:Y:S02]  /*23170*/  @!P0 IMAD.MOV.U32 R4, RZ, RZ, R27 ;  /* 0x000000ffff048224 */ /* 0x001fe400078e001b */
[----:B------:R-:W2:Y:S04]  /*23180*/  LDL.LU R27, [R1+0x3c] ;  /* 0x00003c00011b7983 */ /* 0x000ea80000300800 */
[----:B----4-:R-:W3:Y:S04]  /*23190*/  @!P0 LDG.E.U16 R20, [R4.64] ;  /* 0x0000000604148981 */ /* 0x010ee8000c1e1500 */
[----:B---3--:R0:W-:Y:S04]  /*231a0*/  STL [R1+0xa8], R20 ;  /* 0x0000a81401007387 */ /* 0x0081e80000100800 */
[----:B0-----:R-:W3:Y:S04]  /*231b0*/  LDL.LU R20, [R1+0x4048] ;  /* 0x0040480001147983 */ /* 0x001ee80000300800 */
[----:B------:R-:W4:Y:S04]  /*231c0*/  LDL.LU R4, [R1+0x4] ;  /* 0x0000040001047983 */ /* 0x000f280000300800 */
[----:B------:R-:W2:Y:S01]  /*231d0*/  LDL R5, [R1+0x1634] ;  /* 0x0016340001057983 */ /* 0x000ea20000100800 */
[----:B------:R-:W-:-:S03]  /*231e0*/  PRMT R21, RZ, 0x7610, R21 ;  /* 0x00007610ff157816 */ /* 0x000fc60000000015 */
[----:B----4-:R0:W-:Y:S02]  /*231f0*/  STS.U16 [R26+0x11100], R4 ;  /* 0x011100041a007388 */ /* 0x0101e40000000400 */
[----:B0-----:R-:W-:Y:S02]  /*23200*/  @!P0 IMAD.MOV.U32 R4, RZ, RZ, R23 ;  /* 0x000000ffff048224 */ /* 0x001fe400078e0017 */
[----:B------:R-:W4:Y:S04]  /*23210*/  LDL.LU R23, [R1+0x30] ;  /* 0x0000300001177983 */ /* 0x000f280000300800 */
[----:B--2---:R0:W2:Y:S04]  /*23220*/  @!P0 LDG.E.U16 R21, [R4.64] ;  /* 0x0000000604158981 */ /* 0x0040a8000c1e1500 */
[----:B0-----:R-:W2:Y:S04]  /*23230*/  LDL R4, [R1+0x1614] ;  /* 0x0016140001047983 */ /* 0x001ea80000100800 */
[----:B------:R-:W2:Y:S01]  /*23240*/  LDL R5, [R1+0x1618] ;  /* 0x0016180001057983 */ /* 0x000ea20000100800 */
[----:B------:R-:W-:-:S02]  /*23250*/  PRMT R16, RZ, 0x7610, R16 ;  /* 0x00007610ff107816 */ /* 0x000fc40000000010 */
[----:B--2---:R-:W-:-:S04]  /*23260*/  @!P0 LOP3.LUT R5, R5, R4, RZ, 0x3c, !PT ;  /* 0x0000000405058212 */ /* 0x004fc800078e3cff */
[----:B------:R-:W-:-:S04]  /*23270*/  @!P0 LOP3.LUT R4, R5, R4, RZ, 0x3c, !PT ;  /* 0x0000000405048212 */ /* 0x000fc800078e3cff */
[----:B------:R-:W-:-:S05]  /*23280*/  @!P0 LOP3.LUT R5, R5, R4, RZ, 0x3c, !PT ;  /* 0x0000000405058212 */ /* 0x000fca00078e3cff */
[----:B------:R-:W2:Y:S04]  /*23290*/  @!P0 LDG.E.U16 R16, [R4.64] ;  /* 0x0000000604108981 */ /* 0x000ea8000c1e1500 */
[----:B------:R0:W-:Y:S04]  /*232a0*/  STL [R1+0xa4], R21 ;  /* 0x0000a41501007387 */ /* 0x0001e80000100800 */
[----:B0-----:R-:W3:Y:S04]  /*232b0*/  LDL.LU R21, [R1+0x20] ;  /* 0x0000200001157983 */ /* 0x001ee80000300800 */
        /* <DEDUP_REMOVED lines=18> */
[----:B--2---:R-:W-:Y:S04]  /*233e0*/  STL [R1+0x98], R18 ;  /* 0x0000981201007387 */ /* 0x004fe80000100800 */
[----:B------:R-:W2:Y:S04]  /*233f0*/  LDL R4, [R1+0x15b4] ;  /* 0x0015b40001047983 */ /* 0x000ea80000100800 */
[----:B------:R-:W2:Y:S01]  /*23400*/  LDL R5, [R1+0x15b8] ;  /* 0x0015b80001057983 */ /* 0x000ea20000100800 */
[----:B------:R-:W-:-:S02]  /*23410*/  PRMT R19, RZ, 0x7610, R19 ;  /* 0x00007610ff137816 */ /* 0x000fc40000000013 */
[----:B--2---:R-:W-:-:S04]  /*23420*/  @!P0 LOP3.LUT R5, R5, R4, RZ, 0x3c, !PT ;  /* 0x0000000405058212 */ /* 0x004fc800078e3cff */
[----:B------:R-:W-:-:S04]  /*23430*/  @!P0 LOP3.LUT R4, R5, R4, RZ, 0x3c, !PT ;  /* 0x0000000405048212 */ /* 0x000fc800078e3cff */
[----:B------:R-:W-:-:S05]  /*23440*/  @!P0 LOP3.LUT R5, R5, R4, RZ, 0x3c, !PT ;  /* 0x0000000405058212 */ /* 0x000fca00078e3cff */
[----:B------:R-:W2:Y:S04]  /*23450*/  @!P0 LDG.E.U16 R19, [R4.64] ;  /* 0x0000000604138981 */ /* 0x000ea8000c1e1500 */
[----:B---3--:R-:W-:Y:S04]  /*23460*/  STS.U16 [R26+0x11900], R20 ;  /* 0x011900141a007388 */ /* 0x008fe80000000400 */
[----:B------:R-:W-:Y:S04]  /*23470*/  STS.U16 [R26+0x12100], R16 ;  /* 0x012100101a007388 */ /* 0x000fe80000000400 */
[----:B------:R-:W-:Y:S04]  /*23480*/  STS.U16 [R26+0x12900], R13 ;  /* 0x0129000d1a007388 */ /* 0x000fe80000000400 */
[----:B------:R-:W-:Y:S04]  /*23490*/  STS.U16 [R26+0x13100], R10 ;  /* 0x0131000a1a007388 */ /* 0x000fe80000000400 */
[----:B------:R-:W-:Y:S04]  /*234a0*/  STS.U16 [R26+0x13900], R8 ;  /* 0x013900081a007388 */ /* 0x000fe80000000400 */
[----:B--2---:R0:W-:Y:S04]  /*234b0*/  STL [R1+0x94], R19 ;  /* 0x0000941301007387 */ /* 0x0041e80000100800 */
[----:B0-----:R-:W2:Y:S04]  /*234c0*/  LDL.LU R19, [R1+0x403c] ;  /* 0x00403c0001137983 */ /* 0x001ea80000300800 */
[----:B------:R-:W3:Y:S04]  /*234d0*/  LDL R4, [R1+0x1594] ;  /* 0x0015940001047983 */ /* 0x000ee80000100800 */
[----:B------:R-:W3:Y:S04]  /*234e0*/  LDL R5, [R1+0x1598] ;  /* 0x0015980001057983 */ /* 0x000ee80000100800 */
[----:B------:R-:W2:Y:S01]  /*234f0*/  LDL.LU R26, [R1+0x4038] ;  /* 0x00403800011a7983 */ /* 0x000ea20000300800 */
[----:B---3--:R-:W-:-:S04]  /*23500*/  @!P0 LOP3.LUT R5, R5, R4, RZ, 0x3c, !PT ;  /* 0x0000000405058212 */ /* 0x008fc800078e3cff */
[C---:B------:R-:W-:Y:S02]  /*23510*/  @!P0 LOP3.LUT R4, R5.reuse, R4, RZ, 0x3c, !PT ;  /* 0x0000000405048212 */ /* 0x040fe400078e3cff */
[----:B--2---:R-:W-:Y:S02]  /*23520*/  PRMT R26, RZ, 0x7610, R26 ;  /* 0x00007610ff1a7816 */ /* 0x004fe4000000001a */
[----:B------:R-:W-:-:S05]  /*23530*/  @!P0 LOP3.LUT R5, R5, R4, RZ, 0x3c, !PT ;  /* 0x0000000405058212 */ /* 0x000fca00078e3cff */
[----:B------:R-:W2:Y:S04]  /*23540*/  @!P0 LDG.E.U16 R26, [R4.64] ;  /* 0x00000006041a8981 */ /* 0x000ea8000c1e1500 */
[----:B--2---:R0:W-:Y:S04]  /*23550*/  STL [R1+0x90], R26 ;  /* 0x0000901a01007387 */ /* 0x0041e80000100800 */
[----:B0-----:R-:W2:Y:S04]  /*23560*/  LDL.LU R26, [R1+0x4034] ;  /* 0x00403400011a7983 */ /* 0x001ea80000300800 */
[----:B------:R-:W3:Y:S04]  /*23570*/  LDL R4, [R1+0x1574] ;  /* 0x0015740001047983 */ /* 0x000ee80000100800 */
[----:B------:R-:W3:Y:S04]  /*23580*/  LDL R5, [R1+0x1578] ;  /* 0x0015780001057983 */ /* 0x000ee80000100800 */
[----:B------:R-:W0:Y:S01]  /*23590*/  S2R R18, SR_TID.X ;  /* 0x0000000000127919 */ /* 0x000e220000002100 */
[----:B--2---:R-:W-:-:S02]  /*235a0*/  PRMT R26, RZ, 0x7610, R26 ;  /* 0x00007610ff1a7816 */ /* 0x004fc4000000001a */
[----:B---3--:R-:W-:-:S04]  /*235b0*/  @!P0 LOP3.LUT R5, R5, R4, RZ, 0x3c, !PT ;  /* 0x0000000405058212 */ /* 0x008fc800078e3cff */
[----:B------:R-:W-:-:S04]  /*235c0*/  @!P0 LOP3.LUT R4, R5, R4, RZ, 0x3c, !PT ;  /* 0x0000000405048212 */ /* 0x000fc800078e3cff */
[----:B------:R-:W-:-:S05]  /*235d0*/  @!P0 LOP3.LUT R5, R5, R4, RZ, 0x3c, !PT ;  /* 0x0000000405058212 */ /* 0x000fca00078e3cff */
[----:B------:R-:W2:Y:S01]  /*235e0*/  @!P0 LDG.E.U16 R26, [R4.64] ;  /* 0x00000006041a8981 */ /* 0x000ea2000c1e1500 */
[----:B0-----:R-:W-:-:S05]  /*235f0*/  LOP3.LUT R18, R18, 0x7f, RZ, 0xc0, !PT ;  /* 0x0000007f12127812 */ /* 0x001fca00078ec0ff */
[----:B------:R-:W-:-:S05]  /*23600*/  IMAD.SHL.U32 R18, R18, 0x2, RZ ;  /* 0x0000000212127824 */ /* 0x000fca00078e00ff */
[----:B------:R-:W-:-:S05]  /*23610*/  LOP3.LUT R18, R18, 0x20, RZ, 0x3c, !PT ;  /* 0x0000002012127812 */ /* 0x000fca00078e3cff */
[----:B------:R0:W-:Y:S04]  /*23620*/  STS.U16 [R18+0x10200], R27 ;  /* 0x0102001b12007388 */ /* 0x0001e80000000400 */
[----:B0-----:R-:W3:Y:S04]  /*23630*/  LDL R27, [R1+0x1518] ;  /* 0x00151800011b7983 */ /* 0x001ee80000100800 */
[----:B--2---:R0:W-:Y:S04]  /*23640*/  STL [R1+0x8c], R26 ;  /* 0x00008c1a01007387 */ /* 0x0041e80000100800 */
[----:B0-----:R-:W2:Y:S04]  /*23650*/  LDL.LU R26, [R1+0x4030] ;  /* 0x00403000011a7983 */ /* 0x001ea80000300800 */
[----:B------:R-:W2:Y:S04]  /*23660*/  LDL R4, [R1+0x1554] ;  /* 0x0015540001047983 */ /* 0x000ea80000100800 */
[----:B------:R-:W2:Y:S01]  /*23670*/  LDL R5, [R1+0x1558] ;  /* 0x0015580001057983 */ /* 0x000ea20000100800 */
[----:B------:R-:W-:-:S03]  /*23680*/  PRMT R0, RZ, 0x7610, R0 ;  /* 0x00007610ff007816 */ /* 0x000fc60000000000 */
[----:B----4-:R0:W-:Y:S04]  /*23690*/  STS.U16 [R18+0x10a00], R23 ;  /* 0x010a001712007388 */ /* 0x0101e80000000400 */
[----:B0-----:R-:W4:Y:S01]  /*236a0*/  LDL.LU R23, [R1+0x402c] ;  /* 0x00402c0001177983 */ /* 0x001f220000300800 */
[----:B--2---:R-:W-:-:S04]  /*236b0*/  @!P0 LOP3.LUT R5, R5, R4, RZ, 0x3c, !PT ;  /* 0x0000000405058212 */ /* 0x004fc800078e3cff */
[----:B------:R-:W-:-:S04]  /*236c0*/  @!P0 LOP3.LUT R4, R5, R4, RZ, 0x3c, !PT ;  /* 0x0000000405048212 */ /* 0x000fc800078e3cff */
[----:B------:R-:W-:-:S05]  /*236d0*/  @!P0 LOP3.LUT R5, R5, R4, RZ, 0x3c, !PT ;  /* 0x0000000405058212 */ /* 0x000fca00078e3cff */
[----:B------:R0:W2:Y:S04]  /*236e0*/  @!P0 LDG.E.U16 R0, [R4.64] ;  /* 0x0000000604008981 */ /* 0x0000a8000c1e1500 */
[----:B0-----:R-:W3:Y:S04]  /*236f0*/  LDL R4, [R1+0x1534] ;  /* 0x0015340001047983 */ /* 0x001ee80000100800 */
[----:B------:R-:W3:Y:S01]  /*23700*/  LDL R5, [R1+0x1538] ;  /* 0x0015380001057983 */ /* 0x000ee20000100800 */
[----:B------:R-:W-:-:S03]  /*23710*/  PRMT R29, RZ, 0x7610, R29 ;  /* 0x00007610ff1d7816 */ /* 0x000fc6000000001d */
[----:B------:R0:W-:Y:S04]  /*23720*/  STS.U16 [R18+0x11200], R21 ;  /* 0x0112001512007388 */ /* 0x0001e80000000400 */
[----:B0-----:R-:W4:Y:S04]  /*23730*/  LDL R21, [R1+0x14d8] ;  /* 0x0014d80001157983 */ /* 0x001f280000100800 */
[----:B--2---:R0:W-:Y:S04]  /*23740*/  STL [R1+0x88], R0 ;  /* 0x0000880001007387 */ /* 0x0041e80000100800 */
[----:B0-----:R-:W2:Y:S01]  /*23750*/  LDL.LU R0, [R1+0x48] ;  /* 0x0000480001007983 */ /* 0x001ea20000300800 */
[----:B---3--:R-:W-:-:S04]  /*23760*/  @!P0 LOP3.LUT R5, R5, R4, RZ, 0x3c, !PT ;  /* 0x0000000405058212 */ /* 0x008fc800078e3cff */
[----:B------:R-:W-:-:S04]  /*23770*/  @!P0 LOP3.LUT R4, R5, R4, RZ, 0x3c, !PT ;  /* 0x0000000405048212 */ /* 0x000fc800078e3cff */
[----:B------:R-:W-:-:S05]  /*23780*/  @!P0 LOP3.LUT R5, R5, R4, RZ, 0x3c, !PT ;  /* 0x0000000405058212 */ /* 0x000fca00078e3cff */
[----:B------:R0:W3:Y:S04]  /*23790*/  @!P0 LDG.E.U16 R29, [R4.64] ;  /* 0x00000006041d8981 */ /* 0x0000e8000c1e1500 */
[----:B0-----:R-:W2:Y:S04]  /*237a0*/  LDL.LU R4, [R1+0x10] ;  /* 0x0000100001047983 */ /* 0x001ea80000300800 */
[----:B------:R-:W3:Y:S01]  /*237b0*/  LDL R5, [R1+0x1514] ;  /* 0x0015140001057983 */ /* 0x000ee20000100800 */
[----:B----4-:R-:W-:-:S03]  /*237c0*/  PRMT R23, RZ, 0x7610, R23 ;  /* 0x00007610ff177816 */ /* 0x010fc60000000017 */
[----:B--2---:R0:W-:Y:S02]  /*237d0*/  STS.U16 [R18+0x11a00], R4 ;  /* 0x011a000412007388 */ /* 0x0041e40000000400 */
[----:B0-----:R-:W-:-:S05]  /*237e0*/  @!P0 IMAD.MOV.U32 R4, RZ, RZ, R27 ;  /* 0x000000ffff048224 */ /* 0x001fca00078e001b */
[----:B---3--:R-:W2:Y:S04]  /*237f0*/  @!P0 LDG.E.U16 R23, [R4.64] ;  /* 0x0000000604178981 */ /* 0x008ea8000c1e1500 */
[----:B------:R0:W-:Y:S04]  /*23800*/  STL [R1+0x84], R29 ;  /* 0x0000841d01007387 */ /* 0x0001e80000100800 */
[----:B0-----:R-:W3:Y:S04]  /*23810*/  LDL.LU R29, [R1+0x44] ;  /* 0x00004400011d7983 */ /* 0x001ee80000300800 */
[----:B------:R-:W4:Y:S04]  /*23820*/  LDL.LU R27, [R1+0x38] ;  /* 0x00003800011b7983 */ /* 0x000f280000300800 */
        /* <DEDUP_REMOVED lines=8> */
[----:B------:R0:W2:Y:S04]  /*238b0*/  @!P0 LDG.E.U16 R26, [R4.64] ;  /* 0x00000006041a8981 */ /* 0x0000a8000c1e1500 */
[----:B0-----:R-:W2:Y:S01]  /*238c0*/  LDL R5, [R1+0x14d4] ;  /* 0x0014d40001057983 */ /* 0x001ea20000100800 */
[----:B------:R-:W-:Y:S01]  /*238d0*/  PRMT R3, RZ, 0x7610, R3 ;  /* 0x00007610ff037816 */ /* 0x000fe20000000003 */
[----:B------:R-:W-:-:S05]  /*238e0*/  @!P0 IMAD.MOV.U32 R4, RZ, RZ, R21 ;  /* 0x000000ffff048224 */ /* 0x000fca00078e0015 */
[----:B--2---:R0:W2:Y:S04]  /*238f0*/  @!P0 LDG.E.U16 R3, [R4.64] ;  /* 0x0000000604038981 */ /* 0x0040a8000c1e1500 */
[----:B------:R1:W-:Y:S04]  /*23900*/  STL [R1+0x7c], R26 ;  /* 0x00007c1a01007387 */ /* 0x0003e80000100800 */
[----:B-1----:R-:W3:Y:S04]  /*23910*/  LDL.LU R26, [R1+0x2c] ;  /* 0x00002c00011a7983 */ /* 0x002ee80000300800 */
[----:B0-----:R-:W3:Y:S04]  /*23920*/  LDL R4, [R1+0x14b4] ;  /* 0x0014b40001047983 */ /* 0x001ee80000100800 */
[----:B--2---:R-:W-:Y:S04]  /*23930*/  STL [R1+0x78], R3 ;  /* 0x0000780301007387 */ /* 0x004fe80000100800 */
[----:B------:R-:W3:Y:S01]  /*23940*/  LDL R5, [R1+0x14b8] ;  /* 0x0014b80001057983 */ /* 0x000ee20000100800 */
[----:B------:R-:W-:-:S03]  /*23950*/  PRMT R12, RZ, 0x7610, R12 ;  /* 0x00007610ff0c7816 */ /* 0x000fc6000000000c */
[----:B------:R-:W2:Y:S01]  /*23960*/  LDL.LU R21, [R1+0x1c] ;  /* 0x00001c0001157983 */ /* 0x000ea20000300800 */
[----:B---3--:R-:W-:-:S04]  /*23970*/  @!P0 LOP3.LUT R5, R5, R4, RZ, 0x3c, !PT ;  /* 0x0000000405058212 */ /* 0x008fc800078e3cff */
[----:B------:R-:W-:-:S04]  /*23980*/  @!P0 LOP3.LUT R4, R5, R4, RZ, 0x3c, !PT ;  /* 0x0000000405048212 */ /* 0x000fc800078e3cff */
[----:B------:R-:W-:-:S05]  /*23990*/  @!P0 LOP3.LUT R5, R5, R4, RZ, 0x3c, !PT ;  /* 0x0000000405058212 */ /* 0x000fca00078e3cff */
[----:B------:R-:W3:Y:S04]  /*239a0*/  @!P0 LDG.E.U16 R12, [R4.64] ;  /* 0x00000006040c8981 */ /* 0x000ee8000c1e1500 */
[----:B---3--:R0:W-:Y:S04]  /*239b0*/  STL [R1+0x74], R12 ;  /* 0x0000740c01007387 */ /* 0x0081e80000100800 */
[----:B0-----:R-:W3:Y:S04]  /*239c0*/  LDL.LU R12, [R1+0x4024] ;  /* 0x00402400010c7983 */ /* 0x001ee80000300800 */
[----:B------:R-:W2:Y:S04]  /*239d0*/  LDL R4, [R1+0x1494] ;  /* 0x0014940001047983 */ /* 0x000ea80000100800 */
[----:B------:R-:W2:Y:S04]  /*239e0*/  LDL R5, [R1+0x1498] ;  /* 0x0014980001057983 */ /* 0x000ea80000100800 */
[----:B------:R-:W-:Y:S04]  /*239f0*/  STS.U16 [R18+0x12200], R23 ;  /* 0x0122001712007388 */ /* 0x000fe80000000400 */
[----:B------:R-:W-:Y:S04]  /*23a00*/  STS.U16 [R18+0x12a00], R19 ;  /* 0x012a001312007388 */ /* 0x000fe80000000400 */
[----:B------:R-:W-:Y:S04]  /*23a10*/  STS.U16 [R18+0x13200], R15 ;  /* 0x0132000f12007388 */ /* 0x000fe80000000400 */
[----:B---3--:R0:W-:Y:S04]  /*23a20*/  STS.U16 [R18+0x13a00], R12 ;  /* 0x013a000c12007388 */ /* 0x0081e80000000400 */
[----:B0-----:R-:W3:Y:S01]  /*23a30*/  LDL.LU R18, [R1+0x4020] ;  /* 0x0040200001127983 */ /* 0x001ee20000300800 */
[----:B--2---:R-:W-:-:S04]  /*23a40*/  @!P0 LOP3.LUT R5, R5, R4, RZ, 0x3c, !PT ;  /* 0x0000000405058212 */ /* 0x004fc800078e3cff */
[----:B------:R-:W-:-:S04]  /*23a50*/  @!P0 LOP3.LUT R4, R5, R4, RZ, 0x3c, !PT ;  /* 0x0000000405048212 */ /* 0x000fc800078e3cff */
[----:B------:R-:W-:Y:S01]  /*23a60*/  @!P0 LOP3.LUT R5, R5, R4, RZ, 0x3c, !PT ;  /* 0x0000000405058212 */ /* 0x000fe200078e3cff */
[----:B------:R-:W0:Y:S01]  /*23a70*/  S2R R3, SR_TID.X ;  /* 0x0000000000037919 */ /* 0x000e220000002100 */
[----:B---3--:R-:W-:-:S06]  /*23a80*/  PRMT R18, RZ, 0x7610, R18 ;  /* 0x00007610ff127816 */ /* 0x008fcc0000000012 */
[----:B------:R-:W2:Y:S01]  /*23a90*/  @!P0 LDG.E.U16 R18, [R4.64] ;  /* 0x0000000604128981 */ /* 0x000ea2000c1e1500 */
[----:B0-----:R-:W-:-:S05]  /*23aa0*/  LOP3.LUT R3, R3, 0x7f, RZ, 0xc0, !PT ;  /* 0x0000007f03037812 */ /* 0x001fca00078ec0ff */
[----:B------:R-:W-:-:S05]  /*23ab0*/  IMAD.SHL.U32 R3, R3, 0x2, RZ ;  /* 0x0000000203037824 */ /* 0x000fca00078e00ff */
[----:B------:R-:W-:-:S05]  /*23ac0*/  LOP3.LUT R3, R3, 0x30, RZ, 0x3c, !PT ;  /* 0x0000003003037812 */ /* 0x000fca00078e3cff */
        /* <DEDUP_REMOVED lines=14> */
[----:B------:R-:W3:Y:S01]  /*23bb0*/  LDL R5, [R1+0x1458] ;  /* 0x0014580001057983 */ /* 0x000ee20000100800 */
[----:B------:R-:W-:-:S03]  /*23bc0*/  PRMT R2, RZ, 0x7610, R2 ;  /* 0x00007610ff027816 */ /* 0x000fc60000000002 */
[----:B------:R0:W-:Y:S04]  /*23bd0*/  STS.U16 [R3+0x10b00], R29 ;  /* 0x010b001d03007388 */ /* 0x0001e80000000400 */
[----:B0-----:R-:W2:Y:S01]  /*23be0*/  LDL.LU R29, [R1+0x4010] ;  /* 0x00401000011d7983 */ /* 0x001ea20000300800 */
[----:B---3--:R-:W-:-:S04]  /*23bf0*/  @!P0 LOP3.LUT R5, R5, R4, RZ, 0x3c, !PT ;  /* 0x0000000405058212 */ /* 0x008fc800078e3cff */
[----:B------:R-:W-:-:S04]  /*23c00*/  @!P0 LOP3.LUT R4, R5, R4, RZ, 0x3c, !PT ;  /* 0x0000000405048212 */ /* 0x000fc800078e3cff */
[----:B------:R-:W-:-:S05]  /*23c10*/  @!P0 LOP3.LUT R5, R5, R4, RZ, 0x3c, !PT ;  /* 0x0000000405058212 */ /* 0x000fca00078e3cff */
[----:B------:R0:W3:Y:S04]  /*23c20*/  @!P0 LDG.E.U16 R2, [R4.64] ;  /* 0x0000000604028981 */ /* 0x0000e8000c1e1500 */
[----:B0-----:R-:W2:Y:S04]  /*23c30*/  LDL R4, [R1+0x1434] ;  /* 0x0014340001047983 */ /* 0x001ea80000100800 */
[----:B------:R-:W2:Y:S01]  /*23c40*/  LDL R5, [R1+0x1438] ;  /* 0x0014380001057983 */ /* 0x000ea20000100800 */
[----:B------:R-:W-:-:S03]  /*23c50*/  PRMT R25, RZ, 0x7610, R25 ;  /* 0x00007610ff197816 */ /* 0x000fc60000000019 */
[----:B----4-:R0:W-:Y:S04]  /*23c60*/  STS.U16 [R3+0x11300], R27 ;  /* 0x0113001b03007388 */ /* 0x0101e80000000400 */
[----:B0-----:R-:W4:Y:S04]  /*23c70*/  LDL R27, [R1+0x13d8] ;  /* 0x0013d800011b7983 */ /* 0x001f280000100800 */
[----:B---3--:R0:W-:Y:S04]  /*23c80*/  STL [R1+0x68], R2 ;  /* 0x0000680201007387 */ /* 0x0081e80000100800 */
[----:B0-----:R-:W3:Y:S01]  /*23c90*/  LDL.LU R2, [R1+0x4c] ;  /* 0x00004c0001027983 */ /* 0x001ee20000300800 */
[----:B--2---:R-:W-:-:S04]  /*23ca0*/  @!P0 LOP3.LUT R5, R5, R4, RZ, 0x3c, !PT ;  /* 0x0000000405058212 */ /* 0x004fc800078e3cff */
[----:B------:R-:W-:-:S04]  /*23cb0*/  @!P0 LOP3.LUT R4, R5, R4, RZ, 0x3c, !PT ;  /* 0x0000000405048212 */ /* 0x000fc800078e3cff */
[----:B------:R-:W-:-:S05]  /*23cc0*/  @!P0 LOP3.LUT R5, R5, R4, RZ, 0x3c, !PT ;  /* 0x0000000405058212 */ /* 0x000fca00078e3cff */
[----:B------:R0:W2:Y:S04]  /*23cd0*/  @!P0 LDG.E.U16 R25, [R4.64] ;  /* 0x0000000604198981 */ /* 0x0000a8000c1e1500 */
[----:B0-----:R-:W2:Y:S04]  /*23ce0*/  LDL R4, [R1+0x1414] ;  /* 0x0014140001047983 */ /* 0x001ea80000100800 */
[----:B------:R-:W2:Y:S01]  /*23cf0*/  LDL R5, [R1+0x1418] ;  /* 0x0014180001057983 */ /* 0x000ea20000100800 */
[----:B------:R-:W-:Y:S02]  /*23d00*/  PRMT R29, RZ, 0x7610, R29 ;  /* 0x00007610ff1d7816 */ /* 0x000fe4000000001d */
[----:B--2---:R-:W-:-:S04]  /*23d10*/  @!P0 LOP3.LUT R5, R5, R4, RZ, 0x3c, !PT ;  /* 0x0000000405058212 */ /* 0x004fc800078e3cff */
[----:B------:R-:W-:-:S04]  /*23d20*/  @!P0 LOP3.LUT R4, R5, R4, RZ, 0x3c, !PT ;  /* 0x0000000405048212 */ /* 0x000fc800078e3cff */
[----:B------:R-:W-:-:S05]  /*23d30*/  @!P0 LOP3.LUT R5, R5, R4, RZ, 0x3c, !PT ;  /* 0x0000000405058212 */ /* 0x000fca00078e3cff */
[----:B------:R-:W2:Y:S04]  /*23d40*/  @!P0 LDG.E.U16 R29, [R4.64] ;  /* 0x00000006041d8981 */ /* 0x000ea8000c1e1500 */
[----:B------:R0:W-:Y:S04]  /*23d50*/  STS.U16 [R3+0x11b00], R26 ;  /* 0x011b001a03007388 */ /* 0x0001e80000000400 */
[----:B0-----:R-:W3:Y:S04]  /*23d60*/  LDL R26, [R1+0x13b8] ;  /* 0x0013b800011a7983 */ /* 0x001ee80000100800 */
[----:B------:R0:W-:Y:S04]  /*23d70*/  STL [R1+0x64], R25 ;  /* 0x0000641901007387 */ /* 0x0001e80000100800 */
[----:B0-----:R-:W3:Y:S04]  /*23d80*/  LDL.LU R25, [R1+0x9e8] ;  /* 0x0009e80001197983 */ /* 0x001ee80000300800 */
        /* <DEDUP_REMOVED lines=14> */
[----:B------:R-:W2:Y:S01]  /*23e70*/  LDL R5, [R1+0x13d4] ;  /* 0x0013d40001057983 */ /* 0x000ea20000100800 */
[----:B------:R-:W-:-:S03]  /*23e80*/  PRMT R29, RZ, 0x7610, R29 ;  /* 0x00007610ff1d7816 */ /* 0x000fc6000000001d */
[----:B---3--:R4:W-:Y:S02]  /*23e90*/  STS.U16 [R3+0x12b00], R4 ;  /* 0x012b000403007388 */ /* 0x0089e40000000400 */
[----:B----4-:R-:W-:Y:S02]  /*23ea0*/  @!P0 IMAD.MOV.U32 R4, RZ, RZ, R27 ;  /* 0x000000ffff048224 */ /* 0x010fe400078e001b */
[----:B------:R-:W3:Y:S04]  /*23eb0*/  LDL.LU R27, [R1+0x40] ;  /* 0x00004000011b7983 */ /* 0x000ee80000300800 */
[----:B--2---:R-:W2:Y:S01]  /*23ec0*/  @!P0 LDG.E.U16 R29, [R4.64] ;  /* 0x00000006041d8981 */ /* 0x004ea2000c1e1500 */
[----:B------:R-:W-:-:S03]  /*23ed0*/  PRMT R24, RZ, 0x7610, R24 ;  /* 0x00007610ff187816 */ /* 0x000fc60000000018 */
[----:B--2---:R0:W-:Y:S04]  /*23ee0*/  STL [R1+0x58], R29 ;  /* 0x0000581d01007387 */ /* 0x0041e80000100800 */
[----:B------:R-:W2:Y:S01]  /*23ef0*/  LDL R5, [R1+0x13b4] ;  /* 0x0013b40001057983 */ /* 0x000ea20000100800 */
[----:B------:R-:W-:-:S03]  /*23f00*/  @!P0 IMAD.MOV.U32 R4, RZ, RZ, R26 ;  /* 0x000000ffff048224 */ /* 0x000fc600078e001a */
[----:B------:R-:W4:Y:S04]  /*23f10*/  LDL.LU R26, [R1+0x34] ;  /* 0x00003400011a7983 */ /* 0x000f280000300800 */
[----:B--2---:R1:W2:Y:S04]  /*23f20*/  @!P0 LDG.E.U16 R24, [R4.64] ;  /* 0x0000000604188981 */ /* 0x0042a8000c1e1500 */
[----:B-1----:R-:W2:Y:S04]  /*23f30*/  LDL R4, [R1+0x1394] ;  /* 0x0013940001047983 */ /* 0x002ea80000100800 */
[----:B------:R-:W2:Y:S01]  /*23f40*/  LDL R5, [R1+0x1398] ;  /* 0x0013980001057983 */ /* 0x000ea20000100800 */
[----:B------:R-:W-:-:S03]  /*23f50*/  PRMT R0, RZ, 0x7610, R0 ;  /* 0x00007610ff007816 */ /* 0x000fc60000000000 */
[----:B0-----:R-:W0:Y:S01]  /*23f60*/  S2R R29, SR_TID.X ;  /* 0x00000000001d7919 */ /* 0x001e220000002100 */
[----:B--2---:R-:W-:-:S04]  /*23f70*/  @!P0 LOP3.LUT R5, R5, R4, RZ, 0x3c, !PT ;  /* 0x0000000405058212 */ /* 0x004fc800078e3cff */
[----:B------:R-:W-:-:S04]  /*23f80*/  @!P0 LOP3.LUT R4, R5, R4, RZ, 0x3c, !PT ;  /* 0x0000000405048212 */ /* 0x000fc800078e3cff */
[----:B------:R-:W-:-:S05]  /*23f90*/  @!P0 LOP3.LUT R5, R5, R4, RZ, 0x3c, !PT ;  /* 0x0000000405058212 */ /* 0x000fca00078e3cff */
[----:B------:R-:W2:Y:S01]  /*23fa0*/  @!P0 LDG.E.U16 R0, [R4.64] ;  /* 0x0000000604008981 */ /* 0x000ea2000c1e1500 */
[----:B0-----:R-:W-:-:S05]  /*23fb0*/  LOP3.LUT R29, R29, 0x7f, RZ, 0xc0, !PT ;  /* 0x0000007f1d1d7812 */ /* 0x001fca00078ec0ff */
[----:B------:R-:W-:Y:S01]  /*23fc0*/  IMAD.SHL.U32 R29, R29, 0x2, RZ ;  /* 0x000000021d1d7824 */ /* 0x000fe200078e00ff */
[----:B------:R-:W-:Y:S04]  /*23fd0*/  STS.U16 [R3+0x13300], R21 ;  /* 0x0133001503007388 */ /* 0x000fe80000000400 */
[----:B------:R0:W-:Y:S02]  /*23fe0*/  STS.U16 [R3+0x13b00], R18 ;  /* 0x013b001203007388 */ /* 0x0001e40000000400 */
[----:B0-----:R-:W-:Y:S02]  /*23ff0*/  LOP3.LUT R3, R29, 0x40, RZ, 0x3c, !PT ;  /* 0x000000401d037812 */ /* 0x001fe400078e3cff */
[----:B------:R-:W3:Y:S04]  /*24000*/  LDL R29, [R1+0x1338] ;  /* 0x00133800011d7983 */ /* 0x000ee80000100800 */
[----:B------:R0:W-:Y:S04]  /*24010*/  STL [R1+0x54], R24 ;  /* 0x0000541801007387 */ /* 0x0001e80000100800 */
        /* <DEDUP_REMOVED lines=10> */
[----:B------:R0:W-:Y:S04]  /*240c0*/  STS.U16 [R3+0x10400], R2 ;  /* 0x0104000203007388 */ /* 0x0001e80000000400 */
[----:B0-----:R-:W3:Y:S04]  /*240d0*/  LDL.LU R2, [R1+0x18] ;  /* 0x0000180001027983 */ /* 0x001ee80000300800 */
[----:B--2---:R0:W-:Y:S04]  /*240e0*/  STL [R1+0x4c], R0 ;  /* 0x00004c0001007387 */ /* 0x0041e80000100800 */
[----:B0-----:R-:W2:Y:S04]  /*240f0*/  LDL.LU R0, [R1+0x3ffc] ;  /* 0x003ffc0001007983 */ /* 0x001ea80000300800 */
[----:B------:R-:W3:Y:S04]  /*24100*/  LDL R4, [R1+0x1354] ;  /* 0x0013540001047983 */ /* 0x000ee80000100800 */
[----:B------:R-:W3:Y:S04]  /*24110*/  LDL R5, [R1+0x1358] ;  /* 0x0013580001057983 */ /* 0x000ee80000100800 */
[----:B------:R0:W-:Y:S04]  /*24120*/  STS.U16 [R3+0x10c00], R25 ;  /* 0x010c001903007388 */ /* 0x0001e80000000400 */
[----:B0-----:R-:W4:Y:S01]  /*24130*/  LDL.LU R25, [R1] ;  /* 0x0000000001197983 */ /* 0x001f220000300800 */
[----:B--2---:R-:W-:-:S02]  /*24140*/  PRMT R0, RZ, 0x7610, R0 ;  /* 0x00007610ff007816 */ /* 0x004fc40000000000 */
[----:B---3--:R-:W-:-:S04]  /*24150*/  @!P0 LOP3.LUT R5, R5, R4, RZ, 0x3c, !PT ;  /* 0x0000000405058212 */ /* 0x008fc800078e3cff */
[----:B------:R-:W-:-:S04]  /*24160*/  @!P0 LOP3.LUT R4, R5, R4, RZ, 0x3c, !PT ;  /* 0x0000000405048212 */ /* 0x000fc800078e3cff */
[----:B------:R-:W-:-:S05]  /*24170*/  @!P0 LOP3.LUT R5, R5, R4, RZ, 0x3c, !PT ;  /* 0x0000000405058212 */ /* 0x000fca00078e3cff */
[----:B------:R0:W2:Y:S04]  /*24180*/  @!P0 LDG.E.U16 R0, [R4.64] ;  /* 0x0000000604008981 */ /* 0x0000a8000c1e1500 */
[----:B0-----:R-:W3:Y:S04]  /*24190*/  LDL.LU R4, [R1+0x9b8] ;  /* 0x0009b80001047983 */ /* 0x001ee80000300800 */
[----:B------:R-:W2:Y:S01]  /*241a0*/  LDL R5, [R1+0x1334] ;  /* 0x0013340001057983 */ /* 0x000ea20000100800 */
[----:B------:R-:W-:-:S03]  /*241b0*/  PRMT R22, RZ, 0x7610, R22 ;  /* 0x00007610ff167816 */ /* 0x000fc60000000016 */
[----:B---3--:R0:W-:Y:S02]  /*241c0*/  STS.U16 [R3+0x11400], R4 ;  /* 0x0114000403007388 */ /* 0x0081e40000000400 */
[----:B0-----:R-:W-:-:S05]  /*241d0*/  @!P0 IMAD.MOV.U32 R4, RZ, RZ, R29 ;  /* 0x000000ffff048224 */ /* 0x001fca00078e001d */
[----:B--2---:R-:W2:Y:S04]  /*241e0*/  @!P0 LDG.E.U16 R22, [R4.64] ;  /* 0x0000000604168981 */ /* 0x004ea8000c1e1500 */
[----:B------:R0:W-:Y:S04]  /*241f0*/  STL [R1+0x48], R0 ;  /* 0x0000480001007387 */ /* 0x0001e80000100800 */
[----:B0-----:R-:W3:Y:S04]  /*24200*/  LDL.LU R0, [R1+0xa08] ;  /* 0x000a080001007983 */ /* 0x001ee80000300800 */
[----:B------:R-:W3:Y:S04]  /*24210*/  LDL.LU R29, [R1+0x9fc] ;  /* 0x0009fc00011d7983 */ /* 0x000ee80000300800 */
        /* <DEDUP_REMOVED lines=20> */
[----:B----4-:R0:W-:Y:S04]  /*24360*/  STS.U16 [R3+0x12400], R26 ;  /* 0x0124001a03007388 */ /* 0x0101e80000000400 */
[----:B0-----:R-:W3:Y:S04]  /*24370*/  LDL.LU R26, [R1+0x9e0] ;  /* 0x0009e000011a7983 */ /* 0x001ee80000300800 */
[----:B------:R-:W-:Y:S04]  /*24380*/  STS.U16 [R3+0x12c00], R24 ;  /* 0x012c001803007388 */ /* 0x000fe80000000400 */
[----:B--2---:R0:W-:Y:S04]  /*24390*/  STL [R1+0x3c], R22 ;  /* 0x00003c1601007387 */ /* 0x0041e80000100800 */
[----:B0-----:R-:W2:Y:S04]  /*243a0*/  LDL.LU R22, [R1+0x3ff0] ;  /* 0x003ff00001167983 */ /* 0x001ea80000300800 */
[----:B------:R-:W4:Y:S04]  /*243b0*/  LDL R4, [R1+0x12d4] ;  /* 0x0012d40001047983 */ /* 0x000f280000100800 */
[----:B------:R-:W4:Y:S04]  /*243c0*/  LDL R5, [R1+0x12d8] ;  /* 0x0012d80001057983 */ /* 0x000f280000100800 */
[----:B------:R-:W2:Y:S01]  /*243d0*/  LDL.LU R24, [R1+0x3fec] ;  /* 0x003fec0001187983 */ /* 0x000ea20000300800 */
[----:B----4-:R-:W-:-:S04]  /*243e0*/  @!P0 LOP3.LUT R5, R5, R4, RZ, 0x3c, !PT ;  /* 0x0000000405058212 */ /* 0x010fc800078e3cff */
[C---:B------:R-:W-:Y:S02]  /*243f0*/  @!P0 LOP3.LUT R4, R5.reuse, R4, RZ, 0x3c, !PT ;  /* 0x0000000405048212 */ /* 0x040fe400078e3cff */
[----:B--2---:R-:W-:Y:S02]  /*24400*/  PRMT R24, RZ, 0x7610, R24 ;  /* 0x00007610ff187816 */ /* 0x004fe40000000018 */
[----:B------:R-:W-:-:S05]  /*24410*/  @!P0 LOP3.LUT R5, R5, R4, RZ, 0x3c, !PT ;  /* 0x0000000405058212 */ /* 0x000fca00078e3cff */
[----:B------:R-:W2:Y:S04]  /*24420*/  @!P0 LDG.E.U16 R24, [R4.64] ;  /* 0x0000000604188981 */ /* 0x000ea8000c1e1500 */
[----:B--2---:R0:W-:Y:S04]  /*24430*/  STL [R1+0x38], R24 ;  /* 0x0000381801007387 */ /* 0x0041e80000100800 */
[----:B0-----:R-:W2:Y:S04]  /*24440*/  LDL.LU R24, [R1+0x3fe8] ;  /* 0x003fe80001187983 */ /* 0x001ea80000300800 */
[----:B------:R-:W4:Y:S04]  /*24450*/  LDL R4, [R1+0x12b4] ;  /* 0x0012b40001047983 */ /* 0x000f280000100800 */
[----:B------:R-:W4:Y:S01]  /*24460*/  LDL R5, [R1+0x12b8] ;  /* 0x0012b80001057983 */ /* 0x000f220000100800 */
[----:B--2---:R-:W-:-:S02]  /*24470*/  PRMT R24, RZ, 0x7610, R24 ;  /* 0x00007610ff187816 */ /* 0x004fc40000000018 */
[----:B----4-:R-:W-:-:S04]  /*24480*/  @!P0 LOP3.LUT R5, R5, R4, RZ, 0x3c, !PT ;  /* 0x0000000405058212 */ /* 0x010fc800078e3cff */
[----:B------:R-:W-:-:S04]  /*24490*/  @!P0 LOP3.LUT R4, R5, R4, RZ, 0x3c, !PT ;  /* 0x0000000405048212 */ /* 0x000fc800078e3cff */
[----:B------:R-:W-:-:S05]  /*244a0*/  @!P0 LOP3.LUT R5, R5, R4, RZ, 0x3c, !PT ;  /* 0x0000000405058212 */ /* 0x000fca00078e3cff */
[----:B------:R-:W2:Y:S04]  /*244b0*/  @!P0 LDG.E.U16 R24, [R4.64] ;  /* 0x0000000604188981 */ /* 0x000ea8000c1e1500 */
[----:B------:R0:W-:Y:S04]  /*244c0*/  STS.U16 [R3+0x13400], R2 ;  /* 0x0134000203007388 */ /* 0x0001e80000000400 */
[----:B0-----:R-:W4:Y:S04]  /*244d0*/  LDL.LU R2, [R1+0x3fe4] ;  /* 0x003fe40001027983 */ /* 0x001f280000300800 */
[----:B------:R-:W-:Y:S04]  /*244e0*/  STS.U16 [R3+0x13c00], R25 ;  /* 0x013c001903007388 */ /* 0x000fe80000000400 */
[----:B--2---:R0:W-:Y:S04]  /*244f0*/  STL [R1+0x34], R24 ;  /* 0x0000341801007387 */ /* 0x0041e80000100800 */
[----:B0-----:R-:W2:Y:S04]  /*24500*/  LDL.LU R24, [R1+0x3fe0] ;  /* 0x003fe00001187983 */ /* 0x001ea80000300800 */
[----:B------:R-:W2:Y:S04]  /*24510*/  LDL R4, [R1+0x1294] ;  /* 0x0012940001047983 */ /* 0x000ea80000100800 */
[----:B------:R-:W2:Y:S04]  /*24520*/  LDL R5, [R1+0x1298] ;  /* 0x0012980001057983 */ /* 0x000ea80000100800 */
[----:B------:R-:W3:Y:S04]  /*24530*/  LDL.LU R3, [R1+0x3fdc] ;  /* 0x003fdc0001037983 */ /* 0x000ee80000300800 */
[----:B------:R-:W3:Y:S01]  /*24540*/  LDL.LU R25, [R1+0x3fd8] ;  /* 0x003fd80001197983 */ /* 0x000ee20000300800 */
[----:B--2---:R-:W-:-:S04]  /*24550*/  @!P0 LOP3.LUT R5, R5, R4, RZ, 0x3c, !PT ;  /* 0x0000000405058212 */ /* 0x004fc800078e3cff */
[C---:B------:R-:W-:Y:S02]  /*24560*/  @!P0 LOP3.LUT R4, R5.reuse, R4, RZ, 0x3c, !PT ;  /* 0x0000000405048212 */ /* 0x040fe400078e3cff */
[----:B---3--:R-:W-:Y:S02]  /*24570*/  PRMT R25, RZ, 0x7610, R25 ;  /* 0x00007610ff197816 */ /* 0x008fe40000000019 */
[----:B------:R-:W-:-:S05]  /*24580*/  @!P0 LOP3.LUT R5, R5, R4, RZ, 0x3c, !PT ;  /* 0x0000000405058212 */ /* 0x000fca00078e3cff */
[----:B------:R-:W2:Y:S01]  /*24590*/  @!P0 LDG.E.U16 R25, [R4.64] ;  /* 0x0000000604198981 */ /* 0x000ea2000c1e1500 */
[----:B----4-:R-:W-:-:S05]  /*245a0*/  LOP3.LUT R2, R2, 0x7f, RZ, 0xc0, !PT ;  /* 0x0000007f02027812 */ /* 0x010fca00078ec0ff */
[----:B------:R-:W-:-:S05]  /*245b0*/  IMAD.SHL.U32 R2, R2, 0x2, RZ ;  /* 0x0000000202027824 */ /* 0x000fca00078e00ff */
[----:B------:R-:W-:-:S05]  /*245c0*/  LOP3.LUT R2, R2, 0x50, RZ, 0x3c, !PT ;  /* 0x0000005002027812 */ /* 0x000fca00078e3cff */
[----:B------:R-:W-:Y:S04]  /*245d0*/  STS.U16 [R2+0x10500], R0 ;  /* 0x0105000002007388 */ /* 0x000fe80000000400 */
[----:B--2---:R0:W-:Y:S04]  /*245e0*/  STL [R1+0x30], R25 ;  /* 0x0000301901007387 */ /* 0x0041e80000100800 */
[----:B0-----:R-:W2:Y:S04]  /*245f0*/  LDL.LU R25, [R1+0x3fd4] ;  /* 0x003fd40001197983 */ /* 0x001ea80000300800 */
[----:B------:R-:W3:Y:S04]  /*24600*/  LDL R4, [R1+0x1274] ;  /* 0x0012740001047983 */ /* 0x000ee80000100800 */
[----:B------:R-:W3:Y:S04]  /*24610*/  LDL R5, [R1+0x1278] ;  /* 0x0012780001057983 */ /* 0x000ee80000100800 */
[----:B------:R-:W4:Y:S01]  /*24620*/  LDL.LU R0, [R1+0x3fd0] ;  /* 0x003fd00001007983 */ /* 0x000f220000300800 */
[----:B---3--:R-:W-:-:S04]  /*24630*/  @!P0 LOP3.LUT R5, R5, R4, RZ, 0x3c, !PT ;  /* 0x0000000405058212 */ /* 0x008fc800078e3cff */
[C---:B------:R-:W-:Y:S02]  /*24640*/  @!P0 LOP3.LUT R4, R5.reuse, R4, RZ, 0x3c, !PT ;  /* 0x0000000405048212 */ /* 0x040fe400078e3cff */
[----:B----4-:R-:W-:Y:S02]  /*24650*/  PRMT R0, RZ, 0x7610, R0 ;  /* 0x00007610ff007816 */ /* 0x010fe40000000000 */
[----:B------:R-:W-:-:S05]  /*24660*/  @!P0 LOP3.LUT R5, R5, R4, RZ, 0x3c, !PT ;  /* 0x0000000405058212 */ /* 0x000fca00078e3cff */
[----:B------:R-:W3:Y:S04]  /*24670*/  @!P0 LDG.E.U16 R0, [R4.64] ;  /* 0x0000000604008981 */ /* 0x000ee8000c1e1500 */
[----:B------:R-:W-:Y:S04]  /*24680*/  STS.U16 [R2+0x10d00], R29 ;  /* 0x010d001d02007388 */ /* 0x000fe80000000400 */
[----:B---3--:R0:W-:Y:S04]  /*24690*/  STL [R1+0x2c], R0 ;  /* 0x00002c0001007387 */ /* 0x0081e80000100800 */
[----:B0-----:R-:W3:Y:S04]  /*246a0*/  LDL.LU R0, [R1+0x3fcc] ;  /* 0x003fcc0001007983 */ /* 0x001ee80000300800 */
        /* <DEDUP_REMOVED lines=23> */
[----:B---3--:R-:W-:-:S03]  /*24820*/  PRMT R0, RZ, 0x7610, R0 ;  /* 0x00007610ff007816 */ /* 0x008fc60000000000 */
[----:B------:R0:W-:Y:S04]  /*24830*/  STS.U16 [R2+0x11d00], R26 ;  /* 0x011d001a02007388 */ /* 0x0001e80000000400 */
[----:B0-----:R-:W3:Y:S01]  /*24840*/  LDL.LU R26, [R1+0x3fb8] ;  /* 0x003fb800011a7983 */ /* 0x001ee20000300800 */
[----:B----4-:R-:W-:-:S04]  /*24850*/  @!P0 LOP3.LUT R5, R5, R4, RZ, 0x3c, !PT ;  /* 0x0000000405058212 */ /* 0x010fc800078e3cff */
[----:B------:R-:W-:-:S04]  /*24860*/  @!P0 LOP3.LUT R4, R5, R4, RZ, 0x3c, !PT ;  /* 0x0000000405048212 */ /* 0x000fc800078e3cff */
[----:B------:R-:W-:-:S05]  /*24870*/  @!P0 LOP3.LUT R5, R5, R4, RZ, 0x3c, !PT ;  /* 0x0000000405058212 */ /* 0x000fca00078e3cff */
[----:B------:R0:W4:Y:S04]  /*24880*/  @!P0 LDG.E.U16 R0, [R4.64] ;  /* 0x0000000604008981 */ /* 0x000128000c1e1500 */
[----:B---3--:R-:W-:Y:S04]  /*24890*/  STS.U16 [R2+0x12500], R26 ;  /* 0x0125001a02007388 */ /* 0x008fe80000000400 */
[----:B0-----:R-:W3:Y:S04]  /*248a0*/  LDL R4, [R1+0x11f4] ;  /* 0x0011f40001047983 */ /* 0x001ee80000100800 */
[----:B------:R-:W3:Y:S04]  /*248b0*/  LDL R5, [R1+0x11f8] ;  /* 0x0011f80001057983 */ /* 0x000ee80000100800 */
[----:B----4-:R0:W-:Y:S04]  /*248c0*/  STL [R1+0x20], R0 ;  /* 0x0000200001007387 */ /* 0x0101e80000100800 */
[----:B0-----:R-:W4:Y:S04]  /*248d0*/  LDL R0, [R1+0x1198] ;  /* 0x0011980001007983 */ /* 0x001f280000100800 */
[----:B------:R-:W2:Y:S01]  /*248e0*/  LDL.LU R26, [R1+0x3fb4] ;  /* 0x003fb400011a7983 */ /* 0x000ea20000300800 */
[----:B---3--:R-:W-:-:S04]  /*248f0*/  @!P0 LOP3.LUT R5, R5, R4, RZ, 0x3c, !PT ;  /* 0x0000000405058212 */ /* 0x008fc800078e3cff */
[----:B------:R-:W-:-:S04]  /*24900*/  @!P0 LOP3.LUT R4, R5, R4, RZ, 0x3c, !PT ;  /* 0x0000000405048212 */ /* 0x000fc800078e3cff */
[----:B------:R-:W-:Y:S02]  /*24910*/  @!P0 LOP3.LUT R5, R5, R4, RZ, 0x3c, !PT ;  /* 0x0000000405058212 */ /* 0x000fe400078e3cff */
[----:B--2---:R-:W-:-:S06]  /*24920*/  PRMT R26, RZ, 0x7610, R26 ;  /* 0x00007610ff1a7816 */ /* 0x004fcc000000001a */
[----:B------:R-:W2:Y:S04]  /*24930*/  @!P0 LDG.E.U16 R26, [R4.64] ;  /* 0x00000006041a8981 */ /* 0x000ea8000c1e1500 */
        /* <DEDUP_REMOVED lines=11> */
[----:B------:R-:W-:Y:S04]  /*249f0*/  STS.U16 [R2+0x13500], R29 ;  /* 0x0135001d02007388 */ /* 0x000fe80000000400 */
[----:B--2---:R0:W-:Y:S04]  /*24a00*/  STL [R1+0x18], R27 ;  /* 0x0000181b01007387 */ /* 0x0041e80000100800 */
[----:B0-----:R-:W2:Y:S04]  /*24a10*/  LDL.LU R27, [R1+0x3fa8] ;  /* 0x003fa800011b7983 */ /* 0x001ea80000300800 */
[----:B------:R-:W3:Y:S04]  /*24a20*/  LDL R4, [R1+0x11b4] ;  /* 0x0011b40001047983 */ /* 0x000ee80000100800 */
[----:B------:R-:W3:Y:S04]  /*24a30*/  LDL R5, [R1+0x11b8] ;  /* 0x0011b80001057983 */ /* 0x000ee80000100800 */
[----:B------:R-:W2:Y:S04]  /*24a40*/  LDL.LU R2, [R1+0x3fa4] ;  /* 0x003fa40001027983 */ /* 0x000ea80000300800 */
[----:B------:R-:W4:Y:S01]  /*24a50*/  LDL.LU R29, [R1+0x3fa0] ;  /* 0x003fa000011d7983 */ /* 0x000f220000300800 */
[----:B---3--:R-:W-:-:S04]  /*24a60*/  @!P0 LOP3.LUT R5, R5, R4, RZ, 0x3c, !PT ;  /* 0x0000000405058212 */ /* 0x008fc800078e3cff */
[C---:B------:R-:W-:Y:S02]  /*24a70*/  @!P0 LOP3.LUT R4, R5.reuse, R4, RZ, 0x3c, !PT ;  /* 0x0000000405048212 */ /* 0x040fe400078e3cff */
[----:B--2---:R-:W-:Y:S02]  /*24a80*/  PRMT R2, RZ, 0x7610, R2 ;  /* 0x00007610ff027816 */ /* 0x004fe40000000002 */
[----:B------:R-:W-:-:S05]  /*24a90*/  @!P0 LOP3.LUT R5, R5, R4, RZ, 0x3c, !PT ;  /* 0x0000000405058212 */ /* 0x000fca00078e3cff */
[----:B------:R0:W2:Y:S04]  /*24aa0*/  @!P0 LDG.E.U16 R2, [R4.64] ;  /* 0x0000000604028981 */ /* 0x0000a8000c1e1500 */
[----:B0-----:R-:W0:Y:S02]  /*24ab0*/  S2R R5, SR_TID.X ;  /* 0x0000000000057919 */ /* 0x001e240000002100 */
[----:B0-----:R-:W-:-:S05]  /*24ac0*/  LOP3.LUT R5, R5, 0x7f, RZ, 0xc0, !PT ;  /* 0x0000007f05057812 */ /* 0x001fca00078ec0ff */
[----:B------:R-:W-:-:S05]  /*24ad0*/  IMAD.SHL.U32 R5, R5, 0x2, RZ ;  /* 0x0000000205057824 */ /* 0x000fca00078e00ff */
[----:B------:R-:W-:Y:S02]  /*24ae0*/  LOP3.LUT R4, R5, 0x50, RZ, 0x3c, !PT ;  /* 0x0000005005047812 */ /* 0x000fe400078e3cff */
[----:B------:R-:W3:Y:S01]  /*24af0*/  LDL R5, [R1+0x1194] ;  /* 0x0011940001057983 */ /* 0x000ee20000100800 */
[----:B----4-:R-:W-:-:S03]  /*24b00*/  PRMT R29, RZ, 0x7610, R29 ;  /* 0x00007610ff1d7816 */ /* 0x010fc6000000001d */
[----:B------:R0:W-:Y:S02]  /*24b10*/  STS.U16 [R4+0x13d00], R25 ;  /* 0x013d001904007388 */ /* 0x0001e40000000400 */
[----:B0-----:R-:W-:Y:S02]  /*24b20*/  @!P0 IMAD.MOV.U32 R4, RZ, RZ, R0 ;  /* 0x000000ffff048224 */ /* 0x001fe400078e0000 */
[----:B--2---:R0:W-:Y:S04]  /*24b30*/  STL [R1+0x3f14], R2 ;  /* 0x003f140201007387 */ /* 0x0041e80000100800 */
[----:B------:R-:W2:Y:S04]  /*24b40*/  LDL.LU R25, [R1+0x3f9c] ;  /* 0x003f9c0001197983 */ /* 0x000ea80000300800 */
[----:B0-----:R-:W4:Y:S04]  /*24b50*/  LDL R2, [R1+0x1138] ;  /* 0x0011380001027983 */ /* 0x001f280000100800 */
[----:B------:R-:W4:Y:S04]  /*24b60*/  LDL.LU R0, [R1+0x9ec] ;  /* 0x0009ec0001007983 */ /* 0x000f280000300800 */
[----:B---3--:R0:W3:Y:S04]  /*24b70*/  @!P0 LDG.E.U16 R29, [R4.64] ;  /* 0x00000006041d8981 */ /* 0x0080e8000c1e1500 */
[----:B0-----:R-:W4:Y:S04]  /*24b80*/  LDL R4, [R1+0x1174] ;  /* 0x0011740001047983 */ /* 0x001f280000100800 */
[----:B------:R-:W4:Y:S01]  /*24b90*/  LDL R5, [R1+0x1178] ;  /* 0x0011780001057983 */ /* 0x000f220000100800 */
[----:B--2---:R-:W-:-:S03]  /*24ba0*/  PRMT R25, RZ, 0x7610, R25 ;  /* 0x00007610ff197816 */ /* 0x004fc60000000019 */
[----:B---3--:R0:W-:Y:S04]  /*24bb0*/  STL [R1+0x3f18], R29 ;  /* 0x003f181d01007387 */ /* 0x0081e80000100800 */
[----:B0-----:R-:W2:Y:S01]  /*24bc0*/  LDL.LU R29, [R1+0xa18] ;  /* 0x000a1800011d7983 */ /* 0x001ea20000300800 */
[----:B----4-:R-:W-:-:S04]  /*24bd0*/  @!P0 LOP3.LUT R5, R5, R4, RZ, 0x3c, !PT ;  /* 0x0000000405058212 */ /* 0x010fc800078e3cff */
[----:B------:R-:W-:-:S04]  /*24be0*/  @!P0 LOP3.LUT R4, R5, R4, RZ, 0x3c, !PT ;  /* 0x0000000405048212 */ /* 0x000fc800078e3cff */
[----:B------:R-:W-:-:S05]  /*24bf0*/  @!P0 LOP3.LUT R5, R5, R4, RZ, 0x3c, !PT ;  /* 0x0000000405058212 */ /* 0x000fca00078e3cff */
[----:B------:R0:W3:Y:S01]  /*24c00*/  @!P0 LDG.E.U16 R25, [R4.64] ;  /* 0x0000000604198981 */ /* 0x0000e2000c1e1500 */
[----:B------:R-:W-:-:S05]  /*24c10*/  IMAD.SHL.U32 R24, R24, 0x2, RZ ;  /* 0x0000000218187824 */ /* 0x000fca00078e00ff */
[----:B------:R-:W-:Y:S01]  /*24c20*/  LOP3.LUT R24, R24, 0x60, RZ, 0x3c, !PT ;  /* 0x0000006018187812 */ /* 0x000fe200078e3cff */
[----:B0-----:R-:W4:Y:S04]  /*24c30*/  LDL R4, [R1+0x1154] ;  /* 0x0011540001047983 */ /* 0x001f280000100800 */
[----:B------:R-:W4:Y:S04]  /*24c40*/  LDL R5, [R1+0x1158] ;  /* 0x0011580001057983 */ /* 0x000f280000100800 */
[----:B--2---:R0:W-:Y:S04]  /*24c50*/  STS.U16 [R24+0x10600], R29 ;  /* 0x0106001d18007388 */ /* 0x0041e80000000400 */
[----:B------:R-:W-:Y:S04]  /*24c60*/  STS.U16 [R24+0x10e00], R27 ;  /* 0x010e001b18007388 */ /* 0x000fe80000000400 */
[----:B0-----:R-:W2:Y:S04]  /*24c70*/  LDL R29, [R1+0x1118] ;  /* 0x00111800011d7983 */ /* 0x001ea80000100800 */
[----:B---3--:R0:W-:Y:S04]  /*24c80*/  STL [R1+0x3f1c], R25 ;  /* 0x003f1c1901007387 */ /* 0x0081e80000100800 */
[----:B0-----:R-:W3:Y:S04]  /*24c90*/  LDL R25, [R1+0x1114] ;  /* 0x0011140001197983 */ /* 0x001ee80000100800 */
[----:B------:R-:W2:Y:S01]  /*24ca0*/  LDL.LU R24, [R1+0x3f98] ;  /* 0x003f980001187983 */ /* 0x000ea20000300800 */
[----:B----4-:R-:W-:-:S03]  /*24cb0*/  @!P0 LOP3.LUT R5, R5, R4, RZ, 0x3c, !PT ;  /* 0x0000000405058212 */ /* 0x010fc600078e3cff */
[----:B------:R-:W4:Y:S01]  /*24cc0*/  LDL.LU R27, [R1+0x3f94] ;  /* 0x003f9400011b7983 */ /* 0x000f220000300800 */
[----:B------:R-:W-:-:S04]  /*24cd0*/  @!P0 LOP3.LUT R4, R5, R4, RZ, 0x3c, !PT ;  /* 0x0000000405048212 */ /* 0x000fc800078e3cff */
[----:B------:R-:W-:Y:S02]  /*24ce0*/  @!P0 LOP3.LUT R5, R5, R4, RZ, 0x3c, !PT ;  /* 0x0000000405058212 */ /* 0x000fe400078e3cff */
[----:B--2---:R-:W-:-:S06]  /*24cf0*/  PRMT R24, RZ, 0x7610, R24 ;  /* 0x00007610ff187816 */ /* 0x004fcc0000000018 */
        /* <DEDUP_REMOVED lines=11> */
[----:B------:R-:W4:Y:S04]  /*24db0*/  LDL R2, [R1+0x10d8] ;  /* 0x0010d80001027983 */ /* 0x000f280000100800 */
[----:B0-----:R-:W4:Y:S04]  /*24dc0*/  LDL R24, [R1+0x10d4] ;  /* 0x0010d40001187983 */ /* 0x001f280000100800 */
[----:B---3--:R0:W3:Y:S04]  /*24dd0*/  @!P0 LDG.E.U16 R27, [R4.64] ;  /* 0x00000006041b8981 */ /* 0x0080e8000c1e1500 */
[----:B0-----:R-:W0:Y:S02]  /*24de0*/  S2R R5, SR_TID.X ;  /* 0x0000000000057919 */ /* 0x001e240000002100 */
[----:B0-----:R-:W-:-:S05]  /*24df0*/  LOP3.LUT R5, R5, 0x7f, RZ, 0xc0, !PT ;  /* 0x0000007f05057812 */ /* 0x001fca00078ec0ff */
[----:B------:R-:W-:Y:S02]  /*24e00*/  IMAD.SHL.U32 R4, R5, 0x2, RZ ;  /* 0x0000000205047824 */ /* 0x000fe400078e00ff */
[----:B------:R-:W4:Y:S01]  /*24e10*/  LDL.LU R5, [R1+0x9f8] ;  /* 0x0009f80001057983 */ /* 0x000f220000300800 */
[----:B--2---:R-:W-:-:S03]  /*24e20*/  PRMT R26, RZ, 0x7610, R26 ;  /* 0x00007610ff1a7816 */ /* 0x004fc6000000001a */
[----:B---3--:R0:W-:Y:S02]  /*24e30*/  STL [R1+0x3f24], R27 ;  /* 0x003f241b01007387 */ /* 0x0081e40000100800 */
[----:B0-----:R-:W-:Y:S01]  /*24e40*/  LOP3.LUT R27, R4, 0x60, RZ, 0x3c, !PT ;  /* 0x00000060041b7812 */ /* 0x001fe200078e3cff */
[----:B------:R-:W-:Y:S01]  /*24e50*/  @!P0 IMAD.MOV.U32 R4, RZ, RZ, R29 ;  /* 0x000000ffff048224 */ /* 0x000fe200078e001d */
[----:B------:R-:W-:Y:S01]  /*24e60*/  PRMT R23, RZ, 0x7610, R23 ;  /* 0x00007610ff177816 */ /* 0x000fe20000000017 */
[----:B------:R-:W2:Y:S04]  /*24e70*/  LDL R29, [R1+0x10b4] ;  /* 0x0010b400011d7983 */ /* 0x000ea80000100800 */
[----:B----4-:R0:W-:Y:S02]  /*24e80*/  STS.U16 [R27+0x11e00], R5 ;  /* 0x011e00051b007388 */ /* 0x0101e40000000400 */
[----:B0-----:R-:W-:-:S02]  /*24e90*/  @!P0 IMAD.MOV.U32 R5, RZ, RZ, R25 ;  /* 0x000000ffff058224 */ /* 0x001fc400078e0019 */
[----:B------:R-:W3:Y:S04]  /*24ea0*/  LDL R25, [R1+0x10b8] ;  /* 0x0010b80001197983 */ /* 0x000ee80000100800 */
[----:B------:R0:W4:Y:S04]  /*24eb0*/  @!P0 LDG.E.U16 R26, [R4.64] ;  /* 0x00000006041a8981 */ /* 0x000128000c1e1500 */
[----:B0-----:R-:W2:Y:S04]  /*24ec0*/  LDL R4, [R1+0x10f4] ;  /* 0x0010f40001047983 */ /* 0x001ea80000100800 */
[----:B------:R-:W2:Y:S04]  /*24ed0*/  LDL R5, [R1+0x10f8] ;  /* 0x0010f80001057983 */ /* 0x000ea80000100800 */
[----:B------:R-:W-:Y:S04]  /*24ee0*/  STS.U16 [R27+0x12600], R0 ;  /* 0x012600001b007388 */ /* 0x000fe80000000400 */
[----:B----4-:R0:W-:Y:S04]  /*24ef0*/  STL [R1+0x3f28], R26 ;  /* 0x003f281a01007387 */ /* 0x0101e80000100800 */
[----:B0-----:R-:W4:Y:S01]  /*24f00*/  LDL.LU R26, [R1+0x990] ;  /* 0x00099000011a7983 */ /* 0x001f220000300800 */
[-C--:B--2---:R-:W-:Y:S01]  /*24f10*/  @!P0 LOP3.LUT R5, R5, R4.reuse, RZ, 0x3c, !PT ;  /* 0x0000000405058212 */ /* 0x084fe200078e3cff */
[----:B------:R-:W2:Y:S03]  /*24f20*/  LDL.LU R0, [R1+0x3f8c] ;  /* 0x003f8c0001007983 */ /* 0x000ea60000300800 */
[----:B------:R-:W-:-:S04]  /*24f30*/  @!P0 LOP3.LUT R4, R5, R4, RZ, 0x3c, !PT ;  /* 0x0000000405048212 */ /* 0x000fc800078e3cff */
[----:B------:R-:W-:-:S05]  /*24f40*/  @!P0 LOP3.LUT R5, R5, R4, RZ, 0x3c, !PT ;  /* 0x0000000405058212 */ /* 0x000fca00078e3cff */
[----:B------:R0:W2:Y:S04]  /*24f50*/  @!P0 LDG.E.U16 R23, [R4.64] ;  /* 0x0000000604178981 */ /* 0x0000a8000c1e1500 */
[----:B0-----:R-:W2:Y:S01]  /*24f60*/  LDL.LU R5, [R1+0x9cc] ;  /* 0x0009cc0001057983 */ /* 0x001ea20000300800 */
[----:B------:R-:W-:Y:S01]  /*24f70*/  PRMT R22, RZ, 0x7610, R22 ;  /* 0x00007610ff167816 */ /* 0x000fe20000000016 */
[----:B------:R-:W-:Y:S02]  /*24f80*/  @!P0 IMAD.MOV.U32 R4, RZ, RZ, R2 ;  /* 0x000000ffff048224 */ /* 0x000fe400078e0002 */
[----:B--2---:R0:W-:Y:S02]  /*24f90*/  STS.U16 [R27+0x12e00], R5 ;  /* 0x012e00051b007388 */ /* 0x0041e40000000400 */
[----:B0-----:R-:W-:-:S05]  /*24fa0*/  @!P0 IMAD.MOV.U32 R5, RZ, RZ, R24 ;  /* 0x000000ffff058224 */ /* 0x001fca00078e0018 */
[----:B------:R3:W2:Y:S04]  /*24fb0*/  @!P0 LDG.E.U16 R22, [R4.64] ;  /* 0x0000000604168981 */ /* 0x0006a8000c1e1500 */
[----:B------:R-:W-:Y:S01]  /*24fc0*/  STL [R1+0x3f2c], R23 ;  /* 0x003f2c1701007387 */ /* 0x000fe20000100800 */
[----:B------:R-:W-:Y:S01]  /*24fd0*/  PRMT R21, RZ, 0x7610, R21 ;  /* 0x00007610ff157816 */ /* 0x000fe20000000015 */
[----:B------:R-:W4:Y:S02]  /*24fe0*/  LDL R2, [R1+0x1098] ;  /* 0x0010980001027983 */ /* 0x000f240000100800 */
[----:B------:R-:W4:Y:S02]  /*24ff0*/  LDL.LU R24, [R1+0xa14] ;  /* 0x000a140001187983 */ /* 0x000f240000300800 */
[----:B---3--:R-:W-:-:S02]  /*25000*/  @!P0 IMAD.MOV.U32 R4, RZ, RZ, R25 ;  /* 0x000000ffff048224 */ /* 0x008fc400078e0019 */
[----:B------:R-:W-:-:S05]  /*25010*/  @!P0 IMAD.MOV.U32 R5, RZ, RZ, R29 ;  /* 0x000000ffff058224 */ /* 0x000fca00078e001d */
[----:B------:R4:W3:Y:S04]  /*25020*/  @!P0 LDG.E.U16 R21, [R4.64] ;  /* 0x0000000604158981 */ /* 0x0008e8000c1e1500 */
[----:B--2---:R0:W-:Y:S01]  /*25030*/  STL [R1+0x3f30], R22 ;  /* 0x003f301601007387 */ /* 0x0041e20000100800 */
[----:B------:R-:W-:Y:S01]  /*25040*/  PRMT R20, RZ, 0x7610, R20 ;  /* 0x00007610ff147816 */ /* 0x000fe20000000014 */
[----:B------:R-:W2:Y:S02]  /*25050*/  LDL R29, [R1+0x1078] ;  /* 0x00107800011d7983 */ /* 0x000ea40000100800 */
[----:B0-----:R-:W2:Y:S01]  /*25060*/  LDL R22, [R1+0x1094] ;  /* 0x0010940001167983 */ /* 0x001ea20000100800 */
[----:B----4-:R-:W-:-:S03]  /*25070*/  @!P0 IMAD.MOV.U32 R4, RZ, RZ, R2 ;  /* 0x000000ffff048224 */ /* 0x010fc600078e0002 */
[----:B------:R0:W-:Y:S01]  /*25080*/  STS.U16 [R27+0x13600], R26 ;  /* 0x0136001a1b007388 */ /* 0x0001e20000000400 */
[----:B------:R-:W4:Y:S02]  /*25090*/  LDL.LU R25, [R1+0xa0c] ;  /* 0x000a0c0001197983 */ /* 0x000f240000300800 */
[----:B------:R1:W-:Y:S01]  /*250a0*/  STS.U16 [R27+0x13e00], R3 ;  /* 0x013e00031b007388 */ /* 0x0003e20000000400 */
[----:B---3--:R3:W-:Y:S01]  /*250b0*/  STL [R1+0x3f34], R21 ;  /* 0x003f341501007387 */ /* 0x0087e20000100800 */
[----:B------:R-:W4:Y:S01]  /*250c0*/  LDL R23, [R1+0x1058] ;  /* 0x0010580001177983 */ /* 0x000f220000100800 */
[----:B0-----:R-:W-:Y:S02]  /*250d0*/  LOP3.LUT R26, R28, 0x70, RZ, 0x3c, !PT ;  /* 0x000000701c1a7812 */ /* 0x001fe400078e3cff */
[----:B-1----:R-:W4:Y:S04]  /*250e0*/  LDL R27, [R1+0x1054] ;  /* 0x00105400011b7983 */ /* 0x002f280000100800 */
[----:B---3--:R-:W3:Y:S01]  /*250f0*/  LDL R21, [R1+0x1074] ;  /* 0x0010740001157983 */ /* 0x008ee20000100800 */
[----:B------:R-:W3:Y:S02]  /*25100*/  LDL.LU R28, [R1+0xa00] ;  /* 0x000a0000011c7983 */ /* 0x000ee40000300800 */
[----:B------:R-:W3:Y:S02]  /*25110*/  LDL R2, [R1+0x1038] ;  /* 0x0010380001027983 */ /* 0x000ee40000100800 */
[----:B--2---:R-:W-:-:S02]  /*25120*/  @!P0 IMAD.MOV.U32 R5, RZ, RZ, R22 ;  /* 0x000000ffff058224 */ /* 0x004fc400078e0016 */
[----:B------:R-:W2:Y:S04]  /*25130*/  LDL R22, [R1+0x1034] ;  /* 0x0010340001167983 */ /* 0x000ea80000100800 */
[----:B------:R0:W2:Y:S04]  /*25140*/  @!P0 LDG.E.U16 R20, [R4.64] ;  /* 0x0000000604148981 */ /* 0x0000a8000c1e1500 */
[----:B0-----:R-:W3:Y:S01]  /*25150*/  LDL.LU R5, [R1+0xa20] ;  /* 0x000a200001057983 */ /* 0x001ee20000300800 */
[----:B------:R-:W-:Y:S01]  /*25160*/  PRMT R19, RZ, 0x7610, R19 ;  /* 0x00007610ff137816 */ /* 0x000fe20000000013 */
[----:B------:R-:W-:-:S02]  /*25170*/  @!P0 IMAD.MOV.U32 R4, RZ, RZ, R29 ;  /* 0x000000ffff048224 */ /* 0x000fc400078e001d */
[----:B--2---:R0:W-:Y:S04]  /*25180*/  STL [R1+0x3f38], R20 ;  /* 0x003f381401007387 */ /* 0x0041e80000100800 */
[----:B---3--:R1:W-:Y:S04]  /*25190*/  STS.U16 [R26+0x10700], R5 ;  /* 0x010700051a007388 */ /* 0x0083e80000000400 */
[----:B0-----:R-:W2:Y:S01]  /*251a0*/  LDL R20, [R1+0x1018] ;  /* 0x0010180001147983 */ /* 0x001ea20000100800 */
[----:B-1----:R-:W-:-:S03]  /*251b0*/  @!P0 IMAD.MOV.U32 R5, RZ, RZ, R21 ;  /* 0x000000ffff058224 */ /* 0x002fc600078e0015 */
[----:B------:R-:W3:Y:S01]  /*251c0*/  LDL R21, [R1+0x1014] ;  /* 0x0010140001157983 */ /* 0x000ee20000100800 */
[----:B------:R-:W2:Y:S03]  /*251d0*/  LDL.LU R29, [R1+0x9f4] ;  /* 0x0009f400011d7983 */ /* 0x000ea60000300800 */
[----:B------:R0:W2:Y:S04]  /*251e0*/  @!P0 LDG.E.U16 R19, [R4.64] ;  /* 0x0000000604138981 */ /* 0x0000a8000c1e1500 */
[----:B0-----:R-:W2:Y:S01]  /*251f0*/  LDL.LU R5, [R1+0xa1c] ;  /* 0x000a1c0001057983 */ /* 0x001ea20000300800 */
[----:B------:R-:W-:Y:S01]  /*25200*/  PRMT R18, RZ, 0x7610, R18 ;  /* 0x00007610ff127816 */ /* 0x000fe20000000012 */
[----:B----4-:R-:W-:Y:S01]  /*25210*/  @!P0 IMAD.MOV.U32 R4, RZ, RZ, R23 ;  /* 0x000000ffff048224 */ /* 0x010fe200078e0017 */
[----:B------:R-:W-:Y:S01]  /*25220*/  PRMT R17, RZ, 0x7610, R17 ;  /* 0x00007610ff117816 */ /* 0x000fe20000000011 */
[----:B--2---:R0:W-:Y:S02]  /*25230*/  STS.U16 [R26+0x10f00], R5 ;  /* 0x010f00051a007388 */ /* 0x0041e40000000400 */
[----:B0-----:R-:W-:-:S05]  /*25240*/  @!P0 IMAD.MOV.U32 R5, RZ, RZ, R27 ;  /* 0x000000ffff058224 */ /* 0x001fca00078e001b */
[----:B------:R0:W2:Y:S02]  /*25250*/  @!P0 LDG.E.U16 R18, [R4.64] ;  /* 0x0000000604128981 */ /* 0x0000a4000c1e1500 */
[----:B0-----:R-:W-:Y:S02]  /*25260*/  @!P0 IMAD.MOV.U32 R4, RZ, RZ, R2 ;  /* 0x000000ffff048224 */ /* 0x001fe400078e0002 */
[----:B------:R-:W-:-:S05]  /*25270*/  @!P0 IMAD.MOV.U32 R5, RZ, RZ, R22 ;  /* 0x000000ffff058224 */ /* 0x000fca00078e0016 */
[----:B------:R0:W4:Y:S01]  /*25280*/  @!P0 LDG.E.U16 R17, [R4.64] ;  /* 0x0000000604118981 */ /* 0x000122000c1e1500 */
[----:B------:R-:W-:-:S03]  /*25290*/  PRMT R16, RZ, 0x7610, R16 ;  /* 0x00007610ff107816 */ /* 0x000fc60000000010 */
[----:B------:R-:W-:Y:S01]  /*252a0*/  STL [R1+0x3f3c], R19 ;  /* 0x003f3c1301007387 */ /* 0x000fe20000100800 */
[----:B0-----:R-:W-:Y:S02]  /*252b0*/  @!P0 IMAD.MOV.U32 R4, RZ, RZ, R20 ;  /* 0x000000ffff048224 */ /* 0x001fe400078e0014 */
[----:B---3--:R-:W-:-:S05]  /*252c0*/  @!P0 IMAD.MOV.U32 R5, RZ, RZ, R21 ;  /* 0x000000ffff058224 */ /* 0x008fca00078e0015 */
[----:B------:R-:W3:Y:S04]  /*252d0*/  @!P0 LDG.E.U16 R16, [R4.64] ;  /* 0x0000000604108981 */ /* 0x000ee8000c1e1500 */
[----:B--2---:R0:W-:Y:S01]  /*252e0*/  STL [R1+0x3f40], R18 ;  /* 0x003f401201007387 */ /* 0x0041e20000100800 */
[----:B------:R-:W2:Y:S03]  /*252f0*/  LDL R2, [R1+0xff8] ;  /* 0x000ff80001027983 */ /* 0x000ea60000100800 */
[----:B0-----:R-:W2:Y:S01]  /*25300*/  LDL R18, [R1+0xff4] ;  /* 0x000ff40001127983 */ /* 0x001ea20000100800 */
[----:B------:R-:W2:Y:S03]  /*25310*/  LDL.LU R27, [R1+0x9a8] ;  /* 0x0009a800011b7983 */ /* 0x000ea60000300800 */
[----:B----4-:R0:W-:Y:S01]  /*25320*/  STL [R1+0x3f44], R17 ;  /* 0x003f441101007387 */ /* 0x0101e20000100800 */
[----:B------:R-:W4:Y:S03]  /*25330*/  LDL R21, [R1+0xfd4] ;  /* 0x000fd40001157983 */ /* 0x000f260000100800 */
[----:B0-----:R-:W4:Y:S01]  /*25340*/  LDL R17, [R1+0xfd8] ;  /* 0x000fd80001117983 */ /* 0x001f220000100800 */
[----:B------:R-:W-:-:S03]  /*25350*/  PRMT R15, RZ, 0x7610, R15 ;  /* 0x00007610ff0f7816 */ /* 0x000fc6000000000f */
[----:B------:R0:W-:Y:S01]  /*25360*/  STS.U16 [R26+0x11700], R24 ;  /* 0x011700181a007388 */ /* 0x0001e20000000400 */
[----:B------:R-:W-:-:S03]  /*25370*/  PRMT R14, RZ, 0x7610, R14 ;  /* 0x00007610ff0e7816 */ /* 0x000fc6000000000e */
[----:B0-----:R-:W4:Y:S01]  /*25380*/  LDL.LU R24, [R1+0x9ac] ;  /* 0x0009ac0001187983 */ /* 0x001f220000300800 */
[----:B---3--:R-:W-:Y:S02]  /*25390*/  STL [R1+0x3f48], R16 ;  /* 0x003f481001007387 */ /* 0x008fe40000100800 */
[----:B------:R-:W3:Y:S02]  /*253a0*/  LDL R20, [R1+0xfb4] ;  /* 0x000fb40001147983 */ /* 0x000ee40000100800 */
[----:B------:R-:W3:Y:S02]  /*253b0*/  LDL R19, [R1+0xfb8] ;  /* 0x000fb80001137983 */ /* 0x000ee40000100800 */
[----:B--2---:R-:W-:Y:S02]  /*253c0*/  @!P0 IMAD.MOV.U32 R4, RZ, RZ, R2 ;  /* 0x000000ffff048224 */ /* 0x004fe400078e0002 */
[----:B------:R-:W-:-:S05]  /*253d0*/  @!P0 IMAD.MOV.U32 R5, RZ, RZ, R18 ;  /* 0x000000ffff058224 */ /* 0x000fca00078e0012 */
[----:B------:R4:W2:Y:S02]  /*253e0*/  @!P0 LDG.E.U16 R15, [R4.64] ;  /* 0x00000006040f8981 */ /* 0x0008a4000c1e1500 */
[----:B----4-:R-:W-:Y:S02]  /*253f0*/  @!P0 IMAD.MOV.U32 R5, RZ, RZ, R21 ;  /* 0x000000ffff058224 */ /* 0x010fe400078e0015 */
[----:B------:R-:W-:-:S05]  /*25400*/  @!P0 IMAD.MOV.U32 R4, RZ, RZ, R17 ;  /* 0x000000ffff048224 */ /* 0x000fca00078e0011 */
[----:B------:R3:W4:Y:S04]  /*25410*/  @!P0 LDG.E.U16 R14, [R4.64] ;  /* 0x00000006040e8981 */ /* 0x000728000c1e1500 */
[----:B------:R-:W-:Y:S01]  /*25420*/  STS.U16 [R26+0x11f00], R25 ;  /* 0x011f00191a007388 */ /* 0x000fe20000000400 */
[----:B------:R0:W-:Y:S01]  /*25430*/  STS.U16 [R26+0x12700], R28 ;  /* 0x0127001c1a007388 */ /* 0x0001e20000000400 */
[----:B------:R-:W-:Y:S01]  /*25440*/  PRMT R13, RZ, 0x7610, R13 ;  /* 0x00007610ff0d7816 */ /* 0x000fe2000000000d */
[----:B---3--:R-:W-:Y:S02]  /*25450*/  @!P0 IMAD.MOV.U32 R4, RZ, RZ, R19 ;  /* 0x000000ffff048224 */ /* 0x008fe400078e0013 */
[----:B------:R-:W-:Y:S01]  /*25460*/  @!P0 IMAD.MOV.U32 R5, RZ, RZ, R20 ;  /* 0x000000ffff058224 */ /* 0x000fe200078e0014 */
[----:B0-----:R-:W3:Y:S01]  /*25470*/  LDL.LU R28, [R1+0x9b4] ;  /* 0x0009b400011c7983 */ /* 0x001ee20000300800 */
[----:B------:R-:W3:Y:S02]  /*25480*/  LDL R2, [R1+0xf98] ;  /* 0x000f980001027983 */ /* 0x000ee40000100800 */
[----:B------:R-:W3:Y:S01]  /*25490*/  LDL.LU R25, [R1+0x9bc] ;  /* 0x0009bc0001197983 */ /* 0x000ee20000300800 */
[----:B------:R3:W3:Y:S04]  /*254a0*/  @!P0 LDG.E.U16 R13, [R4.64] ;  /* 0x00000006040d8981 */ /* 0x0006e8000c1e1500 */
[----:B------:R-:W-:Y:S01]  /*254b0*/  STS.U16 [R26+0x12f00], R29 ;  /* 0x012f001d1a007388 */ /* 0x000fe20000000400 */
[----:B------:R0:W-:Y:S03]  /*254c0*/  STS.U16 [R26+0x13700], R0 ;  /* 0x013700001a007388 */ /* 0x0001e60000000400 */
[----:B--2---:R1:W-:Y:S01]  /*254d0*/  STL [R1+0x3f4c], R15 ;  /* 0x003f4c0f01007387 */ /* 0x0043e20000100800 */
[----:B------:R-:W2:Y:S02]  /*254e0*/  LDL R18, [R1+0xf94] ;  /* 0x000f940001127983 */ /* 0x000ea40000100800 */
[----:B------:R-:W2:Y:S02]  /*254f0*/  LDL R17, [R1+0xf78] ;  /* 0x000f780001117983 */ /* 0x000ea40000100800 */
[----:B------:R-:W2:Y:S01]  /*25500*/  LDL R16, [R1+0x1758] ;  /* 0x0017580001107983 */ /* 0x000ea20000100800 */
[----:B----4-:R4:W-:Y:S01]  /*25510*/  STL [R1+0x3f50], R14 ;  /* 0x003f500e01007387 */ /* 0x0109e20000100800 */
[----:B0-----:R-:W2:Y:S02]  /*25520*/  LDL.LU R0, [R1+0x3f88] ;  /* 0x003f880001007983 */ /* 0x001ea40000300800 */
[----:B-1----:R-:W2:Y:S01]  /*25530*/  LDL R15, [R1+0xf68] ;  /* 0x000f6800010f7983 */ /* 0x002ea20000100800 */
[----:B----4-:R-:W4:Y:S01]  /*25540*/  LDL R14, [R1+0x1748] ;  /* 0x00174800010e7983 */ /* 0x010f220000100800 */
[----:B------:R-:W-:Y:S01]  /*25550*/  PRMT R12, RZ, 0x7610, R12 ;  /* 0x00007610ff0c7816 */ /* 0x000fe2000000000c */
[----:B------:R-:W4:Y:S02]  /*25560*/  LDL.LU R29, [R1+0x9c4] ;  /* 0x0009c400011d7983 */ /* 0x000f240000300800 */
[----:B---3--:R-:W-:Y:S01]  /*25570*/  @!P0 IMAD.MOV.U32 R4, RZ, RZ, R2 ;  /* 0x000000ffff048224 */ /* 0x008fe200078e0002 */
[----:B------:R0:W-:Y:S01]  /*25580*/  STL [R1+0x3f54], R13 ;  /* 0x003f540d01007387 */ /* 0x0001e20000100800 */
[----:B------:R-:W3:Y:S01]  /*25590*/  LDL R2, [R1+0x172c] ;  /* 0x00172c0001027983 */ /* 0x000ee20000100800 */
[----:B------:R-:W-:-:S02]  /*255a0*/  PRMT R11, RZ, 0x7610, R11 ;  /* 0x00007610ff0b7816 */ /* 0x000fc4000000000b */
[----:B0-----:R-:W3:Y:S01]  /*255b0*/  LDL R13, [R1+0x1728] ;  /* 0x00172800010d7983 */ /* 0x001ee20000100800 */
[----:B------:R-:W-:Y:S01]  /*255c0*/  PRMT R10, RZ, 0x7610, R10 ;  /* 0x00007610ff0a7816 */ /* 0x000fe2000000000a */
[----:B--2---:R-:W-:-:S05]  /*255d0*/  @!P0 IMAD.MOV.U32 R5, RZ, RZ, R18 ;  /* 0x000000ffff058224 */ /* 0x004fca00078e0012 */
[----:B------:R0:W2:Y:S02]  /*255e0*/  @!P0 LDG.E.U16 R12, [R4.64] ;  /* 0x00000006040c8981 */ /* 0x0000a4000c1e1500 */
[----:B0-----:R-:W-:Y:S02]  /*255f0*/  @!P0 IMAD.MOV.U32 R4, RZ, RZ, R16 ;  /* 0x000000ffff048224 */ /* 0x001fe400078e0010 */
[----:B------:R-:W-:-:S05]  /*25600*/  @!P0 IMAD.MOV.U32 R5, RZ, RZ, R17 ;  /* 0x000000ffff058224 */ /* 0x000fca00078e0011 */
[----:B------:R4:W2:Y:S02]  /*25610*/  @!P0 LDG.E.U16 R11, [R4.64] ;  /* 0x00000006040b8981 */ /* 0x0008a4000c1e1500 */
[----:B----4-:R-:W-:Y:S02]  /*25620*/  @!P0 IMAD.MOV.U32 R4, RZ, RZ, R14 ;  /* 0x000000ffff048224 */ /* 0x010fe400078e000e */
[----:B------:R-:W-:-:S05]  /*25630*/  @!P0 IMAD.MOV.U32 R5, RZ, RZ, R15 ;  /* 0x000000ffff058224 */ /* 0x000fca00078e000f */
[----:B------:R3:W4:Y:S01]  /*25640*/  @!P0 LDG.E.U16 R10, [R4.64] ;  /* 0x00000006040a8981 */ /* 0x000722000c1e1500 */
[----:B------:R-:W-:Y:S01]  /*25650*/  PRMT R9, RZ, 0x7610, R9 ;  /* 0x00007610ff097816 */ /* 0x000fe20000000009 */
[----:B---3--:R-:W-:Y:S02]  /*25660*/  @!P0 IMAD.MOV.U32 R4, RZ, RZ, R2 ;  /* 0x000000ffff048224 */ /* 0x008fe400078e0002 */
[----:B------:R-:W-:-:S05]  /*25670*/  @!P0 IMAD.MOV.U32 R5, RZ, RZ, R13 ;  /* 0x000000ffff058224 */ /* 0x000fca00078e000d */
[----:B------:R-:W2:Y:S04]  /*25680*/  @!P0 LDG.E.U16 R9, [R4.64] ;  /* 0x0000000604098981 */ /* 0x000ea8000c1e1500 */
[----:B------:R-:W-:Y:S01]  /*25690*/  STS.U16 [R26+0x13f00], R27 ;  /* 0x013f001b1a007388 */ /* 0x000fe20000000400 */
[----:B------:R0:W-:Y:S02]  /*256a0*/  STS.U16 [R0], R24 ;  /* 0x0000001800007388 */ /* 0x0001e40000000400 */
[----:B------:R1:W-:Y:S01]  /*256b0*/  STS.U16 [R0+0x400], R28 ;  /* 0x0004001c00007388 */ /* 0x0003e20000000400 */
[----:B--2---:R-:W-:Y:S04]  /*256c0*/  STL [R1+0x3f58], R12 ;  /* 0x003f580c01007387 */ /* 0x004fe80000100800 */
[----:B------:R2:W-:Y:S01]  /*256d0*/  STL [R1+0x3f5c], R11 ;  /* 0x003f5c0b01007387 */ /* 0x0005e20000100800 */
[----:B0-----:R-:W3:Y:S02]  /*256e0*/  LDL.LU R24, [R1+0x9c8] ;  /* 0x0009c80001187983 */ /* 0x001ee40000300800 */
[----:B-1----:R-:W3:Y:S01]  /*256f0*/  LDL.LU R28, [R1+0x9d4] ;  /* 0x0009d400011c7983 */ /* 0x002ee20000300800 */
[----:B----4-:R0:W-:Y:S01]  /*25700*/  STL [R1+0x3f60], R10 ;  /* 0x003f600a01007387 */ /* 0x0101e20000100800 */
[----:B------:R-:W4:Y:S02]  /*25710*/  LDL R14, [R1+0x1708] ;  /* 0x00170800010e7983 */ /* 0x000f240000100800 */
[----:B------:R-:W3:Y:S02]  /*25720*/  LDL R13, [R1+0xd6c] ;  /* 0x000d6c00010d7983 */ /* 0x000ee40000100800 */
[----:B------:R-:W3:Y:S01]  /*25730*/  LDL R2, [R1+0x16ec] ;  /* 0x0016ec0001027983 */ /* 0x000ee20000100800 */
[----:B--2---:R-:W2:Y:S04]  /*25740*/  LDL R11, [R1+0x16d0] ;  /* 0x0016d000010b7983 */ /* 0x004ea80000100800 */
[----:B0-----:R-:W2:Y:S01]  /*25750*/  LDL R10, [R1+0x170c] ;  /* 0x00170c00010a7983 */ /* 0x001ea20000100800 */
[----:B------:R-:W3:Y:S03]  /*25760*/  LDL.LU R18, [R1+0x9d8] ;  /* 0x0009d80001127983 */ /* 0x000ee60000300800 */
[----:B------:R-:W-:Y:S01]  /*25770*/  STL [R1+0x3f64], R9 ;  /* 0x003f640901007387 */ /* 0x000fe20000100800 */
[----:B------:R-:W3:Y:S02]  /*25780*/  LDL R12, [R1+0x16cc] ;  /* 0x0016cc00010c7983 */ /* 0x000ee40000100800 */
[----:B------:R-:W3:Y:S02]  /*25790*/  LDL.LU R19, [R1+0x9dc] ;  /* 0x0009dc0001137983 */ /* 0x000ee40000300800 */
[----:B------:R-:W3:Y:S01]  /*257a0*/  LDL.LU R20, [R1+0x9d0] ;  /* 0x0009d00001147983 */ /* 0x000ee20000300800 */
[----:B------:R-:W3:Y:S01]  /*257b0*/  LDL.LU R21, [R1+0x9c0] ;  /* 0x0009c00001157983 */ /* 0x000ee20000300800 */
[----:B------:R-:W3:Y:S02]  /*257c0*/  LDL.LU R22, [R1+0x9b0] ;  /* 0x0009b00001167983 */ /* 0x000ee40000300800 */
[----:B------:R-:W3:Y:S02]  /*257d0*/  LDL.LU R23, [R1+0x9a4] ;  /* 0x0009a40001177983 */ /* 0x000ee40000300800 */
[----:B------:R-:W3:Y:S01]  /*257e0*/  LDL.LU R26, [R1+0x99c] ;  /* 0x00099c00011a7983 */ /* 0x000ee20000300800 */
[----:B------:R0:W-:Y:S04]  /*257f0*/  STS.U16 [R0+0x800], R25 ;  /* 0x0008001900007388 */ /* 0x0001e80000000400 */
[----:B------:R-:W3:Y:S04]  /*25800*/  LDL.LU R27, [R1+0x998] ;  /* 0x00099800011b7983 */ /* 0x000ee80000300800 */
[----:B------:R1:W-:Y:S01]  /*25810*/  STS.U16 [R0+0xc00], R29 ;  /* 0x000c001d00007388 */ /* 0x0003e20000000400 */
[----:B------:R-:W-:-:S03]  /*25820*/  PRMT R8, RZ, 0x7610, R8 ;  /* 0x00007610ff087816 */ /* 0x000fc60000000008 */
[----:B0-----:R-:W3:Y:S01]  /*25830*/  LDL.LU R25, [R1+0x994] ;  /* 0x0009940001197983 */ /* 0x001ee20000300800 */
[----:B-1----:R-:W3:Y:S02]  /*25840*/  LDL.LU R29, [R1+0x98c] ;  /* 0x00098c00011d7983 */ /* 0x002ee40000300800 */
[----:B------:R-:W3:Y:S01]  /*25850*/  LDL R9, [R1+0x16b0] ;  /* 0x0016b00001097983 */ /* 0x000ee20000100800 */
[----:B------:R-:W-:Y:S01]  /*25860*/  PRMT R7, RZ, 0x7610, R7 ;  /* 0x00007610ff077816 */ /* 0x000fe20000000007 */
[----:B----4-:R-:W-:Y:S02]  /*25870*/  @!P0 IMAD.MOV.U32 R5, RZ, RZ, R14 ;  /* 0x000000ffff058224 */ /* 0x010fe400078e000e */
[----:B--2---:R-:W-:Y:S02]  /*25880*/  @!P0 IMAD.MOV.U32 R4, RZ, RZ, R10 ;  /* 0x000000ffff048224 */ /* 0x004fe400078e000a */
[----:B------:R-:W2:Y:S04]  /*25890*/  LDL R10, [R1+0x16ac] ;  /* 0x0016ac00010a7983 */ /* 0x000ea80000100800 */
[----:B------:R3:W4:Y:S02]  /*258a0*/  @!P0 LDG.E.U16 R8, [R4.64] ;  /* 0x0000000604088981 */ /* 0x000724000c1e1500 */
[----:B---3--:R-:W-:-:S02]  /*258b0*/  @!P0 IMAD.MOV.U32 R4, RZ, RZ, R2 ;  /* 0x000000ffff048224 */ /* 0x008fc400078e0002 */
[----:B------:R-:W-:-:S05]  /*258c0*/  @!P0 IMAD.MOV.U32 R5, RZ, RZ, R13 ;  /* 0x000000ffff058224 */ /* 0x000fca00078e000d */
[----:B------:R0:W3:Y:S01]  /*258d0*/  @!P0 LDG.E.U16 R7, [R4.64] ;  /* 0x0000000604078981 */ /* 0x0000e2000c1e1500 */
[----:B------:R-:W-:Y:S02]  /*258e0*/  PRMT R6, RZ, 0x7610, R6 ;  /* 0x00007610ff067816 */ /* 0x000fe40000000006 */
[----:B------:R-:W-:Y:S01]  /*258f0*/  PRMT R3, RZ, 0x7610, R3 ;  /* 0x00007610ff037816 */ /* 0x000fe20000000003 */
[----:B0-----:R-:W-:Y:S02]  /*25900*/  @!P0 IMAD.MOV.U32 R4, RZ, RZ, R11 ;  /* 0x000000ffff048224 */ /* 0x001fe400078e000b */
[----:B------:R-:W-:-:S05]  /*25910*/  @!P0 IMAD.MOV.U32 R5, RZ, RZ, R12 ;  /* 0x000000ffff058224 */ /* 0x000fca00078e000c */
[----:B------:R0:W3:Y:S02]  /*25920*/  @!P0 LDG.E.U16 R6, [R4.64] ;  /* 0x0000000604068981 */ /* 0x0000e4000c1e1500 */
[----:B0-----:R-:W-:Y:S02]  /*25930*/  @!P0 IMAD.MOV.U32 R4, RZ, RZ, R9 ;  /* 0x000000ffff048224 */ /* 0x001fe400078e0009 */
[----:B------:R0:W-:Y:S04]  /*25940*/  STS.U16 [R0+0x1000], R24 ;  /* 0x0010001800007388 */ /* 0x0001e80000000400 */
[----:B------:R1:W-:Y:S01]  /*25950*/  STS.U16 [R0+0x1400], R28 ;  /* 0x0014001c00007388 */ /* 0x0003e20000000400 */
[----:B--2---:R-:W-:-:S05]  /*25960*/  @!P0 IMAD.MOV.U32 R5, RZ, RZ, R10 ;  /* 0x000000ffff058224 */ /* 0x004fca00078e000a */
[----:B------:R-:W2:Y:S04]  /*25970*/  @!P0 LDG.E.U16 R3, [R4.64] ;  /* 0x0000000604038981 */ /* 0x000ea8000c1e1500 */
[----:B----4-:R-:W-:Y:S04]  /*25980*/  STL [R1+0x3f68], R8 ;  /* 0x003f680801007387 */ /* 0x010fe80000100800 */
[----:B---3--:R-:W-:Y:S01]  /*25990*/  STL [R1+0x3f6c], R7 ;  /* 0x003f6c0701007387 */ /* 0x008fe20000100800 */
[----:B0-----:R-:W3:Y:S02]  /*259a0*/  LDL.LU R24, [R1+0x988] ;  /* 0x0009880001187983 */ /* 0x001ee40000300800 */
[----:B------:R-:W4:Y:S02]  /*259b0*/  LDL.LU R2, [R1+0x984] ;  /* 0x0009840001027983 */ /* 0x000f240000300800 */
[----:B-1----:R-:W3:Y:S01]  /*259c0*/  LDL.LU R28, [R1+0x980] ;  /* 0x00098000011c7983 */ /* 0x002ee20000300800 */
[----:B------:R-:W-:Y:S04]  /*259d0*/  STS.U16 [R0+0x3800], R25 ;  /* 0x0038001900007388 */ /* 0x000fe80000000400 */
[----:B------:R-:W-:Y:S04]  /*259e0*/  STS.U16 [R0+0x3c00], R29 ;  /* 0x003c001d00007388 */ /* 0x000fe80000000400 */
[----:B------:R-:W-:Y:S04]  /*259f0*/  STL [R1+0x3f70], R6 ;  /* 0x003f700601007387 */ /* 0x000fe80000100800 */
[----:B------:R-:W-:Y:S04]  /*25a00*/  STS.U16 [R0+0x1800], R18 ;  /* 0x0018001200007388 */ /* 0x000fe80000000400 */
        /* <DEDUP_REMOVED lines=8> */
[----:B0-----:R-:W2:Y:S01]  /*25a90*/  LDL.LU R3, [R1+0x978] ;  /* 0x0009780001037983 */ /* 0x001ea20000300800 */
[----:B------:R-:W2:Y:S02]  /*25aa0*/  LDL.LU R4, [R1+0x974] ;  /* 0x0009740001047983 */ /* 0x000ea40000300800 */
[----:B------:R-:W2:Y:S02]  /*25ab0*/  LDL.LU R5, [R1+0x970] ;  /* 0x0009700001057983 */ /* 0x000ea40000300800 */
[----:B------:R-:W2:Y:S01]  /*25ac0*/  LDL.LU R6, [R1+0x96c] ;  /* 0x00096c0001067983 */ /* 0x000ea20000300800 */
[----:B------:R-:W2:Y:S01]  /*25ad0*/  LDL.LU R7, [R1+0x968] ;  /* 0x0009680001077983 */ /* 0x000ea20000300800 */
[----:B------:R-:W2:Y:S02]  /*25ae0*/  LDL.LU R8, [R1+0x964] ;  /* 0x0009640001087983 */ /* 0x000ea40000300800 */
[----:B------:R-:W2:Y:S02]  /*25af0*/  LDL.LU R9, [R1+0x960] ;  /* 0x0009600001097983 */ /* 0x000ea40000300800 */
[----:B------:R-:W2:Y:S01]  /*25b00*/  LDL.LU R10, [R1+0x958] ;  /* 0x00095800010a7983 */ /* 0x000ea20000300800 */
[----:B------:R-:W2:Y:S01]  /*25b10*/  LDL.LU R11, [R1+0x954] ;  /* 0x00095400010b7983 */ /* 0x000ea20000300800 */
[----:B------:R-:W2:Y:S02]  /*25b20*/  LDL.LU R25, [R1+0x950] ;  /* 0x0009500001197983 */ /* 0x000ea40000300800 */
[----:B------:R-:W2:Y:S01]  /*25b30*/  LDL.LU R29, [R1+0x7bc] ;  /* 0x0007bc00011d7983 */ /* 0x000ea20000300800 */
[----:B----4-:R0:W-:Y:S01]  /*25b40*/  STS.U16 [R0+0x4400], R2 ;  /* 0x0044000200007388 */ /* 0x0101e20000000400 */
[----:B------:R-:W4:Y:S03]  /*25b50*/  LDL.LU R12, [R1+0x7b8] ;  /* 0x0007b800010c7983 */ /* 0x000f260000300800 */
[----:B0-----:R-:W4:Y:S01]  /*25b60*/  LDL.LU R2, [R1+0x7b4] ;  /* 0x0007b40001027983 */ /* 0x001f220000300800 */
[----:B------:R-:W4:Y:S02]  /*25b70*/  LDL.LU R13, [R1+0x7b0] ;  /* 0x0007b000010d7983 */ /* 0x000f240000300800 */
[----:B------:R-:W4:Y:S02]  /*25b80*/  LDL.LU R14, [R1+0x6b8] ;  /* 0x0006b800010e7983 */ /* 0x000f240000300800 */
[----:B------:R-:W4:Y:S01]  /*25b90*/  LDL.LU R15, [R1+0x6b4] ;  /* 0x0006b400010f7983 */ /* 0x000f220000300800 */
[----:B------:R-:W4:Y:S01]  /*25ba0*/  LDL.LU R16, [R1+0x6b0] ;  /* 0x0006b00001107983 */ /* 0x000f220000300800 */
[----:B------:R-:W4:Y:S02]  /*25bb0*/  LDL.LU R17, [R1+0x6ac] ;  /* 0x0006ac0001117983 */ /* 0x000f240000300800 */
[----:B------:R-:W4:Y:S02]  /*25bc0*/  LDL.LU R18, [R1+0x6a8] ;  /* 0x0006a80001127983 */ /* 0x000f240000300800 */
[----:B------:R-:W4:Y:S01]  /*25bd0*/  LDL.LU R19, [R1+0x6a4] ;  /* 0x0006a40001137983 */ /* 0x000f220000300800 */
[----:B------:R-:W4:Y:S01]  /*25be0*/  LDL.LU R20, [R1+0x6a0] ;  /* 0x0006a00001147983 */ /* 0x000f220000300800 */
[----:B------:R-:W4:Y:S02]  /*25bf0*/  LDL.LU R21, [R1+0x69c] ;  /* 0x00069c0001157983 */ /* 0x000f240000300800 */
[----:B------:R-:W4:Y:S02]  /*25c00*/  LDL.LU R22, [R1+0x698] ;  /* 0x0006980001167983 */ /* 0x000f240000300800 */
[----:B------:R-:W4:Y:S01]  /*25c10*/  LDL.LU R23, [R1+0x694] ;  /* 0x0006940001177983 */ /* 0x000f220000300800 */
[----:B------:R-:W4:Y:S04]  /*25c20*/  LDL.LU R26, [R1+0x690] ;  /* 0x00069000011a7983 */ /* 0x000f280000300800 */
[----:B---3--:R0:W-:Y:S01]  /*25c30*/  STS.U16 [R0+0x4000], R24 ;  /* 0x0040001800007388 */ /* 0x0081e20000000400 */
[----:B------:R-:W3:Y:S03]  /*25c40*/  LDL.LU R27, [R1+0x5ac] ;  /* 0x0005ac00011b7983 */ /* 0x000ee60000300800 */
[----:B------:R1:W-:Y:S04]  /*25c50*/  STS.U16 [R0+0x4800], R28 ;  /* 0x0048001c00007388 */ /* 0x0003e80000000400 */
[----:B0-----:R-:W3:Y:S01]  /*25c60*/  LDL.LU R24, [R1+0x5a8] ;  /* 0x0005a80001187983 */ /* 0x001ee20000300800 */
[----:B-1----:R-:W3:Y:S03]  /*25c70*/  LDL.LU R28, [R1+0x5a4] ;  /* 0x0005a400011c7983 */ /* 0x002ee60000300800 */
[----:B--2---:R-:W-:Y:S04]  /*25c80*/  STS.U16 [R0+0x4c00], R3 ;  /* 0x004c000300007388 */ /* 0x004fe80000000400 */
[----:B------:R0:W-:Y:S04]  /*25c90*/  STS.U16 [R0+0x7000], R25 ;  /* 0x0070001900007388 */ /* 0x0001e80000000400 */
[----:B------:R1:W-:Y:S04]  /*25ca0*/  STS.U16 [R0+0x7400], R29 ;  /* 0x0074001d00007388 */ /* 0x0003e80000000400 */
[----:B0-----:R-:W2:Y:S01]  /*25cb0*/  LDL.LU R25, [R1+0x5a0] ;  /* 0x0005a00001197983 */ /* 0x001ea20000300800 */
[----:B-1----:R-:W2:Y:S03]  /*25cc0*/  LDL.LU R29, [R1+0x59c] ;  /* 0x00059c00011d7983 */ /* 0x002ea60000300800 */
[----:B----4-:R0:W-:Y:S04]  /*25cd0*/  STS.U16 [R0+0x7c00], R2 ;  /* 0x007c000200007388 */ /* 0x0101e80000000400 */
[----:B0-----:R-:W4:Y:S04]  /*25ce0*/  LDL.LU R2, [R1+0x598] ;  /* 0x0005980001027983 */ /* 0x001f280000300800 */
[----:B---3--:R0:W-:Y:S04]  /*25cf0*/  STS.U16 [R0+0xb800], R28 ;  /* 0x00b8001c00007388 */ /* 0x0081e80000000400 */
[----:B0-----:R-:W3:Y:S01]  /*25d00*/  LDL.LU R28, [R1+0x594] ;  /* 0x00059400011c7983 */ /* 0x001ee20000300800 */
[----:B------:R-:W3:Y:S03]  /*25d10*/  LDL.LU R3, [R1+0x590] ;  /* 0x0005900001037983 */ /* 0x000ee60000300800 */
[----:B------:R0:W-:Y:S04]  /*25d20*/  STS.U16 [R0+0x5000], R4 ;  /* 0x0050000400007388 */ /* 0x0001e80000000400 */
[----:B------:R1:W-:Y:S04]  /*25d30*/  STS.U16 [R0+0x5400], R5 ;  /* 0x0054000500007388 */ /* 0x0003e80000000400 */
[----:B------:R1:W-:Y:S04]  /*25d40*/  STS.U16 [R0+0x5800], R6 ;  /* 0x0058000600007388 */ /* 0x0003e80000000400 */
[----:B------:R1:W-:Y:S04]  /*25d50*/  STS.U16 [R0+0x5c00], R7 ;  /* 0x005c000700007388 */ /* 0x0003e80000000400 */
[----:B------:R1:W-:Y:S04]  /*25d60*/  STS.U16 [R0+0x6000], R8 ;  /* 0x0060000800007388 */ /* 0x0003e80000000400 */
[----:B------:R1:W-:Y:S04]  /*25d70*/  STS.U16 [R0+0x6400], R9 ;  /* 0x0064000900007388 */ /* 0x0003e80000000400 */
[----:B0-----:R-:W3:Y:S01]  /*25d80*/  LDL.LU R4, [R1+0x34c] ;  /* 0x00034c0001047983 */ /* 0x001ee20000300800 */
[----:B-1----:R-:W3:Y:S02]  /*25d90*/  LDL.LU R5, [R1+0x348] ;  /* 0x0003480001057983 */ /* 0x002ee40000300800 */
[----:B------:R-:W3:Y:S02]  /*25da0*/  LDL.LU R6, [R1+0x344] ;  /* 0x0003440001067983 */ /* 0x000ee40000300800 */
[----:B------:R-:W3:Y:S01]  /*25db0*/  LDL.LU R7, [R1+0x340] ;  /* 0x0003400001077983 */ /* 0x000ee20000300800 */
[----:B------:R-:W3:Y:S04]  /*25dc0*/  LDL.LU R8, [R1+0x1cc] ;  /* 0x0001cc0001087983 */ /* 0x000ee80000300800 */
[----:B------:R0:W-:Y:S01]  /*25dd0*/  STS.U16 [R0+0x6800], R10 ;  /* 0x0068000a00007388 */ /* 0x0001e20000000400 */
[----:B------:R-:W3:Y:S03]  /*25de0*/  LDL.LU R9, [R1+0x1c8] ;  /* 0x0001c80001097983 */ /* 0x000ee60000300800 */
[----:B------:R1:W-:Y:S04]  /*25df0*/  STS.U16 [R0+0x6c00], R11 ;  /* 0x006c000b00007388 */ /* 0x0003e80000000400 */
[----:B------:R1:W-:Y:S04]  /*25e00*/  STS.U16 [R0+0x7800], R12 ;  /* 0x0078000c00007388 */ /* 0x0003e80000000400 */
[----:B------:R1:W-:Y:S04]  /*25e10*/  STS.U16 [R0+0x8000], R13 ;  /* 0x0080000d00007388 */ /* 0x0003e80000000400 */
[----:B------:R1:W-:Y:S04]  /*25e20*/  STS.U16 [R0+0x8400], R14 ;  /* 0x0084000e00007388 */ /* 0x0003e80000000400 */
[----:B------:R1:W-:Y:S04]  /*25e30*/  STS.U16 [R0+0x8800], R15 ;  /* 0x0088000f00007388 */ /* 0x0003e80000000400 */
[----:B0-----:R-:W3:Y:S01]  /*25e40*/  LDL.LU R10, [R1+0x1c4] ;  /* 0x0001c400010a7983 */ /* 0x001ee20000300800 */
[----:B-1----:R-:W3:Y:S02]  /*25e50*/  LDL.LU R11, [R1+0x1c0] ;  /* 0x0001c000010b7983 */ /* 0x002ee40000300800 */
[----:B------:R-:W3:Y:S01]  /*25e60*/  LDL.LU R12, [R1+0x1bc] ;  /* 0x0001bc00010c7983 */ /* 0x000ee20000300800 */
[----:B------:R-:W3:Y:S01]  /*25e70*/  LDL.LU R13, [R1+0x1b4] ;  /* 0x0001b400010d7983 */ /* 0x000ee20000300800 */
[----:B------:R-:W3:Y:S03]  /*25e80*/  LDL.LU R14, [R1+0x1b0] ;  /* 0x0001b000010e7983 */ /* 0x000ee60000300800 */
        /* <DEDUP_REMOVED lines=23> */
[----:B--2---:R0:W-:Y:S04]  /*26000*/  STS.U16 [R0+0xbc00], R25 ;  /* 0x00bc001900007388 */ /* 0x0041e80000000400 */
[----:B------:R1:W-:Y:S04]  /*26010*/  STS.U16 [R0+0xc000], R29 ;  /* 0x00c0001d00007388 */ /* 0x0003e80000000400 */
[----:B0-----:R-:W2:Y:S04]  /*26020*/  LDL.LU R25, [R1+0x9c] ;  /* 0x00009c0001197983 */ /* 0x001ea80000300800 */
[----:B----4-:R0:W-:Y:S01]  /*26030*/  STS.U16 [R0+0xc400], R2 ;  /* 0x00c4000200007388 */ /* 0x0101e20000000400 */
[----:B-1----:R-:W4:Y:S03]  /*26040*/  LDL.LU R29, [R1+0x98] ;  /* 0x00009800011d7983 */ /* 0x002f260000300800 */
[----:B0-----:R-:W2:Y:S04]  /*26050*/  LDL.LU R2, [R1+0x94] ;  /* 0x0000940001027983 */ /* 0x001ea80000300800 */
[----:B---3--:R0:W-:Y:S04]  /*26060*/  STS.U16 [R0+0xc800], R28 ;  /* 0x00c8001c00007388 */ /* 0x0081e80000000400 */
[----:B------:R1:W-:Y:S04]  /*26070*/  STS.U16 [R0+0xcc00], R3 ;  /* 0x00cc000300007388 */ /* 0x0003e80000000400 */
[----:B0-----:R-:W3:Y:S01]  /*26080*/  LDL.LU R28, [R1+0x3f84] ;  /* 0x003f8400011c7983 */ /* 0x001ee20000300800 */
[----:B------:R-:W-:Y:S02]  /*26090*/  STL [R1+0x17a8], R0 ;  /* 0x0017a80001007387 */ /* 0x000fe40000100800 */
[----:B-1----:R-:W2:Y:S02]  /*260a0*/  LDL.LU R3, [R1+0x84] ;  /* 0x0000840001037983 */ /* 0x002ea40000300800 */
[----:B--2---:R0:W-:Y:S04]  /*260b0*/  STL [R1+0x3f78], R3 ;  /* 0x003f780301007387 */ /* 0x0041e80000100800 */
[----:B0-----:R-:W2:Y:S04]  /*260c0*/  LDL.LU R3, [R1+0x88] ;  /* 0x0000880001037983 */ /* 0x001ea80000300800 */
[----:B--2---:R0:W-:Y:S04]  /*260d0*/  STL [R1+0x3f7c], R3 ;  /* 0x003f7c0301007387 */ /* 0x0041e80000100800 */
[----:B0-----:R-:W2:Y:S04]  /*260e0*/  LDL.LU R3, [R1+0x8c] ;  /* 0x00008c0001037983 */ /* 0x001ea80000300800 */
[----:B------:R-:W-:Y:S04]  /*260f0*/  STS.U16 [R0+0xd800], R6 ;  /* 0x00d8000600007388 */ /* 0x000fe80000000400 */
[----:B------:R-:W-:Y:S04]  /*26100*/  STS.U16 [R0+0xdc00], R7 ;  /* 0x00dc000700007388 */ /* 0x000fe80000000400 */
[----:B------:R-:W-:Y:S04]  /*26110*/  STS.U16 [R0+0xe000], R8 ;  /* 0x00e0000800007388 */ /* 0x000fe80000000400 */
[----:B------:R-:W-:Y:S04]  /*26120*/  STS.U16 [R0+0xe400], R9 ;  /* 0x00e4000900007388 */ /* 0x000fe80000000400 */
[----:B---3--:R0:W-:Y:S04]  /*26130*/  STS.U16 [R0+0xf400], R28 ;  /* 0x00f4001c00007388 */ /* 0x0081e80000000400 */
[----:B------:R-:W-:Y:S04]  /*26140*/  STS.U16 [R0+0xe800], R10 ;  /* 0x00e8000a00007388 */ /* 0x000fe80000000400 */
[----:B------:R-:W-:Y:S04]  /*26150*/  STS.U16 [R0+0xec00], R11 ;  /* 0x00ec000b00007388 */ /* 0x000fe80000000400 */
[----:B------:R-:W-:Y:S04]  /*26160*/  STS.U16 [R0+0xf000], R12 ;  /* 0x00f0000c00007388 */ /* 0x000fe80000000400 */
[----:B------:R-:W-:Y:S04]  /*26170*/  STS.U16 [R0+0xf800], R13 ;  /* 0x00f8000d00007388 */ /* 0x000fe80000000400 */
[----:B------:R-:W-:Y:S04]  /*26180*/  STS.U16 [R0+0xd000], R4 ;  /* 0x00d0000400007388 */ /* 0x000fe80000000400 */
[----:B------:R-:W-:Y:S01]  /*26190*/  STS.U16 [R0+0xd400], R5 ;  /* 0x00d4000500007388 */ /* 0x000fe20000000400 */
[----:B0-----:R-:W-:-:S03]  /*261a0*/  LOP3.LUT R28, R0, 0x20, RZ, 0x3c, !PT ;  /* 0x00000020001c7812 */ /* 0x001fc600078e3cff */
[----:B------:R-:W-:Y:S04]  /*261b0*/  STS.U16 [R0+0xfc00], R14 ;  /* 0x00fc000e00007388 */ /* 0x000fe80000000400 */
[----:B--2---:R0:W-:Y:S04]  /*261c0*/  STL [R1+0x3f80], R3 ;  /* 0x003f800301007387 */ /* 0x0041e80000100800 */
[----:B0-----:R-:W2:Y:S01]  /*261d0*/  LDL.LU R3, [R1+0x90] ;  /* 0x0000900001037983 */ /* 0x001ea20000300800 */
[----:B------:R-:W3:Y:S02]  /*261e0*/  LDL.LU R6, [R1+0x80] ;  /* 0x0000800001067983 */ /* 0x000ee40000300800 */
[----:B------:R-:W3:Y:S02]  /*261f0*/  LDL.LU R7, [R1+0x7c] ;  /* 0x00007c0001077983 */ /* 0x000ee40000300800 */
[----:B------:R-:W3:Y:S01]  /*26200*/  LDL.LU R8, [R1+0x78] ;  /* 0x0000780001087983 */ /* 0x000ee20000300800 */
[----:B------:R-:W3:Y:S01]  /*26210*/  LDL.LU R9, [R1+0x74] ;  /* 0x0000740001097983 */ /* 0x000ee20000300800 */
[----:B------:R-:W3:Y:S02]  /*26220*/  LDL.LU R10, [R1+0x70] ;  /* 0x00007000010a7983 */ /* 0x000ee40000300800 */
[----:B------:R-:W3:Y:S02]  /*26230*/  LDL.LU R11, [R1+0x6c] ;  /* 0x00006c00010b7983 */ /* 0x000ee40000300800 */
[----:B------:R-:W3:Y:S01]  /*26240*/  LDL.LU R12, [R1+0x68] ;  /* 0x00006800010c7983 */ /* 0x000ee20000300800 */
[----:B------:R-:W3:Y:S04]  /*26250*/  LDL.LU R13, [R1+0x64] ;  /* 0x00006400010d7983 */ /* 0x000ee80000300800 */
[----:B------:R0:W-:Y:S01]  /*26260*/  STS.U16 [R28+0x100], R15 ;  /* 0x0001000f1c007388 */ /* 0x0001e20000000400 */
[----:B------:R-:W3:Y:S02]  /*26270*/  LDL.LU R14, [R1+0x60] ;  /* 0x00006000010e7983 */ /* 0x000ee40000300800 */
[----:B------:R1:W-:Y:S02]  /*26280*/  STS.U16 [R28+0x500], R16 ;  /* 0x000500101c007388 */ /* 0x0003e40000000400 */
[----:B------:R1:W-:Y:S01]  /*26290*/  STS.U16 [R28+0x900], R17 ;  /* 0x000900111c007388 */ /* 0x0003e20000000400 */
[----:B------:R4:W-:Y:S01]  /*262a0*/  STS.U16 [R28+0xd00], R18 ;  /* 0x000d00121c007388 */ /* 0x0009e20000000400 */
[----:B------:R4:W-:Y:S02]  /*262b0*/  STS.U16 [R28+0x1100], R19 ;  /* 0x001100131c007388 */ /* 0x0009e40000000400 */
[----:B------:R4:W-:Y:S01]  /*262c0*/  STS.U16 [R28+0x1500], R20 ;  /* 0x001500141c007388 */ /* 0x0009e20000000400 */
[----:B0-----:R-:W3:Y:S01]  /*262d0*/  LDL.LU R15, [R1+0x5c] ;  /* 0x00005c00010f7983 */ /* 0x001ee20000300800 */
[----:B-1----:R-:W3:Y:S02]  /*262e0*/  LDL.LU R16, [R1+0x58] ;  /* 0x0000580001107983 */ /* 0x002ee40000300800 */
[----:B------:R-:W3:Y:S01]  /*262f0*/  LDL.LU R17, [R1+0x54] ;  /* 0x0000540001117983 */ /* 0x000ee20000300800 */
[----:B----4-:R-:W3:Y:S01]  /*26300*/  LDL.LU R18, [R1+0x50] ;  /* 0x0000500001127983 */ /* 0x010ee20000300800 */
[----:B------:R-:W3:Y:S02]  /*26310*/  LDL.LU R19, [R1+0x4c] ;  /* 0x00004c0001137983 */ /* 0x000ee40000300800 */
[----:B------:R0:W-:Y:S02]  /*26320*/  STS.U16 [R28+0x1900], R21 ;  /* 0x001900151c007388 */ /* 0x0001e40000000400 */
[----:B------:R-:W3:Y:S01]  /*26330*/  LDL.LU R20, [R1+0x48] ;  /* 0x0000480001147983 */ /* 0x000ee20000300800 */
[----:B------:R1:W-:Y:S01]  /*26340*/  STS.U16 [R28+0x1d00], R22 ;  /* 0x001d00161c007388 */ /* 0x0003e20000000400 */
[----:B------:R1:W-:Y:S02]  /*26350*/  STS.U16 [R28+0x2100], R23 ;  /* 0x002100171c007388 */ /* 0x0003e40000000400 */
[----:B------:R1:W-:Y:S02]  /*26360*/  STS.U16 [R28+0x2500], R26 ;  /* 0x0025001a1c007388 */ /* 0x0003e40000000400 */
[----:B------:R1:W-:Y:S01]  /*26370*/  STS.U16 [R28+0x2900], R27 ;  /* 0x0029001b1c007388 */ /* 0x0003e20000000400 */
[----:B------:R1:W-:Y:S04]  /*26380*/  STS.U16 [R28+0x2d00], R24 ;  /* 0x002d00181c007388 */ /* 0x0003e80000000400 */
[----:B0-----:R-:W3:Y:S01]  /*26390*/  LDL.LU R21, [R1+0x44] ;  /* 0x0000440001157983 */ /* 0x001ee20000300800 */
[----:B-1----:R-:W3:Y:S03]  /*263a0*/  LDL.LU R22, [R1+0x40] ;  /* 0x0000400001167983 */ /* 0x002ee60000300800 */
[----:B------:R-:W3:Y:S04]  /*263b0*/  LDL.LU R23, [R1+0x3c] ;  /* 0x00003c0001177983 */ /* 0x000ee80000300800 */
[----:B------:R-:W3:Y:S01]  /*263c0*/  LDL.LU R26, [R1+0x38] ;  /* 0x00003800011a7983 */ /* 0x000ee20000300800 */
[----:B------:R-:W3:Y:S02]  /*263d0*/  LDL.LU R27, [R1+0x34] ;  /* 0x00003400011b7983 */ /* 0x000ee40000300800 */
[----:B------:R0:W-:Y:S02]  /*263e0*/  STS.U16 [R28+0x3100], R25 ;  /* 0x003100191c007388 */ /* 0x0001e40000000400 */
[----:B------:R-:W3:Y:S01]  /*263f0*/  LDL.LU R24, [R1+0x30] ;  /* 0x0000300001187983 */ /* 0x000ee20000300800 */
[----:B------:R1:W-:Y:S01]  /*26400*/  STS.U16 [R28+0x3500], R29 ;  /* 0x0035001d1c007388 */ /* 0x0003e20000000400 */
[----:B------:R1:W-:Y:S03]  /*26410*/  STS.U16 [R28+0x3900], R2 ;  /* 0x003900021c007388 */ /* 0x0003e60000000400 */
[----:B0-----:R-:W3:Y:S01]  /*26420*/  LDL.LU R25, [R1+0x2c] ;  /* 0x00002c0001197983 */ /* 0x001ee20000300800 */
[----:B-1----:R-:W3:Y:S02]  /*26430*/  LDL.LU R29, [R1+0x28] ;  /* 0x00002800011d7983 */ /* 0x002ee40000300800 */
[----:B------:R-:W3:Y:S01]  /*26440*/  LDL.LU R2, [R1+0x24] ;  /* 0x0000240001027983 */ /* 0x000ee20000300800 */
[----:B------:R-:W3:Y:S04]  /*26450*/  LDL.LU R0, [R1+0x20] ;  /* 0x0000200001007983 */ /* 0x000ee80000300800 */
[----:B------:R-:W3:Y:S01]  /*26460*/  LDL.LU R4, [R1+0x1c] ;  /* 0x00001c0001047983 */ /* 0x000ee20000300800 */
[----:B------:R-:W3:Y:S03]  /*26470*/  LDL.LU R5, [R1+0x18] ;  /* 0x0000180001057983 */ /* 0x000ee60000300800 */
[----:B--2---:R0:W-:Y:S04]  /*26480*/  STS.U16 [R28+0x3d00], R3 ;  /* 0x003d00031c007388 */ /* 0x0041e80000000400 */
[----:B0-----:R-:W2:Y:S04]  /*26490*/  LDL.LU R3, [R1+0x3f80] ;  /* 0x003f800001037983 */ /* 0x001ea80000300800 */
[----:B--2---:R0:W-:Y:S04]  /*264a0*/  STS.U16 [R28+0x4100], R3 ;  /* 0x004100031c007388 */ /* 0x0041e80000000400 */
[----:B0-----:R-:W2:Y:S04]  /*264b0*/  LDL.LU R3, [R1+0x3f7c] ;  /* 0x003f7c0001037983 */ /* 0x001ea80000300800 */
[----:B--2---:R0:W-:Y:S04]  /*264c0*/  STS.U16 [R28+0x4500], R3 ;  /* 0x004500031c007388 */ /* 0x0041e80000000400 */
[----:B0-----:R-:W2:Y:S04]  /*264d0*/  LDL.LU R3, [R1+0x3f78] ;  /* 0x003f780001037983 */ /* 0x001ea80000300800 */
[----:B--2---:R0:W-:Y:S01]  /*264e0*/  STS.U16 [R28+0x4900], R3 ;  /* 0x004900031c007388 */ /* 0x0041e20000000400 */
[----:B---3--:R1:W-:Y:S02]  /*264f0*/  STS.U16 [R28+0x4d00], R6 ;  /* 0x004d00061c007388 */ /* 0x0083e40000000400 */
[----:B------:R2:W-:Y:S02]  /*26500*/  STS.U16 [R28+0x5100], R7 ;  /* 0x005100071c007388 */ /* 0x0005e40000000400 */
[----:B------:R3:W-:Y:S01]  /*26510*/  STS.U16 [R28+0x5500], R8 ;  /* 0x005500081c007388 */ /* 0x0007e20000000400 */
[----:B------:R3:W-:Y:S01]  /*26520*/  STS.U16 [R28+0x5900], R9 ;  /* 0x005900091c007388 */ /* 0x0007e20000000400 */
[----:B------:R3:W-:Y:S03]  /*26530*/  STS.U16 [R28+0x5d00], R10 ;  /* 0x005d000a1c007388 */ /* 0x0007e60000000400 */
[----:B0-----:R-:W3:Y:S01]  /*26540*/  LDL.LU R3, [R1+0x3f74] ;  /* 0x003f740001037983 */ /* 0x001ee20000300800 */
[----:B-1----:R-:W3:Y:S02]  /*26550*/  LDL.LU R6, [R1+0x3f70] ;  /* 0x003f700001067983 */ /* 0x002ee40000300800 */
[----:B--2---:R-:W2:Y:S02]  /*26560*/  LDL.LU R7, [R1+0x3f6c] ;  /* 0x003f6c0001077983 */ /* 0x004ea40000300800 */
[----:B---3--:R-:W3:Y:S01]  /*26570*/  LDL.LU R8, [R1+0x3f68] ;  /* 0x003f680001087983 */ /* 0x008ee20000300800 */
[----:B------:R-:W2:Y:S01]  /*26580*/  LDL.LU R9, [R1+0x3f64] ;  /* 0x003f640001097983 */ /* 0x000ea20000300800 */
[----:B------:R-:W2:Y:S03]  /*26590*/  LDL.LU R10, [R1+0x3f60] ;  /* 0x003f6000010a7983 */ /* 0x000ea60000300800 */
[----:B------:R0:W-:Y:S01]  /*265a0*/  STS.U16 [R28+0x6100], R11 ;  /* 0x0061000b1c007388 */ /* 0x0001e20000000400 */
[----:B------:R1:W-:Y:S02]  /*265b0*/  STS.U16 [R28+0x6500], R12 ;  /* 0x0065000c1c007388 */ /* 0x0003e40000000400 */
[----:B------:R1:W-:Y:S02]  /*265c0*/  STS.U16 [R28+0x6900], R13 ;  /* 0x0069000d1c007388 */ /* 0x0003e40000000400 */
[----:B------:R1:W-:Y:S01]  /*265d0*/  STS.U16 [R28+0x6d00], R14 ;  /* 0x006d000e1c007388 */ /* 0x0003e20000000400 */
[----:B------:R1:W-:Y:S01]  /*265e0*/  STS.U16 [R28+0x7100], R15 ;  /* 0x0071000f1c007388 */ /* 0x0003e20000000400 */
[----:B------:R1:W-:Y:S03]  /*265f0*/  STS.U16 [R28+0x7500], R16 ;  /* 0x007500101c007388 */ /* 0x0003e60000000400 */
[----:B0-----:R-:W2:Y:S01]  /*26600*/  LDL.LU R11, [R1+0x3f5c] ;  /* 0x003f5c00010b7983 */ /* 0x001ea20000300800 */
[----:B-1----:R-:W2:Y:S03]  /*26610*/  LDL.LU R12, [R1+0x3f58] ;  /* 0x003f5800010c7983 */ /* 0x002ea60000300800 */
[----:B------:R-:W2:Y:S01]  /*26620*/  LDL.LU R13, [R1+0x3f54] ;  /* 0x003f5400010d7983 */ /* 0x000ea20000300800 */
[----:B------:R-:W2:Y:S03]  /*26630*/  LDL.LU R14, [R1+0x3f50] ;  /* 0x003f5000010e7983 */ /* 0x000ea60000300800 */
        /* <DEDUP_REMOVED lines=26> */
[----:B------:R0:W-:Y:S04]  /*267e0*/  STS.U16 [R28+0xa900], R2 ;  /* 0x00a900021c007388 */ /* 0x0001e80000000400 */
[----:B0-----:R-:W2:Y:S01]  /*267f0*/  LDL.LU R2, [R1+0x3f14] ;  /* 0x003f140001027983 */ /* 0x001ea20000300800 */
[----:B------:R-:W-:Y:S02]  /*26800*/  STS.U16 [R28+0xad00], R0 ;  /* 0x00ad00001c007388 */ /* 0x000fe40000000400 */
[----:B------:R-:W-:Y:S02]  /*26810*/  STS.U16 [R28+0xb100], R4 ;  /* 0x00b100041c007388 */ /* 0x000fe40000000400 */
[----:B------:R-:W-:Y:S01]  /*26820*/  STS.U16 [R28+0xb500], R5 ;  /* 0x00b500051c007388 */ /* 0x000fe20000000400 */
[----:B--2---:R0:W-:Y:S01]  /*26830*/  STS.U16 [R28+0xb900], R2 ;  /* 0x00b900021c007388 */ /* 0x0041e20000000400 */
[----:B------:R1:W-:Y:S02]  /*26840*/  STS.U16 [R28+0xbd00], R29 ;  /* 0x00bd001d1c007388 */ /* 0x0003e40000000400 */
[----:B------:R2:W-:Y:S02]  /*26850*/  STS.U16 [R28+0xc100], R25 ;  /* 0x00c100191c007388 */ /* 0x0005e40000000400 */
[----:B------:R3:W-:Y:S01]  /*26860*/  STS.U16 [R28+0xc500], R24 ;  /* 0x00c500181c007388 */ /* 0x0007e20000000400 */
[----:B------:R3:W-:Y:S04]  /*26870*/  STS.U16 [R28+0xc900], R27 ;  /* 0x00c9001b1c007388 */ /* 0x0007e80000000400 */
[----:B0-----:R-:W4:Y:S01]  /*26880*/  LDL.LU R2, [R1+0x3f10] ;  /* 0x003f100001027983 */ /* 0x001f220000300800 */
[----:B-1----:R-:W4:Y:S02]  /*26890*/  LDL.LU R29, [R1+0x3f0c] ;  /* 0x003f0c00011d7983 */ /* 0x002f240000300800 */
[----:B--2---:R-:W2:Y:S02]  /*268a0*/  LDL.LU R25, [R1+0x3f08] ;  /* 0x003f080001197983 */ /* 0x004ea40000300800 */
[----:B---3--:R-:W3:Y:S01]  /*268b0*/  LDL.LU R24, [R1+0x3f04] ;  /* 0x003f040001187983 */ /* 0x008ee20000300800 */
[----:B------:R-:W3:Y:S01]  /*268c0*/  LDL.LU R27, [R1+0x3f00] ;  /* 0x003f0000011b7983 */ /* 0x000ee20000300800 */
[----:B------:R-:W3:Y:S02]  /*268d0*/  LDL R5, [R1+0xf74] ;  /* 0x000f740001057983 */ /* 0x000ee40000100800 */
[----:B------:R-:W3:Y:S01]  /*268e0*/  LDL R4, [R1+0x1754] ;  /* 0x0017540001047983 */ /* 0x000ee20000100800 */
[----:B------:R0:W-:Y:S04]  /*268f0*/  STS.U16 [R28+0xcd00], R26 ;  /* 0x00cd001a1c007388 */ /* 0x0001e80000000400 */
[----:B0-----:R-:W4:Y:S01]  /*26900*/  LDL R26, [R1+0x1768] ;  /* 0x00176800011a7983 */ /* 0x001f220000100800 */
[----:B--2---:R-:W-:-:S03]  /*26910*/  PRMT R25, RZ, 0x7610, R25 ;  /* 0x00007610ff197816 */ /* 0x004fc60000000019 */
[----:B------:R-:W-:Y:S04]  /*26920*/  STS.U16 [R28+0xd100], R23 ;  /* 0x00d100171c007388 */ /* 0x000fe80000000400 */
[----:B------:R-:W2:Y:S04]  /*26930*/  LDL.LU R0, [R1+0xf8c] ;  /* 0x000f8c0001007983 */ /* 0x000ea80000300800 */
[----:B---3--:R-:W3:Y:S01]  /*26940*/  @!P0 LDG.E.U16 R25, [R4.64] ;  /* 0x0000000604198981 */ /* 0x008ee2000c1e1500 */
[----:B------:R-:W-:Y:S02]  /*26950*/  STS.U16 [R28+0xd500], R22 ;  /* 0x00d500161c007388 */ /* 0x000fe40000000400 */
[----:B------:R-:W-:Y:S02]  /*26960*/  STS.U16 [R28+0xd900], R21 ;  /* 0x00d900151c007388 */ /* 0x000fe40000000400 */
[----:B------:R-:W-:Y:S01]  /*26970*/  STS.U16 [R28+0xdd00], R20 ;  /* 0x00dd00141c007388 */ /* 0x000fe20000000400 */
[----:B------:R-:W-:Y:S01]  /*26980*/  STS.U16 [R28+0xe100], R19 ;  /* 0x00e100131c007388 */ /* 0x000fe20000000400 */
[----:B------:R-:W-:Y:S02]  /*26990*/  STS.U16 [R28+0xe500], R18 ;  /* 0x00e500121c007388 */ /* 0x000fe40000000400 */
[----:B------:R-:W-:Y:S02]  /*269a0*/  STS.U16 [R28+0xe900], R17 ;  /* 0x00e900111c007388 */ /* 0x000fe40000000400 */
[----:B------:R-:W-:Y:S01]  /*269b0*/  STS.U16 [R28+0xed00], R16 ;  /* 0x00ed00101c007388 */ /* 0x000fe20000000400 */
[----:B------:R-:W-:Y:S01]  /*269c0*/  STS.U16 [R28+0xf100], R15 ;  /* 0x00f1000f1c007388 */ /* 0x000fe20000000400 */
[----:B------:R-:W-:Y:S02]  /*269d0*/  STS.U16 [R28+0xf500], R14 ;  /* 0x00f5000e1c007388 */ /* 0x000fe40000000400 */
[----:B------:R-:W-:Y:S02]  /*269e0*/  STS.U16 [R28+0xf900], R13 ;  /* 0x00f9000d1c007388 */ /* 0x000fe40000000400 */
[----:B------:R0:W-:Y:S01]  /*269f0*/  STS.U16 [R28+0xfd00], R12 ;  /* 0x00fd000c1c007388 */ /* 0x0001e20000000400 */
[----:B----4-:R-:W-:Y:S01]  /*26a00*/  STS.U16 [R26+0x200], R11 ;  /* 0x0002000b1a007388 */ /* 0x010fe20000000400 */
[----:B------:R-:W-:Y:S02]  /*26a10*/  STS.U16 [R26+0x600], R10 ;  /* 0x0006000a1a007388 */ /* 0x000fe40000000400 */
[----:B------:R-:W-:Y:S02]  /*26a20*/  STS.U16 [R26+0xa00], R9 ;  /* 0x000a00091a007388 */ /* 0x000fe40000000400 */
[----:B------:R-:W-:Y:S01]  /*26a30*/  STS.U16 [R26+0xe00], R8 ;  /* 0x000e00081a007388 */ /* 0x000fe20000000400 */
[----:B------:R-:W-:Y:S01]  /*26a40*/  STS.U16 [R26+0x1200], R7 ;  /* 0x001200071a007388 */ /* 0x000fe20000000400 */
[----:B------:R-:W-:Y:S02]  /*26a50*/  STS.U16 [R26+0x1600], R6 ;  /* 0x001600061a007388 */ /* 0x000fe40000000400 */
[----:B------:R1:W-:Y:S01]  /*26a60*/  STS.U16 [R26+0x1a00], R3 ;  /* 0x001a00031a007388 */ /* 0x0003e20000000400 */
[----:B0-----:R-:W4:Y:S04]  /*26a70*/  LDL.LU R28, [R1+0xf84] ;  /* 0x000f8400011c7983 */ /* 0x001f280000300800 */
[----:B-1----:R-:W2:Y:S04]  /*26a80*/  LDL.LU R26, [R1+0x3efc] ;  /* 0x003efc00011a7983 */ /* 0x002ea80000300800 */
[----:B---3--:R0:W-:Y:S04]  /*26a90*/  STL [R1+0x984], R25 ;  /* 0x0009841901007387 */ /* 0x0081e80000100800 */
[----:B0-----:R-:W3:Y:S01]  /*26aa0*/  LDL.LU R25, [R1+0x3ef8] ;  /* 0x003ef80001197983 */ /* 0x001ee20000300800 */
[----:B------:R-:W2:Y:S02]  /*26ab0*/  LDL R4, [R1+0x1740] ;  /* 0x0017400001047983 */ /* 0x000ea40000100800 */
[----:B------:R-:W2:Y:S01]  /*26ac0*/  LDL R5, [R1+0x1744] ;  /* 0x0017440001057983 */ /* 0x000ea20000100800 */
[----:B------:R-:W-:-:S02]  /*26ad0*/  PRMT R27, RZ, 0x7610, R27 ;  /* 0x00007610ff1b7816 */ /* 0x000fc4000000001b */
[----:B--2---:R-:W-:-:S04]  /*26ae0*/  @!P0 LOP3.LUT R5, R5, R4, RZ, 0x3c, !PT ;  /* 0x0000000405058212 */ /* 0x004fc800078e3cff */
[----:B------:R-:W-:-:S04]  /*26af0*/  @!P0 LOP3.LUT R4, R5, R4, RZ, 0x3c, !PT ;  /* 0x0000000405048212 */ /* 0x000fc800078e3cff */
[----:B------:R-:W-:-:S05]  /*26b00*/  @!P0 LOP3.LUT R5, R5, R4, RZ, 0x3c, !PT ;  /* 0x0000000405058212 */ /* 0x000fca00078e3cff */
[----:B------:R-:W2:Y:S04]  /*26b10*/  @!P0 LDG.E.U16 R27, [R4.64] ;  /* 0x00000006041b8981 */ /* 0x000ea8000c1e1500 */
[----:B--2---:R0:W-:Y:S04]  /*26b20*/  STL [R1+0x980], R27 ;  /* 0x0009801b01007387 */ /* 0x0041e80000100800 */
[----:B0-----:R-:W2:Y:S01]  /*26b30*/  LDL.LU R27, [R1+0x3ef4] ;  /* 0x003ef400011b7983 */ /* 0x001ea20000300800 */
        /* <DEDUP_REMOVED lines=406> */
[----:B------:R-:W2:Y:S02]  /*284a0*/  LDL R5, [R1+0x1410] ;  /* 0x0014100001057983 */ /* 0x000ea40000100800 */
[----:B--2---:R-:W-:-:S02]  /*284b0*/  @!P0 LOP3.LUT R5, R5, R4, RZ, 0x3c, !PT ;  /* 0x0000000405058212 */ /* 0x004fc400078e3cff */
[----:B------:R-:W-:Y:S02]  /*284c0*/  PRMT R26, RZ, 0x7610, R26 ;  /* 0x00007610ff1a7816 */ /* 0x000fe4000000001a */
        /* <DEDUP_REMOVED lines=397> */
[----:B------:R-:W-:Y:S04]  /*29da0*/  STL [R1+0x3d00], R29 ;  /* 0x003d001d01007387 */ /* 0x000fe80000100800 */
        /* <DEDUP_REMOVED lines=14> */
[----:B------:R-:W-:Y:S01]  /*29e90*/  @!P0 LOP3.LUT R5, R5, R4, RZ, 0x3c, !PT ;  /* 0x0000000405058212 */ /* 0x000fe200078e3cff */
[----:B------:R0:W-:Y:S04]  /*29ea0*/  STL [R1+0x3d04], R27 ;  /* 0x003d041b01007387 */ /* 0x0001e80000100800 */
[----:B------:R1:W2:Y:S04]  /*29eb0*/  @!P0 LDG.E.U16 R29, [R4.64] ;  /* 0x00000006041d8981 */ /* 0x0002a8000c1e1500 */
[----:B-1----:R-:W2:Y:S04]  /*29ec0*/  LDL R4, [R1+0x1124] ;  /* 0x0011240001047983 */ /* 0x002ea80000100800 */
[----:B------:R-:W2:Y:S01]  /*29ed0*/  LDL R5, [R1+0x1128] ;  /* 0x0011280001057983 */ /* 0x000ea20000100800 */
[----:B------:R-:W-:-:S02]  /*29ee0*/  PRMT R26, RZ, 0x7610, R26 ;  /* 0x00007610ff1a7816 */ /* 0x000fc4000000001a */
[----:B--2---:R-:W-:-:S04]  /*29ef0*/  @!P0 LOP3.LUT R5, R5, R4, RZ, 0x3c, !PT ;  /* 0x0000000405058212 */ /* 0x004fc800078e3cff */
[----:B------:R-:W-:-:S04]  /*29f00*/  @!P0 LOP3.LUT R4, R5, R4, RZ, 0x3c, !PT ;  /* 0x0000000405048212 */ /* 0x000fc800078e3cff */
[----:B------:R-:W-:Y:S01]  /*29f10*/  @!P0 LOP3.LUT R5, R5, R4, RZ, 0x3c, !PT ;  /* 0x0000000405058212 */ /* 0x000fe200078e3cff */
[----:B------:R1:W-:Y:S04]  /*29f20*/  STL [R1+0x3d4c], R29 ;  /* 0x003d4c1d01007387 */ /* 0x0003e80000100800 */
[----:B------:R2:W3:Y:S01]  /*29f30*/  @!P0 LDG.E.U16 R26, [R4.64] ;  /* 0x00000006041a8981 */ /* 0x0004e2000c1e1500 */
[----:B0-----:R-:W-:-:S03]  /*29f40*/  PRMT R27, RZ, 0x7610, R27 ;  /* 0x00007610ff1b7816 */ /* 0x001fc6000000001b */
[----:B-1----:R-:W3:Y:S04]  /*29f50*/  LDL R29, [R1+0x10f0] ;  /* 0x0010f000011d7983 */ /* 0x002ee80000100800 */
[----:B--2---:R-:W2:Y:S04]  /*29f60*/  LDL R4, [R1+0x110c] ;  /* 0x00110c0001047983 */ /* 0x004ea80000100800 */
[----:B------:R-:W2:Y:S02]  /*29f70*/  LDL R5, [R1+0x1110] ;  /* 0x0011100001057983 */ /* 0x000ea40000100800 */
[----:B--2---:R-:W-:-:S04]  /*29f80*/  @!P0 LOP3.LUT R5, R5, R4, RZ, 0x3c, !PT ;  /* 0x0000000405058212 */ /* 0x004fc800078e3cff */
[----:B------:R-:W-:-:S04]  /*29f90*/  @!P0 LOP3.LUT R4, R5, R4, RZ, 0x3c, !PT ;  /* 0x0000000405048212 */ /* 0x000fc800078e3cff */
[----:B------:R-:W-:Y:S01]  /*29fa0*/  @!P0 LOP3.LUT R5, R5, R4, RZ, 0x3c, !PT ;  /* 0x0000000405058212 */ /* 0x000fe200078e3cff */
[----:B---3--:R0:W-:Y:S04]  /*29fb0*/  STL [R1+0x3d08], R26 ;  /* 0x003d081a01007387 */ /* 0x0081e80000100800 */
[----:B------:R1:W2:Y:S04]  /*29fc0*/  @!P0 LDG.E.U16 R27, [R4.64] ;  /* 0x00000006041b8981 */ /* 0x0002a8000c1e1500 */
[----:B-1----:R-:W3:Y:S04]  /*29fd0*/  LDL R4, [R1+0x1104] ;  /* 0x0011040001047983 */ /* 0x002ee80000100800 */
[----:B------:R-:W3:Y:S01]  /*29fe0*/  LDL R5, [R1+0x1108] ;  /* 0x0011080001057983 */ /* 0x000ee20000100800 */
[----:B------:R-:W-:-:S02]  /*29ff0*/  PRMT R25, RZ, 0x7610, R25 ;  /* 0x00007610ff197816 */ /* 0x000fc40000000019 */
[----:B---3--:R-:W-:-:S04]  /*2a000*/  @!P0 LOP3.LUT R5, R5, R4, RZ, 0x3c, !PT ;  /* 0x0000000405058212 */ /* 0x008fc800078e3cff */
[----:B------:R-:W-:-:S04]  /*2a010*/  @!P0 LOP3.LUT R4, R5, R4, RZ, 0x3c, !PT ;  /* 0x0000000405048212 */ /* 0x000fc800078e3cff */
[----:B------:R-:W-:Y:S01]  /*2a020*/  @!P0 LOP3.LUT R5, R5, R4, RZ, 0x3c, !PT ;  /* 0x0000000405058212 */ /* 0x000fe200078e3cff */
[----:B--2---:R1:W-:Y:S04]  /*2a030*/  STL [R1+0x3d50], R27 ;  /* 0x003d501b01007387 */ /* 0x0043e80000100800 */
[----:B------:R2:W3:Y:S01]  /*2a040*/  @!P0 LDG.E.U16 R25, [R4.64] ;  /* 0x0000000604198981 */ /* 0x0004e2000c1e1500 */
[----:B0-----:R-:W-:-:S03]  /*2a050*/  PRMT R26, RZ, 0x7610, R26 ;  /* 0x00007610ff1a7816 */ /* 0x001fc6000000001a */
[----:B-1----:R-:W4:Y:S04]  /*2a060*/  LDL R27, [R1+0x10e8] ;  /* 0x0010e800011b7983 */ /* 0x002f280000100800 */
[----:B--2---:R-:W2:Y:S01]  /*2a070*/  LDL R5, [R1+0x10ec] ;  /* 0x0010ec0001057983 */ /* 0x004ea20000100800 */
[----:B------:R-:W-:-:S03]  /*2a080*/  @!P0 IMAD.MOV.U32 R4, RZ, RZ, R29 ;  /* 0x000000ffff048224 */ /* 0x000fc600078e001d */
[----:B---3--:R0:W-:Y:S01]  /*2a090*/  STL [R1+0x3d0c], R25 ;  /* 0x003d0c1901007387 */ /* 0x0081e20000100800 */
[----:B------:R-:W-:Y:S01]  /*2a0a0*/  PRMT R24, RZ, 0x7610, R24 ;  /* 0x00007610ff187816 */ /* 0x000fe20000000018 */
[----:B------:R-:W3:Y:S02]  /*2a0b0*/  LDL R29, [R1+0x1090] ;  /* 0x00109000011d7983 */ /* 0x000ee40000100800 */
[----:B--2---:R1:W2:Y:S04]  /*2a0c0*/  @!P0 LDG.E.U16 R26, [R4.64] ;  /* 0x00000006041a8981 */ /* 0x0042a8000c1e1500 */
[----:B-1----:R-:W3:Y:S01]  /*2a0d0*/  LDL R5, [R1+0x10e4] ;  /* 0x0010e40001057983 */ /* 0x002ee20000100800 */
[----:B----4-:R-:W-:-:S03]  /*2a0e0*/  @!P0 IMAD.MOV.U32 R4, RZ, RZ, R27 ;  /* 0x000000ffff048224 */ /* 0x010fc600078e001b */
[----:B--2---:R1:W-:Y:S01]  /*2a0f0*/  STL [R1+0x3d54], R26 ;  /* 0x003d541a01007387 */ /* 0x0043e20000100800 */
[----:B0-----:R-:W-:Y:S01]  /*2a100*/  PRMT R25, RZ, 0x7610, R25 ;  /* 0x00007610ff197816 */ /* 0x001fe20000000019 */
[----:B------:R-:W2:Y:S02]  /*2a110*/  LDL R27, [R1+0x106c] ;  /* 0x00106c00011b7983 */ /* 0x000ea40000100800 */
[----:B---3--:R0:W3:Y:S04]  /*2a120*/  @!P0 LDG.E.U16 R24, [R4.64] ;  /* 0x0000000604188981 */ /* 0x0080e8000c1e1500 */
[----:B-1----:R-:W4:Y:S04]  /*2a130*/  LDL R26, [R1+0x1070] ;  /* 0x00107000011a7983 */ /* 0x002f280000100800 */
[----:B0-----:R-:W2:Y:S04]  /*2a140*/  LDL R4, [R1+0x10cc] ;  /* 0x0010cc0001047983 */ /* 0x001ea80000100800 */
[----:B------:R-:W2:Y:S02]  /*2a150*/  LDL R5, [R1+0x10d0] ;  /* 0x0010d00001057983 */ /* 0x000ea40000100800 */
[----:B--2---:R-:W-:-:S04]  /*2a160*/  @!P0 LOP3.LUT R5, R5, R4, RZ, 0x3c, !PT ;  /* 0x0000000405058212 */ /* 0x004fc800078e3cff */
[----:B------:R-:W-:-:S04]  /*2a170*/  @!P0 LOP3.LUT R4, R5, R4, RZ, 0x3c, !PT ;  /* 0x0000000405048212 */ /* 0x000fc800078e3cff */
[----:B------:R-:W-:-:S05]  /*2a180*/  @!P0 LOP3.LUT R5, R5, R4, RZ, 0x3c, !PT ;  /* 0x0000000405058212 */ /* 0x000fca00078e3cff */
[----:B------:R0:W2:Y:S04]  /*2a190*/  @!P0 LDG.E.U16 R25, [R4.64] ;  /* 0x0000000604198981 */ /* 0x0000a8000c1e1500 */
[----:B---3--:R-:W-:Y:S04]  /*2a1a0*/  STL [R1+0x3d10], R24 ;  /* 0x003d101801007387 */ /* 0x008fe80000100800 */
[----:B0-----:R-:W3:Y:S04]  /*2a1b0*/  LDL R4, [R1+0x10ac] ;  /* 0x0010ac0001047983 */ /* 0x001ee80000100800 */
[----:B------:R-:W3:Y:S04]  /*2a1c0*/  LDL R5, [R1+0x10b0] ;  /* 0x0010b00001057983 */ /* 0x000ee80000100800 */
[----:B--2---:R0:W-:Y:S04]  /*2a1d0*/  STL [R1+0x3d58], R25 ;  /* 0x003d581901007387 */ /* 0x0041e80000100800 */
[----:B0-----:R-:W2:Y:S01]  /*2a1e0*/  LDL R25, [R1+0x108c] ;  /* 0x00108c0001197983 */ /* 0x001ea20000100800 */
[----:B---3--:R-:W-:-:S02]  /*2a1f0*/  @!P0 LOP3.LUT R5, R5, R4, RZ, 0x3c, !PT ;  /* 0x0000000405058212 */ /* 0x008fc400078e3cff */
[----:B------:R-:W-:Y:S02]  /*2a200*/  PRMT R24, RZ, 0x7610, R24 ;  /* 0x00007610ff187816 */ /* 0x000fe40000000018 */
[----:B------:R-:W-:-:S04]  /*2a210*/  @!P0 LOP3.LUT R4, R5, R4, RZ, 0x3c, !PT ;  /* 0x0000000405048212 */ /* 0x000fc800078e3cff */
[----:B------:R-:W-:Y:S02]  /*2a220*/  @!P0 LOP3.LUT R5, R5, R4, RZ, 0x3c, !PT ;  /* 0x0000000405058212 */ /* 0x000fe400078e3cff */
[----:B------:R-:W-:-:S03]  /*2a230*/  PRMT R2, RZ, 0x7610, R2 ;  /* 0x00007610ff027816 */ /* 0x000fc60000000002 */
[----:B------:R0:W3:Y:S02]  /*2a240*/  @!P0 LDG.E.U16 R24, [R4.64] ;  /* 0x0000000604188981 */ /* 0x0000e4000c1e1500 */
[----:B0-----:R-:W-:Y:S02]  /*2a250*/  @!P0 IMAD.MOV.U32 R4, RZ, RZ, R29 ;  /* 0x000000ffff048224 */ /* 0x001fe400078e001d */
[----:B--2---:R-:W-:-:S05]  /*2a260*/  @!P0 IMAD.MOV.U32 R5, RZ, RZ, R25 ;  /* 0x000000ffff058224 */ /* 0x004fca00078e0019 */
[----:B------:R4:W2:Y:S01]  /*2a270*/  @!P0 LDG.E.U16 R2, [R4.64] ;  /* 0x0000000604028981 */ /* 0x0008a2000c1e1500 */
[----:B------:R-:W-:-:S03]  /*2a280*/  PRMT R23, RZ, 0x7610, R23 ;  /* 0x00007610ff177816 */ /* 0x000fc60000000017 */
[----:B---3--:R0:W-:Y:S01]  /*2a290*/  STL [R1+0x3d5c], R24 ;  /* 0x003d5c1801007387 */ /* 0x0081e20000100800 */
[----:B----4-:R-:W-:Y:S02]  /*2a2a0*/  @!P0 IMAD.MOV.U32 R4, RZ, RZ, R26 ;  /* 0x000000ffff048224 */ /* 0x010fe400078e001a */
[----:B------:R-:W-:-:S05]  /*2a2b0*/  @!P0 IMAD.MOV.U32 R5, RZ, RZ, R27 ;  /* 0x000000ffff058224 */ /* 0x000fca00078e001b */
[----:B------:R1:W3:Y:S04]  /*2a2c0*/  @!P0 LDG.E.U16 R23, [R4.64] ;  /* 0x0000000604178981 */ /* 0x0002e8000c1e1500 */
[----:B0-----:R-:W4:Y:S04]  /*2a2d0*/  LDL R24, [R1+0x1050] ;  /* 0x0010500001187983 */ /* 0x001f280000100800 */
[----:B--2---:R0:W-:Y:S01]  /*2a2e0*/  STL [R1+0x3d60], R2 ;  /* 0x003d600201007387 */ /* 0x0041e20000100800 */
[----:B-1----:R-:W2:Y:S01]  /*2a2f0*/  LDL R5, [R1+0x104c] ;  /* 0x00104c0001057983 */ /* 0x002ea20000100800 */
[----:B------:R-:W-:Y:S01]  /*2a300*/  PRMT R22, RZ, 0x7610, R22 ;  /* 0x00007610ff167816 */ /* 0x000fe20000000016 */
[----:B------:R-:W2:Y:S01]  /*2a310*/  LDL R29, [R1+0x100c] ;  /* 0x00100c00011d7983 */ /* 0x000ea20000100800 */
[----:B------:R-:W2:Y:S04]  /*2a320*/  LDL R27, [R1+0x1010] ;  /* 0x00101000011b7983 */ /* 0x000ea80000100800 */
[----:B------:R-:W2:Y:S04]  /*2a330*/  LDL R26, [R1+0xfec] ;  /* 0x000fec00011a7983 */ /* 0x000ea80000100800 */
[----:B------:R-:W2:Y:S04]  /*2a340*/  LDL R25, [R1+0xff0] ;  /* 0x000ff00001197983 */ /* 0x000ea80000100800 */
[----:B0-----:R-:W2:Y:S01]  /*2a350*/  LDL R2, [R1+0x1030] ;  /* 0x0010300001027983 */ /* 0x001ea20000100800 */
[----:B----4-:R-:W-:-:S03]  /*2a360*/  @!P0 IMAD.MOV.U32 R4, RZ, RZ, R24 ;  /* 0x000000ffff048224 */ /* 0x010fc600078e0018 */
[----:B---3--:R0:W-:Y:S01]  /*2a370*/  STL [R1+0x3d64], R23 ;  /* 0x003d641701007387 */ /* 0x0081e20000100800 */
[----:B------:R-:W-:Y:S02]  /*2a380*/  PRMT R21, RZ, 0x7610, R21 ;  /* 0x00007610ff157816 */ /* 0x000fe40000000015 */
[----:B------:R-:W-:Y:S02]  /*2a390*/  PRMT R20, RZ, 0x7610, R20 ;  /* 0x00007610ff147816 */ /* 0x000fe40000000014 */
[----:B------:R-:W-:Y:S01]  /*2a3a0*/  PRMT R19, RZ, 0x7610, R19 ;  /* 0x00007610ff137816 */ /* 0x000fe20000000013 */
[----:B------:R-:W3:Y:S04]  /*2a3b0*/  LDL R24, [R1+0xfcc] ;  /* 0x000fcc0001187983 */ /* 0x000ee80000100800 */
[----:B0-----:R-:W4:Y:S04]  /*2a3c0*/  LDL R23, [R1+0xfd0] ;  /* 0x000fd00001177983 */ /* 0x001f280000100800 */
[----:B--2---:R0:W2:Y:S04]  /*2a3d0*/  @!P0 LDG.E.U16 R22, [R4.64] ;  /* 0x0000000604168981 */ /* 0x0040a8000c1e1500 */
[----:B0-----:R-:W2:Y:S01]  /*2a3e0*/  LDL R5, [R1+0x102c] ;  /* 0x00102c0001057983 */ /* 0x001ea20000100800 */
[----:B------:R-:W-:-:S05]  /*2a3f0*/  @!P0 IMAD.MOV.U32 R4, RZ, RZ, R2 ;  /* 0x000000ffff048224 */ /* 0x000fca00078e0002 */
[----:B--2---:R0:W2:Y:S02]  /*2a400*/  @!P0 LDG.E.U16 R21, [R4.64] ;  /* 0x0000000604158981 */ /* 0x0040a4000c1e1500 */
[----:B0-----:R-:W-:Y:S02]  /*2a410*/  @!P0 IMAD.MOV.U32 R4, RZ, RZ, R27 ;  /* 0x000000ffff048224 */ /* 0x001fe400078e001b */
[----:B------:R-:W-:-:S05]  /*2a420*/  @!P0 IMAD.MOV.U32 R5, RZ, RZ, R29 ;  /* 0x000000ffff058224 */ /* 0x000fca00078e001d */
[----:B------:R0:W3:Y:S02]  /*2a430*/  @!P0 LDG.E.U16 R20, [R4.64] ;  /* 0x0000000604148981 */ /* 0x0000e4000c1e1500 */
[----:B0-----:R-:W-:Y:S02]  /*2a440*/  @!P0 IMAD.MOV.U32 R4, RZ, RZ, R25 ;  /* 0x000000ffff048224 */ /* 0x001fe400078e0019 */
[----:B------:R-:W-:-:S05]  /*2a450*/  @!P0 IMAD.MOV.U32 R5, RZ, RZ, R26 ;  /* 0x000000ffff058224 */ /* 0x000fca00078e001a */
[----:B------:R-:W4:Y:S04]  /*2a460*/  @!P0 LDG.E.U16 R19, [R4.64] ;  /* 0x0000000604138981 */ /* 0x000f28000c1e1500 */
[----:B------:R0:W-:Y:S01]  /*2a470*/  STL [R1+0x3d68], R22 ;  /* 0x003d681601007387 */ /* 0x0001e20000100800 */
[----:B------:R-:W4:Y:S03]  /*2a480*/  LDL R2, [R1+0xfb0] ;  /* 0x000fb00001027983 */ /* 0x000f260000100800 */
[----:B0-----:R-:W4:Y:S04]  /*2a490*/  LDL R22, [R1+0xfac] ;  /* 0x000fac0001167983 */ /* 0x001f280000100800 */
[----:B--2---:R0:W-:Y:S04]  /*2a4a0*/  STL [R1+0x3d6c], R21 ;  /* 0x003d6c1501007387 */ /* 0x0041e80000100800 */
[----:B---3--:R1:W-:Y:S01]  /*2a4b0*/  STL [R1+0x3d70], R20 ;  /* 0x003d701401007387 */ /* 0x0083e20000100800 */
[----:B0-----:R-:W2:Y:S03]  /*2a4c0*/  LDL R21, [R1+0xf90] ;  /* 0x000f900001157983 */ /* 0x001ea60000100800 */
[----:B----4-:R0:W-:Y:S01]  /*2a4d0*/  STL [R1+0x3d74], R19 ;  /* 0x003d741301007387 */ /* 0x0101e20000100800 */
[----:B-1----:R-:W3:Y:S03]  /*2a4e0*/  LDL R20, [R1+0x10c4] ;  /* 0x0010c40001147983 */ /* 0x002ee60000100800 */
[----:B0-----:R-:W4:Y:S01]  /*2a4f0*/  LDL R19, [R1+0x10c8] ;  /* 0x0010c80001137983 */ /* 0x001f220000100800 */
[----:B------:R-:W-:Y:S01]  /*2a500*/  PRMT R18, RZ, 0x7610, R18 ;  /* 0x00007610ff127816 */ /* 0x000fe20000000012 */
[----:B------:R-:W-:-:S02]  /*2a510*/  @!P0 IMAD.MOV.U32 R4, RZ, RZ, R23 ;  /* 0x000000ffff048224 */ /* 0x000fc400078e0017 */
[----:B------:R-:W-:Y:S01]  /*2a520*/  @!P0 IMAD.MOV.U32 R5, RZ, RZ, R24 ;  /* 0x000000ffff058224 */ /* 0x000fe200078e0018 */
[----:B------:R-:W-:-:S04]  /*2a530*/  PRMT R17, RZ, 0x7610, R17 ;  /* 0x00007610ff117816 */ /* 0x000fc80000000011 */
[----:B------:R0:W4:Y:S01]  /*2a540*/  @!P0 LDG.E.U16 R18, [R4.64] ;  /* 0x0000000604128981 */ /* 0x000122000c1e1500 */
[----:B------:R-:W-:Y:S01]  /*2a550*/  PRMT R16, RZ, 0x7610, R16 ;  /* 0x00007610ff107816 */ /* 0x000fe20000000010 */
[----:B0-----:R-:W-:Y:S02]  /*2a560*/  @!P0 IMAD.MOV.U32 R4, RZ, RZ, R2 ;  /* 0x000000ffff048224 */ /* 0x001fe400078e0002 */
[----:B------:R-:W-:-:S05]  /*2a570*/  @!P0 IMAD.MOV.U32 R5, RZ, RZ, R22 ;  /* 0x000000ffff058224 */ /* 0x000fca00078e0016 */
[----:B------:R0:W4:Y:S02]  /*2a580*/  @!P0 LDG.E.U16 R17, [R4.64] ;  /* 0x0000000604118981 */ /* 0x000124000c1e1500 */
[----:B0-----:R-:W-:Y:S01]  /*2a590*/  @!P0 IMAD.MOV.U32 R5, RZ, RZ, R0 ;  /* 0x000000ffff058224 */ /* 0x001fe200078e0000 */
[----:B------:R-:W-:Y:S01]  /*2a5a0*/  PRMT R15, RZ, 0x7610, R15 ;  /* 0x00007610ff0f7816 */ /* 0x000fe2000000000f */
[----:B--2---:R-:W-:-:S05]  /*2a5b0*/  @!P0 IMAD.MOV.U32 R4, RZ, RZ, R21 ;  /* 0x000000ffff048224 */ /* 0x004fca00078e0015 */
[----:B------:R3:W2:Y:S02]  /*2a5c0*/  @!P0 LDG.E.U16 R16, [R4.64] ;  /* 0x0000000604108981 */ /* 0x0006a4000c1e1500 */
[----:B---3--:R-:W-:Y:S02]  /*2a5d0*/  @!P0 IMAD.MOV.U32 R5, RZ, RZ, R20 ;  /* 0x000000ffff058224 */ /* 0x008fe400078e0014 */
[----:B----4-:R-:W-:-:S05]  /*2a5e0*/  @!P0 IMAD.MOV.U32 R4, RZ, RZ, R19 ;  /* 0x000000ffff048224 */ /* 0x010fca00078e0013 */
[----:B------:R-:W3:Y:S04]  /*2a5f0*/  @!P0 LDG.E.U16 R15, [R4.64] ;  /* 0x00000006040f8981 */ /* 0x000ee8000c1e1500 */
[----:B------:R-:W-:Y:S01]  /*2a600*/  STL [R1+0x3d78], R18 ;  /* 0x003d781201007387 */ /* 0x000fe20000100800 */
[----:B------:R-:W4:Y:S02]  /*2a610*/  LDL R24, [R1+0x10a4] ;  /* 0x0010a40001187983 */ /* 0x000f240000100800 */
[----:B------:R-:W4:Y:S02]  /*2a620*/  LDL R2, [R1+0x10a8] ;  /* 0x0010a80001027983 */ /* 0x000f240000100800 */
[----:B------:R-:W4:Y:S01]  /*2a630*/  LDL R23, [R1+0x1084] ;  /* 0x0010840001177983 */ /* 0x000f220000100800 */
[----:B------:R-:W4:Y:S04]  /*2a640*/  LDL R22, [R1+0x1088] ;  /* 0x0010880001167983 */ /* 0x000f280000100800 */
[----:B------:R-:W-:Y:S01]  /*2a650*/  STL [R1+0x3d7c], R17 ;  /* 0x003d7c1101007387 */ /* 0x000fe20000100800 */
[----:B------:R0:W-:Y:S03]  /*2a660*/  STL [R1+0x17ac], R0 ;  /* 0x0017ac0001007387 */ /* 0x0001e60000100800 */
[----:B0-----:R-:W4:Y:S04]  /*2a670*/  LDL.LU R0, [R1+0xfc4] ;  /* 0x000fc40001007983 */ /* 0x001f280000300800 */
[----:B--2---:R0:W-:Y:S01]  /*2a680*/  STL [R1+0x3d80], R16 ;  /* 0x003d801001007387 */ /* 0x0041e20000100800 */
[----:B------:R-:W2:Y:S02]  /*2a690*/  LDL R21, [R1+0x1064] ;  /* 0x0010640001157983 */ /* 0x000ea40000100800 */
[----:B------:R-:W2:Y:S02]  /*2a6a0*/  LDL R20, [R1+0x1068] ;  /* 0x0010680001147983 */ /* 0x000ea40000100800 */
[----:B------:R-:W2:Y:S01]  /*2a6b0*/  LDL R19, [R1+0x1044] ;  /* 0x0010440001137983 */ /* 0x000ea20000100800 */
[----:B------:R-:W2:Y:S04]  /*2a6c0*/  LDL R18, [R1+0x1048] ;  /* 0x0010480001127983 */ /* 0x000ea80000100800 */
[----:B---3--:R1:W-:Y:S01]  /*2a6d0*/  STL [R1+0x3d14], R15 ;  /* 0x003d140f01007387 */ /* 0x0083e20000100800 */
[----:B------:R-:W3:Y:S02]  /*2a6e0*/  LDL R17, [R1+0x1024] ;  /* 0x0010240001117983 */ /* 0x000ee40000100800 */
[----:B0-----:R-:W3:Y:S01]  /*2a6f0*/  LDL R16, [R1+0x1028] ;  /* 0x0010280001107983 */ /* 0x001ee20000100800 */
[----:B------:R-:W-:Y:S01]  /*2a700*/  PRMT R14, RZ, 0x7610, R14 ;  /* 0x00007610ff0e7816 */ /* 0x000fe2000000000e */
[----:B----4-:R-:W-:-:S02]  /*2a710*/  @!P0 IMAD.MOV.U32 R4, RZ, RZ, R2 ;  /* 0x000000ffff048224 */ /* 0x010fc400078e0002 */
[----:B------:R-:W-:Y:S01]  /*2a720*/  @!P0 IMAD.MOV.U32 R5, RZ, RZ, R24 ;  /* 0x000000ffff058224 */ /* 0x000fe200078e0018 */
[----:B------:R-:W-:Y:S02]  /*2a730*/  PRMT R13, RZ, 0x7610, R13 ;  /* 0x00007610ff0d7816 */ /* 0x000fe4000000000d */
[----:B------:R-:W-:Y:S02]  /*2a740*/  PRMT R12, RZ, 0x7610, R12 ;  /* 0x00007610ff0c7816 */ /* 0x000fe4000000000c */
[----:B------:R-:W-:Y:S02]  /*2a750*/  PRMT R11, RZ, 0x7610, R11 ;  /* 0x00007610ff0b7816 */ /* 0x000fe4000000000b */
[----:B------:R-:W-:Y:S01]  /*2a760*/  PRMT R10, RZ, 0x7610, R10 ;  /* 0x00007610ff0a7816 */ /* 0x000fe2000000000a */
[----:B------:R0:W4:Y:S04]  /*2a770*/  @!P0 LDG.E.U16 R14, [R4.64] ;  /* 0x00000006040e8981 */ /* 0x000128000c1e1500 */
[----:B-1----:R-:W4:Y:S04]  /*2a780*/  LDL R15, [R1+0x1004] ;  /* 0x00100400010f7983 */ /* 0x002f280000100800 */
[----:B------:R-:W4:Y:S01]  /*2a790*/  LDL R2, [R1+0x1008] ;  /* 0x0010080001027983 */ /* 0x000f220000100800 */
[----:B0-----:R-:W-:-:S02]  /*2a7a0*/  @!P0 IMAD.MOV.U32 R4, RZ, RZ, R22 ;  /* 0x000000ffff048224 */ /* 0x001fc400078e0016 */
[----:B------:R-:W-:-:S05]  /*2a7b0*/  @!P0 IMAD.MOV.U32 R5, RZ, RZ, R23 ;  /* 0x000000ffff058224 */ /* 0x000fca00078e0017 */
[----:B------:R2:W4:Y:S02]  /*2a7c0*/  @!P0 LDG.E.U16 R13, [R4.64] ;  /* 0x00000006040d8981 */ /* 0x000524000c1e1500 */
[----:B--2---:R-:W-:Y:S02]  /*2a7d0*/  @!P0 IMAD.MOV.U32 R5, RZ, RZ, R21 ;  /* 0x000000ffff058224 */ /* 0x004fe400078e0015 */
[----:B------:R-:W-:-:S05]  /*2a7e0*/  @!P0 IMAD.MOV.U32 R4, RZ, RZ, R20 ;  /* 0x000000ffff048224 */ /* 0x000fca00078e0014 */
[----:B------:R0:W2:Y:S02]  /*2a7f0*/  @!P0 LDG.E.U16 R12, [R4.64] ;  /* 0x00000006040c8981 */ /* 0x0000a4000c1e1500 */
[----:B0-----:R-:W-:Y:S02]  /*2a800*/  @!P0 IMAD.MOV.U32 R4, RZ, RZ, R18 ;  /* 0x000000ffff048224 */ /* 0x001fe400078e0012 */
[----:B------:R-:W-:-:S05]  /*2a810*/  @!P0 IMAD.MOV.U32 R5, RZ, RZ, R19 ;  /* 0x000000ffff058224 */ /* 0x000fca00078e0013 */
[----:B------:R3:W2:Y:S02]  /*2a820*/  @!P0 LDG.E.U16 R11, [R4.64] ;  /* 0x00000006040b8981 */ /* 0x0006a4000c1e1500 */
[----:B---3--:R-:W-:Y:S02]  /*2a830*/  @!P0 IMAD.MOV.U32 R4, RZ, RZ, R16 ;  /* 0x000000ffff048224 */ /* 0x008fe400078e0010 */
[----:B------:R-:W-:-:S05]  /*2a840*/  @!P0 IMAD.MOV.U32 R5, RZ, RZ, R17 ;  /* 0x000000ffff058224 */ /* 0x000fca00078e0011 */
[----:B------:R0:W3:Y:S04]  /*2a850*/  @!P0 LDG.E.U16 R10, [R4.64] ;  /* 0x00000006040a8981 */ /* 0x0000e8000c1e1500 */
[----:B----4-:R1:W-:Y:S04]  /*2a860*/  STL [R1+0x3d18], R14 ;  /* 0x003d180e01007387 */ /* 0x0103e80000100800 */
[----:B------:R4:W-:Y:S01]  /*2a870*/  STL [R1+0x3d1c], R13 ;  /* 0x003d1c0d01007387 */ /* 0x0009e20000100800 */
[----:B0-----:R-:W-:-:S03]  /*2a880*/  @!P0 IMAD.MOV.U32 R5, RZ, RZ, R15 ;  /* 0x000000ffff058224 */ /* 0x001fc600078e000f */
[----:B--2---:R0:W-:Y:S04]  /*2a890*/  STL [R1+0x3d20], R12 ;  /* 0x003d200c01007387 */ /* 0x0041e80000100800 */
[----:B------:R2:W-:Y:S04]  /*2a8a0*/  STL [R1+0x3d24], R11 ;  /* 0x003d240b01007387 */ /* 0x0005e80000100800 */
[----:B---3--:R2:W-:Y:S01]  /*2a8b0*/  STL [R1+0x3d28], R10 ;  /* 0x003d280a01007387 */ /* 0x0085e20000100800 */
[----:B------:R-:W3:Y:S02]  /*2a8c0*/  LDL R15, [R1+0xfe4] ;  /* 0x000fe400010f7983 */ /* 0x000ee40000100800 */
[----:B-1----:R-:W3:Y:S02]  /*2a8d0*/  LDL R14, [R1+0xfe8] ;  /* 0x000fe800010e7983 */ /* 0x002ee40000100800 */
[----:B----4-:R-:W4:Y:S01]  /*2a8e0*/  LDL R13, [R1+0xfc8] ;  /* 0x000fc800010d7983 */ /* 0x010f220000100800 */
[----:B0-----:R-:W4:Y:S04]  /*2a8f0*/  LDL R12, [R1+0xfa4] ;  /* 0x000fa400010c7983 */ /* 0x001f280000100800 */
[----:B--2---:R-:W2:Y:S04]  /*2a900*/  LDL R11, [R1+0xfa8] ;  /* 0x000fa800010b7983 */ /* 0x004ea80000100800 */
[----:B------:R-:W2:Y:S01]  /*2a910*/  LDL R10, [R1+0xf88] ;  /* 0x000f8800010a7983 */ /* 0x000ea20000100800 */
[----:B------:R-:W-:Y:S01]  /*2a920*/  PRMT R9, RZ, 0x7610, R9 ;  /* 0x00007610ff097816 */ /* 0x000fe20000000009 */
[----:B------:R-:W-:Y:S01]  /*2a930*/  @!P0 IMAD.MOV.U32 R4, RZ, RZ, R2 ;  /* 0x000000ffff048224 */ /* 0x000fe200078e0002 */
[----:B------:R-:W-:-:S02]  /*2a940*/  PRMT R8, RZ, 0x7610, R8 ;  /* 0x00007610ff087816 */ /* 0x000fc40000000008 */
[----:B------:R-:W-:Y:S02]  /*2a950*/  PRMT R7, RZ, 0x7610, R7 ;  /* 0x00007610ff077816 */ /* 0x000fe40000000007 */
[----:B------:R-:W-:Y:S02]  /*2a960*/  PRMT R6, RZ, 0x7610, R6 ;  /* 0x00007610ff067816 */ /* 0x000fe40000000006 */
[----:B------:R-:W-:Y:S01]  /*2a970*/  PRMT R3, RZ, 0x7610, R3 ;  /* 0x00007610ff037816 */ /* 0x000fe20000000003 */
[----:B------:R3:W2:Y:S04]  /*2a980*/  @!P0 LDG.E.U16 R9, [R4.64] ;  /* 0x0000000604098981 */ /* 0x0006a8000c1e1500 */
[----:B------:R-:W2:Y:S01]  /*2a990*/  LDL.LU R18, [R1+0x968] ;  /* 0x0009680001127983 */ /* 0x000ea20000300800 */
        /* <DEDUP_REMOVED lines=9> */
[----:B------:R-:W2:Y:S02]  /*2aa30*/  LDL.LU R27, [R1+0x698] ;  /* 0x00069800011b7983 */ /* 0x000ea40000300800 */
[----:B------:R-:W2:Y:S02]  /*2aa40*/  LDL.LU R29, [R1+0x690] ;  /* 0x00069000011d7983 */ /* 0x000ea40000300800 */
[----:B---3--:R-:W-:-:S02]  /*2aa50*/  @!P0 IMAD.MOV.U32 R5, RZ, RZ, R15 ;  /* 0x000000ffff058224 */ /* 0x008fc400078e000f */
[----:B------:R-:W-:-:S05]  /*2aa60*/  @!P0 IMAD.MOV.U32 R4, RZ, RZ, R14 ;  /* 0x000000ffff048224 */ /* 0x000fca00078e000e */
[----:B------:R4:W3:Y:S02]  /*2aa70*/  @!P0 LDG.E.U16 R8, [R4.64] ;  /* 0x0000000604088981 */ /* 0x0008e4000c1e1500 */
[----:B----4-:R-:W-:Y:S02]  /*2aa80*/  @!P0 IMAD.MOV.U32 R4, RZ, RZ, R13 ;  /* 0x000000ffff048224 */ /* 0x010fe400078e000d */
[----:B------:R-:W-:-:S05]  /*2aa90*/  @!P0 IMAD.MOV.U32 R5, RZ, RZ, R0 ;  /* 0x000000ffff058224 */ /* 0x000fca00078e0000 */
[----:B------:R2:W4:Y:S02]  /*2aaa0*/  @!P0 LDG.E.U16 R7, [R4.64] ;  /* 0x0000000604078981 */ /* 0x000524000c1e1500 */
[----:B--2---:R-:W-:Y:S02]  /*2aab0*/  @!P0 IMAD.MOV.U32 R4, RZ, RZ, R11 ;  /* 0x000000ffff048224 */ /* 0x004fe400078e000b */
[----:B------:R-:W-:-:S05]  /*2aac0*/  @!P0 IMAD.MOV.U32 R5, RZ, RZ, R12 ;  /* 0x000000ffff058224 */ /* 0x000fca00078e000c */
[----:B------:R0:W2:Y:S02]  /*2aad0*/  @!P0 LDG.E.U16 R6, [R4.64] ;  /* 0x0000000604068981 */ /* 0x0000a4000c1e1500 */
[----:B0-----:R-:W-:Y:S02]  /*2aae0*/  @!P0 IMAD.MOV.U32 R4, RZ, RZ, R10 ;  /* 0x000000ffff048224 */ /* 0x001fe400078e000a */
[----:B------:R-:W-:-:S05]  /*2aaf0*/  @!P0 IMAD.MOV.U32 R5, RZ, RZ, R28 ;  /* 0x000000ffff058224 */ /* 0x000fca00078e001c */
[----:B------:R0:W2:Y:S04]  /*2ab00*/  @!P0 LDG.E.U16 R3, [R4.64] ;  /* 0x0000000604038981 */ /* 0x0000a8000c1e1500 */
[----:B------:R-:W-:Y:S04]  /*2ab10*/  STL [R1+0x3d2c], R9 ;  /* 0x003d2c0901007387 */ /* 0x000fe80000100800 */
[----:B---3--:R-:W-:Y:S01]  /*2ab20*/  STL [R1+0x3d30], R8 ;  /* 0x003d300801007387 */ /* 0x008fe20000100800 */
[----:B------:R-:W-:Y:S03]  /*2ab30*/  STL [R1+0x17b0], R0 ;  /* 0x0017b00001007387 */ /* 0x000fe60000100800 */
[----:B----4-:R-:W-:Y:S04]  /*2ab40*/  STL [R1+0x3d34], R7 ;  /* 0x003d340701007387 */ /* 0x010fe80000100800 */
[----:B--2---:R-:W-:Y:S01]  /*2ab50*/  STL [R1+0x3d38], R6 ;  /* 0x003d380601007387 */ /* 0x004fe20000100800 */
[----:B------:R-:W-:Y:S02]  /*2ab60*/  STL [R1+0x17b4], R28 ;  /* 0x0017b41c01007387 */ /* 0x000fe40000100800 */
[----:B0-----:R-:W2:Y:S01]  /*2ab70*/  LDL R4, [R1+0x1768] ;  /* 0x0017680001047983 */ /* 0x001ea20000100800 */
[----:B------:R-:W-:Y:S01]  /*2ab80*/  STL [R1+0x3d3c], R3 ;  /* 0x003d3c0301007387 */ /* 0x000fe20000100800 */
[----:B------:R-:W3:Y:S03]  /*2ab90*/  LDL.LU R16, [R1+0x590] ;  /* 0x0005900001107983 */ /* 0x000ee60000300800 */
[----:B---3--:R0:W-:Y:S04]  /*2aba0*/  STL [R1+0x3d84], R16 ;  /* 0x003d841001007387 */ /* 0x0081e80000100800 */
[----:B0-----:R-:W3:Y:S04]  /*2abb0*/  LDL.LU R16, [R1+0x598] ;  /* 0x0005980001107983 */ /* 0x001ee80000300800 */
[----:B---3--:R0:W-:Y:S04]  /*2abc0*/  STL [R1+0x3d88], R16 ;  /* 0x003d881001007387 */ /* 0x0081e80000100800 */
[----:B0-----:R-:W3:Y:S04]  /*2abd0*/  LDL.LU R16, [R1+0x5a0] ;  /* 0x0005a00001107983 */ /* 0x001ee80000300800 */
[----:B--2---:R-:W-:Y:S01]  /*2abe0*/  STS.U16 [R4+0x1e00], R18 ;  /* 0x001e001204007388 */ /* 0x004fe20000000400 */
        /* <DEDUP_REMOVED lines=10> */
[----:B------:R-:W-:Y:S01]  /*2ac90*/  STS.U16 [R4+0x4a00], R29 ;  /* 0x004a001d04007388 */ /* 0x000fe20000000400 */
[----:B---3--:R0:W-:Y:S04]  /*2aca0*/  STL [R1+0x3d8c], R16 ;  /* 0x003d8c1001007387 */ /* 0x0081e80000100800 */
[----:B0-----:R-:W2:Y:S01]  /*2acb0*/  LDL.LU R16, [R1+0x5a8] ;  /* 0x0005a80001107983 */ /* 0x001ea20000300800 */
[----:B------:R-:W3:Y:S02]  /*2acc0*/  LDL.LU R17, [R1+0x348] ;  /* 0x0003480001117983 */ /* 0x000ee40000300800 */
[----:B------:R-:W4:Y:S02]  /*2acd0*/  LDL.LU R18, [R1+0x340] ;  /* 0x0003400001127983 */ /* 0x000f240000300800 */
[----:B------:R-:W3:Y:S01]  /*2ace0*/  LDL.LU R19, [R1+0x1c8] ;  /* 0x0001c80001137983 */ /* 0x000ee20000300800 */
[----:B------:R-:W3:Y:S01]  /*2acf0*/  LDL.LU R20, [R1+0x1c0] ;  /* 0x0001c00001147983 */ /* 0x000ee20000300800 */
[----:B------:R-:W3:Y:S02]  /*2ad00*/  LDL.LU R21, [R1+0x1b8] ;  /* 0x0001b80001157983 */ /* 0x000ee40000300800 */
[----:B------:R-:W3:Y:S02]  /*2ad10*/  LDL.LU R22, [R1+0x1b0] ;  /* 0x0001b00001167983 */ /* 0x000ee40000300800 */
        /* <DEDUP_REMOVED lines=29> */
[----:B----4-:R2:W-:Y:S02]  /*2aef0*/  STS.U16 [R4+0x6200], R18 ;  /* 0x0062001204007388 */ /* 0x0105e40000000400 */
[----:B------:R3:W-:Y:S01]  /*2af00*/  STS.U16 [R4+0x6600], R19 ;  /* 0x0066001304007388 */ /* 0x0007e20000000400 */
[----:B------:R3:W-:Y:S01]  /*2af10*/  STS.U16 [R4+0x6a00], R20 ;  /* 0x006a001404007388 */ /* 0x0007e20000000400 */
[----:B------:R3:W-:Y:S03]  /*2af20*/  STS.U16 [R4+0x6e00], R21 ;  /* 0x006e001504007388 */ /* 0x0007e60000000400 */
[----:B0-----:R-:W4:Y:S01]  /*2af30*/  LDL.LU R16, [R1+0x3d80] ;  /* 0x003d800001107983 */ /* 0x001f220000300800 */
[----:B-1----:R-:W4:Y:S02]  /*2af40*/  LDL.LU R17, [R1+0x3d7c] ;  /* 0x003d7c0001117983 */ /* 0x002f240000300800 */
        /* <DEDUP_REMOVED lines=17> */
[----:B------:R1:W-:Y:S03]  /*2b060*/  STS.U16 [R4+0x8e00], R29 ;  /* 0x008e001d04007388 */ /* 0x0003e60000000400 */
[----:B0-----:R-:W2:Y:S01]  /*2b070*/  LDL.LU R27, [R1+0x3d50] ;  /* 0x003d5000011b7983 */ /* 0x001ea20000300800 */
[----:B-1----:R-:W2:Y:S02]  /*2b080*/  LDL.LU R29, [R1+0x3d4c] ;  /* 0x003d4c00011d7983 */ /* 0x002ea40000300800 */
[----:B------:R-:W-:Y:S02]  /*2b090*/  STS.U16 [R4+0x9200], R3 ;  /* 0x0092000304007388 */ /* 0x000fe40000000400 */
[----:B------:R0:W-:Y:S01]  /*2b0a0*/  STS.U16 [R4+0x9600], R5 ;  /* 0x0096000504007388 */ /* 0x0001e20000000400 */
[----:B------:R1:W-:Y:S01]  /*2b0b0*/  STS.U16 [R4+0x9a00], R28 ;  /* 0x009a001c04007388 */ /* 0x0003e20000000400 */
[----:B------:R1:W-:Y:S02]  /*2b0c0*/  STS.U16 [R4+0x9e00], R6 ;  /* 0x009e000604007388 */ /* 0x0003e40000000400 */
[----:B------:R1:W-:Y:S02]  /*2b0d0*/  STS.U16 [R4+0xa200], R7 ;  /* 0x00a2000704007388 */ /* 0x0003e40000000400 */
[----:B------:R-:W-:Y:S01]  /*2b0e0*/  STS.U16 [R4+0xa600], R0 ;  /* 0x00a6000004007388 */ /* 0x000fe20000000400 */
[----:B------:R1:W-:Y:S01]  /*2b0f0*/  STS.U16 [R4+0xaa00], R8 ;  /* 0x00aa000804007388 */ /* 0x0003e20000000400 */
[----:B------:R1:W-:Y:S02]  /*2b100*/  STS.U16 [R4+0xae00], R9 ;  /* 0x00ae000904007388 */ /* 0x0003e40000000400 */
[----:B------:R1:W-:Y:S02]  /*2b110*/  STS.U16 [R4+0xb200], R10 ;  /* 0x00b2000a04007388 */ /* 0x0003e40000000400 */
[----:B------:R1:W-:Y:S01]  /*2b120*/  STS.U16 [R4+0xb600], R11 ;  /* 0x00b6000b04007388 */ /* 0x0003e20000000400 */
[----:B0-----:R-:W3:Y:S01]  /*2b130*/  LDL.LU R5, [R1+0x984] ;  /* 0x0009840001057983 */ /* 0x001ee20000300800 */
[----:B-1----:R-:W3:Y:S03]  /*2b140*/  LDL.LU R28, [R1+0x980] ;  /* 0x00098000011c7983 */ /* 0x002ee60000300800 */
[----:B------:R-:W3:Y:S04]  /*2b150*/  LDL.LU R6, [R1+0x97c] ;  /* 0x00097c0001067983 */ /* 0x000ee80000300800 */
[----:B------:R0:W-:Y:S01]  /*2b160*/  STS.U16 [R4+0xba00], R12 ;  /* 0x00ba000c04007388 */ /* 0x0001e20000000400 */
[----:B------:R-:W3:Y:S02]  /*2b170*/  LDL.LU R7, [R1+0x978] ;  /* 0x0009780001077983 */ /* 0x000ee40000300800 */
[----:B------:R1:W-:Y:S02]  /*2b180*/  STS.U16 [R4+0xbe00], R13 ;  /* 0x00be000d04007388 */ /* 0x0003e40000000400 */
[----:B------:R-:W3:Y:S01]  /*2b190*/  LDL.LU R8, [R1+0x974] ;  /* 0x0009740001087983 */ /* 0x000ee20000300800 */
[----:B------:R1:W-:Y:S04]  /*2b1a0*/  STS.U16 [R4+0xc200], R14 ;  /* 0x00c2000e04007388 */ /* 0x0003e80000000400 */
[----:B------:R-:W3:Y:S01]  /*2b1b0*/  LDL.LU R9, [R1+0x970] ;  /* 0x0009700001097983 */ /* 0x000ee20000300800 */
[----:B------:R1:W-:Y:S02]  /*2b1c0*/  STS.U16 [R4+0xc600], R15 ;  /* 0x00c6000f04007388 */ /* 0x0003e40000000400 */
[----:B------:R-:W3:Y:S02]  /*2b1d0*/  LDL.LU R10, [R1+0x96c] ;  /* 0x00096c00010a7983 */ /* 0x000ee40000300800 */
[----:B------:R-:W3:Y:S01]  /*2b1e0*/  LDL.LU R11, [R1+0x964] ;  /* 0x00096400010b7983 */ /* 0x000ee20000300800 */
[----:B0-----:R-:W3:Y:S01]  /*2b1f0*/  LDL.LU R12, [R1+0x95c] ;  /* 0x00095c00010c7983 */ /* 0x001ee20000300800 */
[----:B-1----:R-:W3:Y:S03]  /*2b200*/  LDL.LU R13, [R1+0x954] ;  /* 0x00095400010d7983 */ /* 0x002ee60000300800 */
[----:B------:R-:W3:Y:S01]  /*2b210*/  LDL.LU R14, [R1+0x7bc] ;  /* 0x0007bc00010e7983 */ /* 0x000ee20000300800 */
[----:B------:R-:W3:Y:S03]  /*2b220*/  LDL.LU R15, [R1+0x7b4] ;  /* 0x0007b400010f7983 */ /* 0x000ee60000300800 */
[----:B--2---:R-:W-:Y:S01]  /*2b230*/  STS.U16 [R4+0xca00], R29 ;  /* 0x00ca001d04007388 */ /* 0x004fe20000000400 */
[----:B------:R-:W-:Y:S02]  /*2b240*/  STS.U16 [R4+0xce00], R27 ;  /* 0x00ce001b04007388 */ /* 0x000fe40000000400 */
[----:B------:R-:W-:Y:S02]  /*2b250*/  STS.U16 [R4+0xd200], R26 ;  /* 0x00d2001a04007388 */ /* 0x000fe40000000400 */
[----:B------:R-:W-:Y:S01]  /*2b260*/  STS.U16 [R4+0xd600], R25 ;  /* 0x00d6001904007388 */ /* 0x000fe20000000400 */
[----:B------:R0:W-:Y:S04]  /*2b270*/  STS.U16 [R4+0xda00], R24 ;  /* 0x00da001804007388 */ /* 0x0001e80000000400 */
[----:B0-----:R-:W2:Y:S01]  /*2b280*/  LDL.LU R24, [R1+0x6bc] ;  /* 0x0006bc0001187983 */ /* 0x001ea20000300800 */
[----:B------:R-:W2:Y:S02]  /*2b290*/  LDL.LU R25, [R1+0x6b4] ;  /* 0x0006b40001197983 */ /* 0x000ea40000300800 */
[----:B------:R-:W2:Y:S02]  /*2b2a0*/  LDL.LU R26, [R1+0x6ac] ;  /* 0x0006ac00011a7983 */ /* 0x000ea40000300800 */
[----:B------:R-:W2:Y:S01]  /*2b2b0*/  LDL.LU R27, [R1+0x6a4] ;  /* 0x0006a400011b7983 */ /* 0x000ea20000300800 */
[----:B------:R-:W2:Y:S01]  /*2b2c0*/  LDL.LU R29, [R1+0x69c] ;  /* 0x00069c00011d7983 */ /* 0x000ea20000300800 */
[----:B------:R-:W2:Y:S03]  /*2b2d0*/  LDL.LU R3, [R1+0x59c] ;  /* 0x00059c0001037983 */ /* 0x000ea60000300800 */
[----:B--2---:R0:W-:Y:S04]  /*2b2e0*/  STL [R1+0x3d40], R3 ;  /* 0x003d400301007387 */ /* 0x0041e80000100800 */
[----:B0-----:R-:W2:Y:S04]  /*2b2f0*/  LDL.LU R3, [R1+0x5a4] ;  /* 0x0005a40001037983 */ /* 0x001ea80000300800 */
[----:B--2---:R0:W-:Y:S04]  /*2b300*/  STL [R1+0x3d44], R3 ;  /* 0x003d440301007387 */ /* 0x0041e80000100800 */
[----:B0-----:R-:W2:Y:S04]  /*2b310*/  LDL.LU R3, [R1+0x5ac] ;  /* 0x0005ac0001037983 */ /* 0x001ea80000300800 */
[----:B------:R0:W-:Y:S04]  /*2b320*/  STS.U16 [R4+0xde00], R2 ;  /* 0x00de000204007388 */ /* 0x0001e80000000400 */
[----:B0-----:R-:W0:Y:S01]  /*2b330*/  S2R R2, SR_TID.X ;  /* 0x0000000000027919 */ /* 0x001e220000002100 */
[----:B------:R-:W-:Y:S02]  /*2b340*/  STS.U16 [R4+0xe200], R23 ;  /* 0x00e2001704007388 */ /* 0x000fe40000000400 */
[----:B------:R-:W-:Y:S02]  /*2b350*/  STS.U16 [R4+0xe600], R22 ;  /* 0x00e6001604007388 */ /* 0x000fe40000000400 */
[----:B------:R-:W-:Y:S01]  /*2b360*/  STS.U16 [R4+0xea00], R21 ;  /* 0x00ea001504007388 */ /* 0x000fe20000000400 */
[----:B------:R-:W-:Y:S01]  /*2b370*/  STS.U16 [R4+0xee00], R20 ;  /* 0x00ee001404007388 */ /* 0x000fe20000000400 */
[----:B---3--:R-:W-:Y:S02]  /*2b380*/  STS.U16 [R4+0xf200], R19 ;  /* 0x00f2001304007388 */ /* 0x008fe40000000400 */
[----:B------:R-:W-:Y:S02]  /*2b390*/  STS.U16 [R4+0xf600], R18 ;  /* 0x00f6001204007388 */ /* 0x000fe40000000400 */
[----:B----4-:R-:W-:Y:S01]  /*2b3a0*/  STS.U16 [R4+0xfa00], R17 ;  /* 0x00fa001104007388 */ /* 0x010fe20000000400 */
[----:B0-----:R-:W-:Y:S01]  /*2b3b0*/  LOP3.LUT R0, R2, 0x3f, RZ, 0xc0, !PT ;  /* 0x0000003f02007812 */ /* 0x001fe200078ec0ff */
[----:B------:R-:W-:-:S04]  /*2b3c0*/  SHF.R.S32.HI R2, RZ, 0x6, R2 ;  /* 0x00000006ff027819 */ /* 0x000fc80000011402 */
[----:B------:R-:W-:Y:S01]  /*2b3d0*/  IMAD.SHL.U32 R0, R0, 0x2, RZ ;  /* 0x0000000200007824 */ /* 0x000fe200078e00ff */
[----:B------:R-:W-:Y:S01]  /*2b3e0*/  SGXT R2, R2, 0x1 ;  /* 0x000000010202781a */ /* 0x000fe20000000200 */
[----:B--2---:R0:W-:Y:S04]  /*2b3f0*/  STL [R1+0x3d48], R3 ;  /* 0x003d480301007387 */ /* 0x0041e80000100800 */
[----:B0-----:R-:W2:Y:S01]  /*2b400*/  LDL.LU R3, [R1+0x694] ;  /* 0x0006940001037983 */ /* 0x001ea20000300800 */
[----:B------:R-:W-:-:S04]  /*2b410*/  LOP3.LUT R0, R0, 0x90, R2, 0x78, !PT ;  /* 0x0000009000007812 */ /* 0x000fc800078e7802 */
[----:B------:R-:W-:Y:S01]  /*2b420*/  LOP3.LUT R0, R0, 0x60, RZ, 0x3c, !PT ;  /* 0x0000006000007812 */ /* 0x000fe200078e3cff */
[----:B------:R-:W-:Y:S04]  /*2b430*/  STS.U16 [R4+0xfe00], R16 ;  /* 0x00fe001004007388 */ /* 0x000fe80000000400 */
[----:B------:R-:W-:Y:S01]  /*2b440*/  STS.U16 [R0+0x300], R5 ;  /* 0x0003000500007388 */ /* 0x000fe20000000400 */
[----:B------:R-:W-:Y:S02]  /*2b450*/  STS.U16 [R0+0x700], R28 ;  /* 0x0007001c00007388 */ /* 0x000fe40000000400 */
[----:B------:R0:W-:Y:S02]  /*2b460*/  STS.U16 [R0+0xb00], R6 ;  /* 0x000b000600007388 */ /* 0x0001e40000000400 */
[----:B------:R1:W-:Y:S01]  /*2b470*/  STS.U16 [R0+0xf00], R7 ;  /* 0x000f000700007388 */ /* 0x0003e20000000400 */
[----:B------:R3:W-:Y:S01]  /*2b480*/  STS.U16 [R0+0x1300], R8 ;  /* 0x0013000800007388 */ /* 0x0007e20000000400 */
[----:B------:R4:W-:Y:S02]  /*2b490*/  STS.U16 [R0+0x1700], R9 ;  /* 0x0017000900007388 */ /* 0x0009e40000000400 */
[----:B------:R4:W-:Y:S02]  /*2b4a0*/  STS.U16 [R0+0x1b00], R10 ;  /* 0x001b000a00007388 */ /* 0x0009e40000000400 */
[----:B------:R4:W-:Y:S01]  /*2b4b0*/  STS.U16 [R0+0x1f00], R11 ;  /* 0x001f000b00007388 */ /* 0x0009e20000000400 */
[----:B0-----:R-:W2:Y:S01]  /*2b4c0*/  LDL.LU R6, [R1+0x594] ;  /* 0x0005940001067983 */ /* 0x001ea20000300800 */
[----:B-1----:R-:W2:Y:S02]  /*2b4d0*/  LDL.LU R7, [R1+0x34c] ;  /* 0x00034c0001077983 */ /* 0x002ea40000300800 */
[----:B---3--:R-:W3:Y:S02]  /*2b4e0*/  LDL.LU R8, [R1+0x344] ;  /* 0x0003440001087983 */ /* 0x008ee40000300800 */
[----:B----4-:R-:W4:Y:S01]  /*2b4f0*/  LDL.LU R9, [R1+0x1cc] ;  /* 0x0001cc0001097983 */ /* 0x010f220000300800 */
        /* <DEDUP_REMOVED lines=39> */
[----:B------:R1:W-:Y:S02]  /*2b770*/  STS.U16 [R0+0x5700], R6 ;  /* 0x0057000600007388 */ /* 0x0003e40000000400 */
[----:B------:R2:W-:Y:S02]  /*2b780*/  STS.U16 [R0+0x5b00], R7 ;  /* 0x005b000700007388 */ /* 0x0005e40000000400 */
[----:B---3--:R3:W-:Y:S01]  /*2b790*/  STS.U16 [R0+0x5f00], R8 ;  /* 0x005f000800007388 */ /* 0x0087e20000000400 */
[----:B----4-:R3:W-:Y:S01]  /*2b7a0*/  STS.U16 [R0+0x6300], R9 ;  /* 0x0063000900007388 */ /* 0x0107e20000000400 */
        /* <DEDUP_REMOVED lines=23> */
[----:B0-----:R-:W2:Y:S01]  /*2b920*/  LDL.LU R25, [R1+0x3d0c] ;  /* 0x003d0c0001197983 */ /* 0x001ea20000300800 */
[----:B-1----:R-:W2:Y:S02]  /*2b930*/  LDL.LU R26, [R1+0x3d08] ;  /* 0x003d0800011a7983 */ /* 0x002ea40000300800 */
[----:B------:R-:W2:Y:S02]  /*2b940*/  LDL.LU R27, [R1+0x3d04] ;  /* 0x003d0400011b7983 */ /* 0x000ea40000300800 */
[----:B------:R-:W2:Y:S01]  /*2b950*/  LDL.LU R29, [R1+0x3d00] ;  /* 0x003d0000011d7983 */ /* 0x000ea20000300800 */
[----:B------:R-:W-:Y:S01]  /*2b960*/  STS.U16 [R0+0x9300], R16 ;  /* 0x0093001000007388 */ /* 0x000fe20000000400 */
[----:B------:R-:W-:Y:S02]  /*2b970*/  STS.U16 [R0+0x9700], R17 ;  /* 0x0097001100007388 */ /* 0x000fe40000000400 */
[----:B------:R-:W-:Y:S02]  /*2b980*/  STS.U16 [R0+0x9b00], R18 ;  /* 0x009b001200007388 */ /* 0x000fe40000000400 */
[----:B------:R-:W-:Y:S01]  /*2b990*/  STS.U16 [R0+0x9f00], R2 ;  /* 0x009f000200007388 */ /* 0x000fe20000000400 */
[----:B------:R-:W-:Y:S01]  /*2b9a0*/  STS.U16 [R0+0xa300], R19 ;  /* 0x00a3001300007388 */ /* 0x000fe20000000400 */
[----:B------:R0:W-:Y:S02]  /*2b9b0*/  STS.U16 [R0+0xa700], R20 ;  /* 0x00a7001400007388 */ /* 0x0001e40000000400 */
[----:B------:R-:W-:Y:S02]  /*2b9c0*/  STS.U16 [R0+0xab00], R21 ;  /* 0x00ab001500007388 */ /* 0x000fe40000000400 */
[----:B------:R-:W-:Y:S01]  /*2b9d0*/  STS.U16 [R0+0xaf00], R22 ;  /* 0x00af001600007388 */ /* 0x000fe20000000400 */
[----:B------:R-:W-:Y:S01]  /*2b9e0*/  STS.U16 [R0+0xb300], R23 ;  /* 0x00b3001700007388 */ /* 0x000fe20000000400 */
[----:B------:R1:W-:Y:S03]  /*2b9f0*/  STS.U16 [R0+0xb700], R4 ;  /* 0x00b7000400007388 */ /* 0x0003e60000000400 */
[----:B0-----:R-:W4:Y:S04]  /*2ba00*/  LDL R20, [R1+0xd50] ;  /* 0x000d500001147983 */ /* 0x001f280000100800 */
[----:B-1----:R-:W4:Y:S01]  /*2ba10*/  LDL R4, [R1+0xd54] ;  /* 0x000d540001047983 */ /* 0x002f220000100800 */
[----:B------:R-:W-:Y:S02]  /*2ba20*/  STS.U16 [R0+0xbb00], R5 ;  /* 0x00bb000500007388 */ /* 0x000fe40000000400 */
[----:B------:R-:W-:Y:S01]  /*2ba30*/  STS.U16 [R0+0xbf00], R28 ;  /* 0x00bf001c00007388 */ /* 0x000fe20000000400 */
        /* <DEDUP_REMOVED lines=12> */
[----:B---3--:R-:W-:Y:S01]  /*2bb00*/  STS.U16 [R0+0xf300], R8 ;  /* 0x00f3000800007388 */ /* 0x008fe20000000400 */
[----:B------:R-:W-:Y:S02]  /*2bb10*/  STS.U16 [R0+0xf700], R7 ;  /* 0x00f7000700007388 */ /* 0x000fe40000000400 */
[----:B----4-:R-:W-:Y:S01]  /*2bb20*/  STS.U16 [R0+0xfb00], R6 ;  /* 0x00fb000600007388 */ /* 0x010fe20000000400 */
[----:B------:R-:W-:Y:S04]  /*2bb30*/  STS.U16 [R0+0xff00], R3 ;  /* 0x00ff000300007388 */ /* 0x000fe80000000400 */
[----:B------:R-:W-:Y:S06]  /*2bb40*/  BAR.SYNC.DEFER_BLOCKING 0x0 ;  /* 0x0000000000007b1d */ /* 0x000fec0000010000 */
[----:B------:R-:W0:Y:S04]  /*2bb50*/  LDSM.16.M88.4 R8, [R4] ;  /* 0x000000000408783b */ /* 0x000e280000000200 */
[----:B------:R-:W-:Y:S04]  /*2bb60*/  LDSM.16.M88.4 R24, [R4+0x2000] ;  /* 0x002000000418783b */ /* 0x000fe80000000200 */
[----:B------:R-:W-:Y:S04]  /*2bb70*/  LDSM.16.M88.4 R12, [R4+0x3000] ;  /* 0x00300000040c783b */ /* 0x000fe80000000200 */
[----:B------:R-:W-:Y:S04]  /*2bb80*/  LDSM.16.MT88.4 R16, [R20+0x10000] ;  /* 0x010000001410783b */ /* 0x000fe80000004200 */
[----:B0-----:R-:W-:Y:S01]  /*2bb90*/  STL.64 [R1+0xc0], R8 ;  /* 0x0000c00801007387 */ /* 0x001fe20000100a00 */
[----:B------:R-:W-:-:S02]  /*2bba0*/  IMAD.MOV.U32 R22, RZ, RZ, R8 ;  /* 0x000000ffff167224 */ /* 0x000fc400078e0008 */
[----:B------:R-:W-:Y:S02]  /*2bbb0*/  STL.64 [R1+0xc8], R10 ;  /* 0x0000c80a01007387 */ /* 0x000fe40000100a00 */
[----:B------:R-:W-:Y:S02]  /*2bbc0*/  IMAD.MOV.U32 R21, RZ, RZ, R9 ;  /* 0x000000ffff157224 */ /* 0x000fe400078e0009 */
[----:B------:R-:W0:Y:S04]  /*2bbd0*/  LDSM.16.M88.4 R8, [R4+0x1000] ;  /* 0x001000000408783b */ /* 0x000e280000000200 */
[----:B0-----:R-:W-:Y:S01]  /*2bbe0*/  STL.64 [R1+0xb0], R8 ;  /* 0x0000b00801007387 */ /* 0x001fe20000100a00 */
[----:B------:R-:W-:Y:S02]  /*2bbf0*/  IMAD.MOV.U32 R6, RZ, RZ, R8 ;  /* 0x000000ffff067224 */ /* 0x000fe400078e0008 */
[----:B------:R-:W-:Y:S02]  /*2bc00*/  STL.64 [R1+0xb8], R10 ;  /* 0x0000b80a01007387 */ /* 0x000fe40000100a00 */
[----:B------:R-:W-:-:S02]  /*2bc10*/  IMAD.MOV.U32 R5, RZ, RZ, R9 ;  /* 0x000000ffff057224 */ /* 0x000fc400078e0009 */
[----:B------:R-:W0:Y:S04]  /*2bc20*/  LDSM.16.M88.4 R8, [R4+0x4000] ;  /* 0x004000000408783b */ /* 0x000e280000000200 */
[----:B------:R-:W-:Y:S01]  /*2bc30*/  STL.64 [R1+0xa0], R24 ;  /* 0x0000a01801007387 */ /* 0x000fe20000100a00 */
[----:B------:R-:W-:Y:S02]  /*2bc40*/  STL.64 [R1+0xa8], R26 ;  /* 0x0000a81a01007387 */ /* 0x000fe40000100a00 */
[----:B------:R-:W-:Y:S02]  /*2bc50*/  STL.64 [R1+0x90], R12 ;  /* 0x0000900c01007387 */ /* 0x000fe40000100a00 */
[----:B------:R-:W-:Y:S02]  /*2bc60*/  STL.64 [R1+0x98], R14 ;  /* 0x0000980e01007387 */ /* 0x000fe40000100a00 */
[----:B------:R-:W1:Y:S04]  /*2bc70*/  LDSM.16.M88.4 R12, [R4+0x5000] ;  /* 0x00500000040c783b */ /* 0x000e680000000200 */
[----:B------:R-:W-:Y:S04]  /*2bc80*/  LDSM.16.M88.4 R24, [R4+0x7000] ;  /* 0x007000000418783b */ /* 0x000fe80000000200 */
[----:B0-----:R-:W-:Y:S01]  /*2bc90*/  STL.64 [R1+0x80], R8 ;  /* 0x0000800801007387 */ /* 0x001fe20000100a00 */
[----:B------:R-:W-:-:S02]  /*2bca0*/  IMAD.MOV.U32 R28, RZ, RZ, R8 ;  /* 0x000000ffff1c7224 */ /* 0x000fc400078e0008 */
[----:B------:R-:W-:Y:S02]  /*2bcb0*/  STL.64 [R1+0x88], R10 ;  /* 0x0000880a01007387 */ /* 0x000fe40000100a00 */
[----:B------:R-:W-:Y:S02]  /*2bcc0*/  IMAD.MOV.U32 R3, RZ, RZ, R9 ;  /* 0x000000ffff037224 */ /* 0x000fe400078e0009 */
[----:B------:R-:W0:Y:S04]  /*2bcd0*/  LDSM.16.M88.4 R8, [R4+0x6000] ;  /* 0x006000000408783b */ /* 0x000e280000000200 */
[----:B------:R-:W-:Y:S01]  /*2bce0*/  STL [R1+0x3cd4], R3 ;  /* 0x003cd40301007387 */ /* 0x000fe20000100800 */
[----:B------:R-:W-:Y:S02]  /*2bcf0*/  STL [R1+0x3cd0], R28 ;  /* 0x003cd01c01007387 */ /* 0x000fe40000100800 */
[----:B-1----:R-:W-:Y:S02]  /*2bd00*/  STL.64 [R1+0x70], R12 ;  /* 0x0000700c01007387 */ /* 0x002fe40000100a00 */
[----:B------:R-:W-:Y:S02]  /*2bd10*/  STL.64 [R1+0x78], R14 ;  /* 0x0000780e01007387 */ /* 0x000fe40000100a00 */
[----:B------:R-:W1:Y:S04]  /*2bd20*/  LDSM.16.M88.4 R12, [R4+0x8000] ;  /* 0x00800000040c783b */ /* 0x000e680000000200 */
[----:B0-----:R-:W-:Y:S01]  /*2bd30*/  STL.64 [R1+0x60], R8 ;  /* 0x0000600801007387 */ /* 0x001fe20000100a00 */
[----:B------:R-:W-:Y:S02]  /*2bd40*/  STL.64 [R1+0x68], R10 ;  /* 0x0000680a01007387 */ /* 0x000fe40000100a00 */
[----:B------:R-:W0:Y:S01]  /*2bd50*/  LDSM.16.M88.4 R8, [R4+0x9000] ;  /* 0x009000000408783b */ /* 0x000e220000000200 */
[----:B-1----:R-:W-:Y:S03]  /*2bd60*/  STL.64 [R1+0x40], R12 ;  /* 0x0000400c01007387 */ /* 0x002fe60000100a00 */
[----:B------:R-:W-:Y:S02]  /*2bd70*/  STL.64 [R1+0x48], R14 ;  /* 0x0000480e01007387 */ /* 0x000fe40000100a00 */
[----:B------:R-:W-:Y:S01]  /*2bd80*/  LDSM.16.M88.4 R12, [R4+0xd000] ;  /* 0x00d00000040c783b */ /* 0x000fe20000000200 */
[----:B0-----:R-:W-:Y:S03]  /*2bd90*/  STL.64 [R1+0x30], R8 ;  /* 0x0000300801007387 */ /* 0x001fe60000100a00 */
[----:B------:R-:W-:-:S02]  /*2bda0*/  IMAD.MOV.U32 R2, RZ, RZ, R8 ;  /* 0x000000ffff027224 */ /* 0x000fc400078e0008 */
[----:B------:R-:W-:Y:S02]  /*2bdb0*/  STL.64 [R1+0x38], R10 ;  /* 0x0000380a01007387 */ /* 0x000fe40000100a00 */
[----:B------:R-:W-:Y:S02]  /*2bdc0*/  IMAD.MOV.U32 R0, RZ, RZ, R9 ;  /* 0x000000ffff007224 */ /* 0x000fe400078e0009 */
[----:B------:R-:W0:Y:S04]  /*2bdd0*/  LDSM.16.M88.4 R8, [R4+0xa000] ;  /* 0x00a000000408783b */ /* 0x000e280000000200 */
[----:B------:R-:W-:Y:S01]  /*2bde0*/  STL.64 [R1+0x50], R24 ;  /* 0x0000501801007387 */ /* 0x000fe20000100a00 */
[----:B------:R-:W-:Y:S03]  /*2bdf0*/  STL.64 [R1+0x58], R26 ;  /* 0x0000581a01007387 */ /* 0x000fe60000100a00 */
[----:B0-----:R-:W-:Y:S01]  /*2be00*/  STL.64 [R1+0x20], R8 ;  /* 0x0000200801007387 */ /* 0x001fe20000100a00 */
[----:B------:R-:W-:Y:S02]  /*2be10*/  STL.64 [R1+0x28], R10 ;  /* 0x0000280a01007387 */ /* 0x000fe40000100a00 */
[----:B------:R-:W0:Y:S04]  /*2be20*/  LDSM.16.M88.4 R8, [R4+0xb000] ;  /* 0x00b000000408783b */ /* 0x000e280000000200 */
[----:B------:R1:W-:Y:S01]  /*2be30*/  STL.64 [R1+0x3cd8], R24 ;  /* 0x003cd81801007387 */ /* 0x0003e20000100a00 */
[----:B0-----:R-:W-:Y:S01]  /*2be40*/  STL.64 [R1+0x10], R8 ;  /* 0x0000100801007387 */ /* 0x001fe20000100a00 */
[----:B------:R-:W-:Y:S02]  /*2be50*/  STL.64 [R1+0x18], R10 ;  /* 0x0000180a01007387 */ /* 0x000fe40000100a00 */
[----:B-1----:R-:W2:Y:S02]  /*2be60*/  LDL.LU.64 R24, [R1+0x570] ;  /* 0x0005700001187983 */ /* 0x002ea40000300a00 */
[----:B------:R-:W3:Y:S02]  /*2be70*/  LDL.LU.64 R26, [R1+0x578] ;  /* 0x00057800011a7983 */ /* 0x000ee40000300a00 */
[----:B------:R-:W-:-:S02]  /*2be80*/  IMAD.MOV.U32 R3, RZ, RZ, R8 ;  /* 0x000000ffff037224 */ /* 0x000fc400078e0008 */
[----:B------:R-:W-:Y:S02]  /*2be90*/  IMAD.MOV.U32 R28, RZ, RZ, R9 ;  /* 0x000000ffff1c7224 */ /* 0x000fe400078e0009 */
[----:B------:R-:W0:Y:S04]  /*2bea0*/  LDSM.16.M88.4 R8, [R4+0xc000] ;  /* 0x00c000000408783b */ /* 0x000e280000000200 */
[----:B0-----:R-:W-:Y:S01]  /*2beb0*/  STL.64 [R1], R8 ;  /* 0x0000000801007387 */ /* 0x001fe20000100a00 */
[----:B------:R-:W-:Y:S02]  /*2bec0*/  STL.64 [R1+0x8], R10 ;  /* 0x0000080a01007387 */ /* 0x000fe40000100a00 */
[----:B------:R-:W0:Y:S01]  /*2bed0*/  LDSM.16.M88.4 R8, [R4+0xe000] ;  /* 0x00e000000408783b */ /* 0x000e220000000200 */
[----:B---3--:R-:W-:Y:S03]  /*2bee0*/  STL.64 [R1+0x3ce8], R26 ;  /* 0x003ce81a01007387 */ /* 0x008fe60000100a00 */
[----:B--2---:R1:W-:Y:S02]  /*2bef0*/  STL.64 [R1+0x3ce0], R24 ;  /* 0x003ce01801007387 */ /* 0x0043e40000100a00 */
[----:B-1----:R-:W-:-:S02]  /*2bf00*/  IMAD.MOV.U32 R24, RZ, RZ, R6 ;  /* 0x000000ffff187224 */ /* 0x002fc400078e0006 */
[----:B------:R-:W-:Y:S02]  /*2bf10*/  IMAD.MOV.U32 R25, RZ, RZ, R5 ;  /* 0x000000ffff197224 */ /* 0x000fe400078e0005 */
[----:B------:R-:W1:Y:S04]  /*2bf20*/  LDSM.16.M88.4 R4, [R4+0xf000] ;  /* 0x00f000000404783b */ /* 0x000e680000000200 */
[----:B------:R2:W-:Y:S04]  /*2bf30*/  STL.64 [R1+0x3cf8], R24 ;  /* 0x003cf81801007387 */ /* 0x0005e80000100a00 */
[----:B--2---:R-:W2:Y:S01]  /*2bf40*/  LDL.LU.64 R24, [R1+0x940] ;  /* 0x0009400001187983 */ /* 0x004ea20000300a00 */
[----:B------:R-:W2:Y:S02]  /*2bf50*/  LDL.LU.64 R26, [R1+0x948] ;  /* 0x00094800011a7983 */ /* 0x000ea40000300a00 */
[----:B------:R-:W-:Y:S02]  /*2bf60*/  STL [R1+0x34d8], R14 ;  /* 0x0034d80e01007387 */ /* 0x000fe40000100800 */
[----:B------:R-:W-:Y:S01]  /*2bf70*/  STL [R1+0x34d4], R15 ;  /* 0x0034d40f01007387 */ /* 0x000fe20000100800 */
[----:B------:R3:W-:Y:S04]  /*2bf80*/  STL.64 [R1+0x3c70], R12 ;  /* 0x003c700c01007387 */ /* 0x0007e80000100a00 */
[----:B---3--:R-:W3:Y:S04]  /*2bf90*/  LDL.64 R12, [R1+0xa0] ;  /* 0x0000a000010c7983 */ /* 0x008ee80000100a00 */
[----:B---3--:R3:W-:Y:S04]  /*2bfa0*/  STL.64 [R1+0x3cf0], R12 ;  /* 0x003cf00c01007387 */ /* 0x0087e80000100a00 */
[----:B---3--:R-:W3:Y:S01]  /*2bfb0*/  LDL.LU.64 R12, [R1+0x580] ;  /* 0x00058000010c7983 */ /* 0x008ee20000300a00 */
[----:B------:R-:W3:Y:S02]  /*2bfc0*/  LDL.LU.64 R14, [R1+0x588] ;  /* 0x00058800010e7983 */ /* 0x000ee40000300a00 */
[----:B0-----:R-:W-:Y:S02]  /*2bfd0*/  STL [R1+0x34dc], R10 ;  /* 0x0034dc0a01007387 */ /* 0x001fe40000100800 */
[----:B------:R-:W-:Y:S01]  /*2bfe0*/  STL [R1+0x34d0], R11 ;  /* 0x0034d00b01007387 */ /* 0x000fe20000100800 */
[----:B------:R0:W-:Y:S04]  /*2bff0*/  STL.64 [R1+0x3c78], R8 ;  /* 0x003c780801007387 */ /* 0x0001e80000100a00 */
[----:B0-----:R-:W4:Y:S01]  /*2c000*/  LDL.64 R8, [R1+0x90] ;  /* 0x0000900001087983 */ /* 0x001f220000100a00 */
[----:B-1----:R-:W-:Y:S02]  /*2c010*/  STL [R1+0x3558], R6 ;  /* 0x0035580601007387 */ /* 0x002fe40000100800 */
[----:B------:R-:W-:Y:S02]  /*2c020*/  STL [R1+0x3554], R7 ;  /* 0x0035540701007387 */ /* 0x000fe40000100800 */
[----:B------:R0:W-:Y:S02]  /*2c030*/  STL.64 [R1+0x3cc0], R4 ;  /* 0x003cc00401007387 */ /* 0x0001e40000100a00 */
[----:B0-----:R-:W-:-:S02]  /*2c040*/  IMAD.MOV.U32 R4, RZ, RZ, R22 ;  /* 0x000000ffff047224 */ /* 0x001fc400078e0016 */
[----:B------:R-:W-:Y:S02]  /*2c050*/  IMAD.MOV.U32 R5, RZ, RZ, R21 ;  /* 0x000000ffff057224 */ /* 0x000fe400078e0015 */
[----:B------:R-:W0:Y:S05]  /*2c060*/  LDSM.16.MT88.4 R20, [R20+0x10080] ;  /* 0x010080001414783b */ /* 0x000e2a0000004200 */
[C---:B--2---:R-:W-:Y:S01]  /*2c070*/  HMMA.16816.F32 R4, R16.reuse, R4, R24 ;  /* 0x000000041004723c */ /* 0x044fe20000001818 */
[----:B0-----:R-:W-:Y:S01]  /*2c080*/  STL [R1+0x3c44], R22 ;  /* 0x003c441601007387 */ /* 0x001fe20000100800 */
[----:B------:R-:W-:Y:S02]  /*2c090*/  STL [R1+0x3c40], R23 ;  /* 0x003c401701007387 */ /* 0x000fe40000100800 */
[----:B------:R-:W3:Y:S11]  /*2c0a0*/  LDL.LU.64 R24, [R1+0x3cf8] ;  /* 0x003cf80001187983 */ /* 0x000ef60000300a00 */
[----:B------:R-:W-:Y:S09]  /*2c0b0*/  @!UPT UIADD3 URZ, URZ, URZ, URZ ;  /* 0x0000003f3f3ff290 */ /* 0x000ff2000fffe03f */
[----:B------:R-:W-:Y:S01]  /*2c0c0*/  IMAD.MOV.U32 R29, RZ, RZ, R7 ;  /* 0x000000ffff1d7224 */ /* 0x000fe200078e0007 */
[----:B------:R0:W-:Y:S01]  /*2c0d0*/  STL.64 [R1+0x590], R4 ;  /* 0x0005900401007387 */ /* 0x0001e20000100a00 */
[----:B------:R1:W-:Y:S03]  /*2c0e0*/  STL [R1+0x598], R6 ;  /* 0x0005980601007387 */ /* 0x0003e60000100800 */
[----:B0-----:R-:W4:Y:S01]  /*2c0f0*/  LDL.LU.64 R4, [R1+0x560] ;  /* 0x0005600001047983 */ /* 0x001f220000300a00 */
[----:B-1----:R-:W4:Y:S02]  /*2c100*/  LDL.LU.64 R6, [R1+0x568] ;  /* 0x0005680001067983 */ /* 0x002f240000300a00 */
[----:B------:R-:W-:Y:S01]  /*2c110*/  STL [R1+0x3640], R29 ;  /* 0x0036401d01007387 */ /* 0x000fe20000100800 */
[C---:B---3--:R-:W-:Y:S01]  /*2c120*/  HMMA.16816.F32 R24, R16.reuse, R24, R12 ;  /* 0x000000181018723c */ /* 0x048fe2000000180c */
[----:B------:R-:W2:Y:S11]  /*2c130*/  LDL.LU.64 R12, [R1+0x3cf0] ;  /* 0x003cf000010c7983 */ /* 0x000eb60000300a00 */
[----:B------:R-:W-:Y:S11]  /*2c140*/  @!UPT UIADD3 URZ, URZ, URZ, URZ ;  /* 0x0000003f3f3ff290 */ /* 0x000ff6000fffe03f */
[----:B------:R-:W-:Y:S01]  /*2c150*/  STL.64 [R1+0x580], R24 ;  /* 0x0005801801007387 */ /* 0x000fe20000100a00 */
[----:B------:R0:W-:Y:S03]  /*2c160*/  STL.64 [R1+0x588], R26 ;  /* 0x0005881a01007387 */ /* 0x0001e60000100a00 */
[----:B0-----:R-:W2:Y:S01]  /*2c170*/  LDL.LU.64 R26, [R1+0x3ce8] ;  /* 0x003ce800011a7983 */ /* 0x001ea20000300a00 */
[----:B------:R-:W2:Y:S02]  /*2c180*/  LDL.LU.64 R24, [R1+0x3ce0] ;  /* 0x003ce00001187983 */ /* 0x000ea40000300a00 */
[----:B--2---:R-:W-:Y:S11]  /*2c190*/  HMMA.16816.F32 R24, R16, R12, R24 ;  /* 0x0000000c1018723c */ /* 0x004ff60000001818 */
[----:B------:R-:W-:Y:S11]  /*2c1a0*/  @!UPT UIADD3 URZ, URZ, URZ, URZ ;  /* 0x0000003f3f3ff290 */ /* 0x000ff6000fffe03f */
[----:B------:R-:W-:Y:S01]  /*2c1b0*/  @!UPT UIADD3 URZ, URZ, URZ, URZ ;  /* 0x0000003f3f3ff290 */ /* 0x000fe2000fffe03f */
[----:B------:R0:W-:Y:S01]  /*2c1c0*/  STL.64 [R1+0x570], R24 ;  /* 0x0005701801007387 */ /* 0x0001e20000100a00 */
[----:B------:R1:W-:Y:S03]  /*2c1d0*/  STL.64 [R1+0x578], R26 ;  /* 0x0005781a01007387 */ /* 0x0003e60000100a00 */
[----:B0-----:R-:W2:Y:S01]  /*2c1e0*/  LDL.LU.64 R24, [R1+0x3cd8] ;  /* 0x003cd80001187983 */ /* 0x001ea20000300a00 */
[----:B-1----:R-:W-:Y:S02]  /*2c1f0*/  IMAD.MOV.U32 R27, RZ, RZ, R12 ;  /* 0x000000ffff1b7224 */ /* 0x002fe400078e000c */
[----:B------:R-:W-:-:S05]  /*2c200*/  IMAD.MOV.U32 R26, RZ, RZ, R13 ;  /* 0x000000ffff1a7224 */ /* 0x000fca00078e000d */
[----:B------:R-:W-:Y:S04]  /*2c210*/  STL.64 [R1+0x3ca8], R26 ;  /* 0x003ca81a01007387 */ /* 0x000fe80000100a00 */
[----:B--2---:R0:W-:Y:S04]  /*2c220*/  STL.64 [R1+0x3ca0], R24 ;  /* 0x003ca01801007387 */ /* 0x0041e80000100a00 */
[----:B0-----:R-:W2:Y:S04]  /*2c230*/  LDL R24, [R1+0x60] ;  /* 0x0000600001187983 */ /* 0x001ea80000100800 */
[----:B------:R-:W2:Y:S04]  /*2c240*/  LDL R25, [R1+0x64] ;  /* 0x0000640001197983 */ /* 0x000ea80000100800 */
[----:B--2---:R-:W-:Y:S01]  /*2c250*/  STL.64 [R1+0x3cc8], R24 ;  /* 0x003cc81801007387 */ /* 0x004fe20000100a00 */
[----:B------:R-:W2:Y:S01]  /*2c260*/  LDL.64 R12, [R1] ;  /* 0x00000000010c7983 */ /* 0x000ea20000100a00 */
[----:B----4-:R-:W-:Y:S02]  /*2c270*/  HMMA.16816.F32 R4, R16, R8, R4 ;  /* 0x000000081004723c */ /* 0x010fe40000001804 */
[----:B--2---:R0:W-:Y:S04]  /*2c280*/  STL.64 [R1+0x3c80], R12 ;  /* 0x003c800c01007387 */ /* 0x0041e80000100a00 */
[----:B0-----:R-:W2:Y:S04]  /*2c290*/  LDL R12, [R1+0x40] ;  /* 0x00004000010c7983 */ /* 0x001ea80000100800 */
[----:B------:R-:W2:Y:S01]  /*2c2a0*/  LDL R13, [R1+0x44] ;  /* 0x00004400010d7983 */ /* 0x000ea20000100800 */
[----:B------:R-:W-:-:S02]  /*2c2b0*/  IMAD.MOV.U32 R22, RZ, RZ, R8 ;  /* 0x000000ffff167224 */ /* 0x000fc400078e0008 */
[----:B------:R-:W-:Y:S02]  /*2c2c0*/  IMAD.MOV.U32 R23, RZ, RZ, R9 ;  /* 0x000000ffff177224 */ /* 0x000fe400078e0009 */
[----:B------:R-:W-:Y:S02]  /*2c2d0*/  IMAD.MOV.U32 R8, RZ, RZ, R3 ;  /* 0x000000ffff087224 */ /* 0x000fe400078e0003 */
[----:B------:R-:W-:Y:S01]  /*2c2e0*/  IMAD.MOV.U32 R9, RZ, RZ, R28 ;  /* 0x000000ffff097224 */ /* 0x000fe200078e001c */
[----:B--2---:R-:W-:Y:S05]  /*2c2f0*/  STL.64 [R1+0x3c98], R12 ;  /* 0x003c980c01007387 */ /* 0x004fea0000100a00 */
[----:B------:R0:W-:Y:S02]  /*2c300*/  STL.64 [R1+0x560], R4 ;  /* 0x0005600401007387 */ /* 0x0001e40000100a00 */
[----:B------:R1:W-:Y:S02]  /*2c310*/  STL.64 [R1+0x568], R6 ;  /* 0x0005680601007387 */ /* 0x0003e40000100a00 */
[----:B------:R-:W2:Y:S01]  /*2c320*/  LDL.LU.64 R24, [R1+0x550] ;  /* 0x0005500001187983 */ /* 0x000ea20000300a00 */
[----:B------:R-:W2:Y:S01]  /*2c330*/  LDL.LU.64 R26, [R1+0x558] ;  /* 0x00055800011a7983 */ /* 0x000ea20000300a00 */
[----:B------:R-:W3:Y:S02]  /*2c340*/  LDL.LU R3, [R1+0x3cd4] ;  /* 0x003cd40001037983 */ /* 0x000ee40000300800 */
[----:B------:R-:W4:Y:S01]  /*2c350*/  LDL.LU R28, [R1+0x3cd0] ;  /* 0x003cd000011c7983 */ /* 0x000f220000300800 */
[----:B0-----:R-:W2:Y:S01]  /*2c360*/  LDL.LU.64 R4, [R1+0x540] ;  /* 0x0005400001047983 */ /* 0x001ea20000300a00 */
[----:B-1----:R-:W2:Y:S02]  /*2c370*/  LDL.LU.64 R6, [R1+0x548] ;  /* 0x0005480001067983 */ /* 0x002ea40000300a00 */
[----:B------:R-:W2:Y:S02]  /*2c380*/  LDL.LU.64 R12, [R1+0x8b0] ;  /* 0x0008b000010c7983 */ /* 0x000ea40000300a00 */
[----:B------:R-:W2:Y:S02]  /*2c390*/  LDL.LU.64 R14, [R1+0x8b8] ;  /* 0x0008b800010e7983 */ /* 0x000ea40000300a00 */
[----:B--2---:R-:W-:Y:S01]  /*2c3a0*/  STL.64 [R1+0x3cb8], R14 ;  /* 0x003cb80e01007387 */ /* 0x004fe20000100a00 */
[----:B------:R0:W-:Y:S03]  /*2c3b0*/  STL.64 [R1+0x3cb0], R12 ;  /* 0x003cb00c01007387 */ /* 0x0001e60000100a00 */
[----:B0-----:R-:W2:Y:S01]  /*2c3c0*/  LDL.LU.64 R12, [R1+0x8c0] ;  /* 0x0008c000010c7983 */ /* 0x001ea20000300a00 */
[----:B------:R-:W2:Y:S02]  /*2c3d0*/  LDL.LU.64 R14, [R1+0x8c8] ;  /* 0x0008c800010e7983 */ /* 0x000ea40000300a00 */
[----:B------:R0:W-:Y:S02]  /*2c3e0*/  STL.64 [R1+0x3c88], R8 ;  /* 0x003c880801007387 */ /* 0x0001e40000100a00 */
[----:B0-----:R-:W2:Y:S04]  /*2c3f0*/  LDL R8, [R1+0x70] ;  /* 0x0000700001087983 */ /* 0x001ea80000100800 */
[----:B------:R-:W2:Y:S01]  /*2c400*/  LDL R9, [R1+0x74] ;  /* 0x0000740001097983 */ /* 0x000ea20000100800 */
[----:B------:R-:W-:Y:S02]  /*2c410*/  STL.64 [R1+0x3c50], R22 ;  /* 0x003c501601007387 */ /* 0x000fe40000100a00 */
[----:B------:R0:W-:Y:S02]  /*2c420*/  STL.64 [R1+0x3c48], R20 ;  /* 0x003c481401007387 */ /* 0x0001e40000100a00 */
[----:B0-----:R-:W2:Y:S04]  /*2c430*/  LDL.64 R20, [R1+0x20] ;  /* 0x0000200001147983 */ /* 0x001ea80000100a00 */
[----:B--2---:R4:W-:Y:S02]  /*2c440*/  STL.64 [R1+0x3c90], R20 ;  /* 0x003c901401007387 */ /* 0x0049e40000100a00 */
[----:B----4-:R-:W-:-:S02]  /*2c450*/  IMAD.MOV.U32 R20, RZ, RZ, R28 ;  /* 0x000000ffff147224 */ /* 0x010fc400078e001c */
[----:B---3--:R-:W-:-:S07]  /*2c460*/  IMAD.MOV.U32 R21, RZ, RZ, R3 ;  /* 0x000000ffff157224 */ /* 0x008fce00078e0003 */
[C---:B------:R-:W-:Y:S01]  /*2c470*/  HMMA.16816.F32 R20, R16.reuse, R20, R24 ;  /* 0x000000141014723c */ /* 0x040fe20000001818 */
[----:B------:R-:W2:Y:S07]  /*2c480*/  LDL.LU.64 R24, [R1+0x3cc8] ;  /* 0x003cc80001187983 */ /* 0x000eae0000300a00 */
[C---:B------:R-:W-:Y:S11]  /*2c490*/  HMMA.16816.F32 R8, R16.reuse, R8, R4 ;  /* 0x000000081008723c */ /* 0x040ff60000001804 */
[----:B------:R-:W-:Y:S04]  /*2c4a0*/  @!UPT UIADD3 URZ, URZ, URZ, URZ ;  /* 0x0000003f3f3ff290 */ /* 0x000fe8000fffe03f */
[----:B------:R0:W-:Y:S01]  /*2c4b0*/  STL.64 [R1+0x550], R20 ;  /* 0x0005501401007387 */ /* 0x0001e20000100a00 */
[----:B------:R1:W-:Y:S03]  /*2c4c0*/  STL.64 [R1+0x558], R22 ;  /* 0x0005581601007387 */ /* 0x0003e60000100a00 */
[----:B0-----:R-:W3:Y:S01]  /*2c4d0*/  LDL.LU.64 R20, [R1+0x8a0] ;  /* 0x0008a00001147983 */ /* 0x001ee20000300a00 */
[----:B-1----:R-:W3:Y:S02]  /*2c4e0*/  LDL.LU.64 R22, [R1+0x8a8] ;  /* 0x0008a80001167983 */ /* 0x002ee40000300a00 */
[----:B------:R-:W4:Y:S02]  /*2c4f0*/  LDL.LU.64 R4, [R1+0x3cc0] ;  /* 0x003cc00001047983 */ /* 0x000f240000300a00 */
[----:B------:R-:W-:Y:S02]  /*2c500*/  IMAD.MOV.U32 R7, RZ, RZ, R11 ;  /* 0x000000ffff077224 */ /* 0x000fe400078e000b */
[----:B------:R-:W-:Y:S01]  /*2c510*/  IMAD.MOV.U32 R6, RZ, RZ, R10 ;  /* 0x000000ffff067224 */ /* 0x000fe200078e000a */
[----:B------:R0:W-:Y:S04]  /*2c520*/  STL.64 [R1+0x540], R8 ;  /* 0x0005400801007387 */ /* 0x0001e80000100a00 */
[----:B0-----:R-:W3:Y:S01]  /*2c530*/  LDL.LU.64 R8, [R1+0x890] ;  /* 0x0008900001087983 */ /* 0x001ee20000300a00 */
[----:B------:R-:W3:Y:S02]  /*2c540*/  LDL.LU.64 R10, [R1+0x898] ;  /* 0x00089800010a7983 */ /* 0x000ee40000300a00 */
[----:B------:R-:W-:Y:S02]  /*2c550*/  STL [R1+0x3674], R7 ;  /* 0x0036740701007387 */ /* 0x000fe40000100800 */
[----:B------:R-:W-:Y:S01]  /*2c560*/  STL [R1+0x3670], R6 ;  /* 0x0036700601007387 */ /* 0x000fe20000100800 */
[C---:B--2---:R-:W-:Y:S01]  /*2c570*/  HMMA.16816.F32 R24, R16.reuse, R24, R12 ;  /* 0x000000181018723c */ /* 0x044fe2000000180c */
[----:B----4-:R0:W-:Y:S04]  /*2c580*/  STL.64 [R1+0x3c58], R4 ;  /* 0x003c580401007387 */ /* 0x0101e80000100a00 */
[----:B0-----:R-:W2:Y:S01]  /*2c590*/  LDL.LU.64 R4, [R1+0x880] ;  /* 0x0008800001047983 */ /* 0x001ea20000300a00 */
[----:B------:R-:W2:Y:S02]  /*2c5a0*/  LDL.LU.64 R6, [R1+0x888] ;  /* 0x0008880001067983 */ /* 0x000ea40000300a00 */
[----:B------:R-:W4:Y:S02]  /*2c5b0*/  LDL.LU.64 R14, [R1+0x3cb8] ;  /* 0x003cb800010e7983 */ /* 0x000f240000300a00 */
[----:B------:R-:W4:Y:S11]  /*2c5c0*/  LDL.LU.64 R12, [R1+0x3cb0] ;  /* 0x003cb000010c7983 */ /* 0x000f360000300a00 */
[----:B------:R-:W-:Y:S02]  /*2c5d0*/  @!UPT UIADD3 URZ, URZ, URZ, URZ ;  /* 0x0000003f3f3ff290 */ /* 0x000fe4000fffe03f */
[----:B------:R-:W-:Y:S01]  /*2c5e0*/  STL.64 [R1+0x8c0], R24 ;  /* 0x0008c01801007387 */ /* 0x000fe20000100a00 */
[----:B------:R0:W-:Y:S03]  /*2c5f0*/  STL.64 [R1+0x8c8], R26 ;  /* 0x0008c81a01007387 */ /* 0x0001e60000100a00 */
[----:B0-----:R-:W2:Y:S01]  /*2c600*/  LDL.LU.64 R26, [R1+0x3ca8] ;  /* 0x003ca800011a7983 */ /* 0x001ea20000300a00 */
[----:B------:R-:W4:Y:S02]  /*2c610*/  LDL.LU.64 R24, [R1+0x3ca0] ;  /* 0x003ca00001187983 */ /* 0x000f240000300a00 */
[C---:B----4-:R-:W-:Y:S11]  /*2c620*/  HMMA.16816.F32 R12, R16.reuse, R24, R12 ;  /* 0x00000018100c723c */ /* 0x050ff6000000180c */
[----:B------:R-:W-:Y:S11]  /*2c630*/  @!UPT UIADD3 URZ, URZ, URZ, URZ ;  /* 0x0000003f3f3ff290 */ /* 0x000ff6000fffe03f */
[----:B------:R-:W-:Y:S01]  /*2c640*/  @!UPT UIADD3 URZ, URZ, URZ, URZ ;  /* 0x0000003f3f3ff290 */ /* 0x000fe2000fffe03f */
[----:B------:R0:W-:Y:S01]  /*2c650*/  STL.64 [R1+0x8b0], R12 ;  /* 0x0008b00c01007387 */ /* 0x0001e20000100a00 */
[----:B------:R3:W-:Y:S03]  /*2c660*/  STL.64 [R1+0x8b8], R14 ;  /* 0x0008b80e01007387 */ /* 0x0007e60000100a00 */
[----:B0-----:R-:W3:Y:S01]  /*2c670*/  LDL.LU.64 R12, [R1+0x3c98] ;  /* 0x003c9800010c7983 */ /* 0x001ee20000300a00 */
[----:B------:R0:W-:Y:S02]  /*2c680*/  STL.64 [R1+0x3bf8], R24 ;  /* 0x003bf81801007387 */ /* 0x0001e40000100a00 */
[----:B--2---:R1:W-:Y:S01]  /*2c690*/  STL.64 [R1+0x3c28], R26 ;  /* 0x003c281a01007387 */ /* 0x0043e20000100a00 */
[----:B---3--:R-:W-:Y:S01]  /*2c6a0*/  HMMA.16816.F32 R12, R16, R12, R20 ;  /* 0x0000000c100c723c */ /* 0x008fe20000001814 */
[----:B------:R-:W2:Y:S01]  /*2c6b0*/  LDL.LU.64 R20, [R1+0x3c90] ;  /* 0x003c900001147983 */ /* 0x000ea20000300a00 */
[----:B0-----:R-:W-:-:S02]  /*2c6c0*/  IMAD.MOV.U32 R24, RZ, RZ, R2 ;  /* 0x000000ffff187224 */ /* 0x001fc400078e0002 */
[----:B------:R-:W-:-:S07]  /*2c6d0*/  IMAD.MOV.U32 R25, RZ, RZ, R0 ;  /* 0x000000ffff197224 */ /* 0x000fce00078e0000 */
[C---:B-1----:R-:W-:Y:S11]  /*2c6e0*/  HMMA.16816.F32 R24, R16.reuse, R24, R8 ;  /* 0x000000181018723c */ /* 0x042ff60000001808 */
[----:B------:R-:W-:Y:S01]  /*2c6f0*/  @!UPT UIADD3 URZ, URZ, URZ, URZ ;  /* 0x0000003f3f3ff290 */ /* 0x000fe2000fffe03f */
[----:B------:R0:W-:Y:S01]  /*2c700*/  STL.64 [R1+0x8a0], R12 ;  /* 0x0008a00c01007387 */ /* 0x0001e20000100a00 */
[----:B------:R1:W-:Y:S03]  /*2c710*/  STL.64 [R1+0x8a8], R14 ;  /* 0x0008a80e01007387 */ /* 0x0003e60000100a00 */
[----:B0-----:R-:W3:Y:S01]  /*2c720*/  LDL.LU.64 R12, [R1+0x870] ;  /* 0x00087000010c7983 */ /* 0x001ee20000300a00 */
[----:B-1----:R-:W3:Y:S02]  /*2c730*/  LDL.LU.64 R14, [R1+0x878] ;  /* 0x00087800010e7983 */ /* 0x002ee40000300a00 */
[----:B------:R-:W3:Y:S04]  /*2c740*/  LDL.LU.64 R8, [R1+0x3c88] ;  /* 0x003c880001087983 */ /* 0x000ee80000300a00 */
[----:B------:R-:W-:Y:S01]  /*2c750*/  STL.64 [R1+0x890], R24 ;  /* 0x0008901801007387 */ /* 0x000fe20000100a00 */
[----:B------:R-:W-:Y:S01]  /*2c760*/  STL.64 [R1+0x898], R26 ;  /* 0x0008981a01007387 */ /* 0x000fe20000100a00 */
[C---:B--2---:R-:W-:Y:S11]  /*2c770*/  HMMA.16816.F32 R4, R16.reuse, R20, R4 ;  /* 0x000000141004723c */ /* 0x044ff60000001804 */
[----:B------:R-:W-:Y:S11]  /*2c780*/  @!UPT UIADD3 URZ, URZ, URZ, URZ ;  /* 0x0000003f3f3ff290 */ /* 0x000ff6000fffe03f */
[----:B------:R-:W-:Y:S01]  /*2c790*/  @!UPT UIADD3 URZ, URZ, URZ, URZ ;  /* 0x0000003f3f3ff290 */ /* 0x000fe2000fffe03f */
[----:B------:R0:W-:Y:S01]  /*2c7a0*/  STL.64 [R1+0x880], R4 ;  /* 0x0008800401007387 */ /* 0x0001e20000100a00 */
[----:B------:R1:W-:Y:S02]  /*2c7b0*/  STL [R1+0x888], R6 ;  /* 0x0008880601007387 */ /* 0x0003e40000100800 */
[----:B------:R-:W-:Y:S01]  /*2c7c0*/  IMAD.MOV.U32 R3, RZ, RZ, R7 ;  /* 0x000000ffff037224 */ /* 0x000fe200078e0007 */
[----:B0-----:R-:W2:Y:S01]  /*2c7d0*/  LDL.LU.64 R4, [R1+0x850] ;  /* 0x0008500001047983 */ /* 0x001ea20000300a00 */
[----:B-1----:R-:W4:Y:S02]  /*2c7e0*/  LDL.LU.64 R6, [R1+0x858] ;  /* 0x0008580001067983 */ /* 0x002f240000300a00 */
[----:B------:R-:W-:Y:S02]  /*2c7f0*/  IMAD.MOV.U32 R29, RZ, RZ, R20 ;  /* 0x000000ffff1d7224 */ /* 0x000fe400078e0014 */
[----:B------:R-:W-:Y:S01]  /*2c800*/  IMAD.MOV.U32 R28, RZ, RZ, R21 ;  /* 0x000000ffff1c7224 */ /* 0x000fe200078e0015 */
[C---:B---3--:R-:W-:Y:S01]  /*2c810*/  HMMA.16816.F32 R8, R16.reuse, R8, R12 ;  /* 0x000000081008723c */ /* 0x048fe2000000180c */
[----:B----4-:R-:W-:Y:S01]  /*2c820*/  STL.64 [R1+0x3c68], R6 ;  /* 0x003c680601007387 */ /* 0x010fe20000100a00 */
[----:B--2---:R0:W-:Y:S03]  /*2c830*/  STL.64 [R1+0x3c60], R4 ;  /* 0x003c600401007387 */ /* 0x0041e60000100a00 */
[----:B0-----:R-:W2:Y:S01]  /*2c840*/  LDL.LU.64 R4, [R1+0x860] ;  /* 0x0008600001047983 */ /* 0x001ea20000300a00 */
[----:B------:R-:W2:Y:S02]  /*2c850*/  LDL.LU.64 R6, [R1+0x868] ;  /* 0x0008680001067983 */ /* 0x000ea40000300a00 */
[----:B------:R-:W3:Y:S02]  /*2c860*/  LDL.LU.64 R20, [R1+0x840] ;  /* 0x0008400001147983 */ /* 0x000ee40000300a00 */
[----:B------:R-:W3:Y:S01]  /*2c870*/  LDL.LU.64 R22, [R1+0x848] ;  /* 0x0008480001167983 */ /* 0x000ee20000300a00 */
[----:B------:R-:W4:Y:S01]  /*2c880*/  LDL.LU.64 R24, [R1+0x530] ;  /* 0x0005300001187983 */ /* 0x000f220000300a00 */
[----:B------:R-:W4:Y:S02]  /*2c890*/  LDL.LU.64 R26, [R1+0x538] ;  /* 0x00053800011a7983 */ /* 0x000f240000300a00 */
[----:B------:R-:W-:Y:S02]  /*2c8a0*/  STL [R1+0x3550], R3 ;  /* 0x0035500301007387 */ /* 0x000fe40000100800 */
[----:B------:R-:W2:Y:S07]  /*2c8b0*/  LDL.LU.64 R12, [R1+0x3c80] ;  /* 0x003c8000010c7983 */ /* 0x000eae0000300a00 */
[----:B------:R0:W-:Y:S01]  /*2c8c0*/  STL.64 [R1+0x870], R8 ;  /* 0x0008700801007387 */ /* 0x0001e20000100a00 */
[----:B------:R1:W-:Y:S03]  /*2c8d0*/  STL.64 [R1+0x878], R10 ;  /* 0x0008780a01007387 */ /* 0x0003e60000100a00 */
[----:B0-----:R-:W3:Y:S01]  /*2c8e0*/  LDL.LU.64 R8, [R1+0x3c78] ;  /* 0x003c780001087983 */ /* 0x001ee20000300a00 */
[----:B--2---:R-:W-:Y:S01]  /*2c8f0*/  HMMA.16816.F32 R4, R16, R12, R4 ;  /* 0x0000000c1004723c */ /* 0x004fe20000001804 */
[----:B------:R-:W-:-:S02]  /*2c900*/  IMAD.MOV.U32 R2, RZ, RZ, R12 ;  /* 0x000000ffff027224 */ /* 0x000fc400078e000c */
[----:B------:R-:W-:Y:S02]  /*2c910*/  IMAD.MOV.U32 R0, RZ, RZ, R13 ;  /* 0x000000ffff007224 */ /* 0x000fe400078e000d */
[----:B------:R-:W2:Y:S11]  /*2c920*/  LDL.LU.64 R12, [R1+0x3c70] ;  /* 0x003c7000010c7983 */ /* 0x000eb60000300a00 */
[----:B------:R-:W-:Y:S08]  /*2c930*/  @!UPT UIADD3 URZ, URZ, URZ, URZ ;  /* 0x0000003f3f3ff290 */ /* 0x000ff0000fffe03f */
[----:B------:R-:W-:Y:S02]  /*2c940*/  IMAD.MOV.U32 R15, RZ, RZ, R6 ;  /* 0x000000ffff0f7224 */ /* 0x000fe400078e0006 */
[----:B-1----:R-:W-:Y:S02]  /*2c950*/  IMAD.MOV.U32 R11, RZ, RZ, R7 ;  /* 0x000000ffff0b7224 */ /* 0x002fe400078e0007 */
[----:B------:R-:W-:Y:S02]  /*2c960*/  IMAD.MOV.U32 R10, RZ, RZ, R4 ;  /* 0x000000ffff0a7224 */ /* 0x000fe400078e0004 */
[----:B------:R-:W-:Y:S01]  /*2c970*/  IMAD.MOV.U32 R14, RZ, RZ, R5 ;  /* 0x000000ffff0e7224 */ /* 0x000fe200078e0005 */
[----:B------:R-:W2:Y:S01]  /*2c980*/  LDL.LU.64 R6, [R1+0x3c68] ;  /* 0x003c680001067983 */ /* 0x000ea20000300a00 */
[----:B------:R-:W2:Y:S02]  /*2c990*/  LDL.LU.64 R4, [R1+0x3c60] ;  /* 0x003c600001047983 */ /* 0x000ea40000300a00 */
[----:B------:R-:W-:Y:S02]  /*2c9a0*/  STL [R1+0x350c], R11 ;  /* 0x00350c0b01007387 */ /* 0x000fe40000100800 */
[----:B------:R-:W-:Y:S01]  /*2c9b0*/  STL [R1+0x3508], R15 ;  /* 0x0035080f01007387 */ /* 0x000fe20000100800 */
[----:B------:R-:W-:Y:S01]  /*2c9c0*/  STL [R1+0x3504], R14 ;  /* 0x0035040e01007387 */ /* 0x000fe20000100800 */
[----:B------:R-:W-:Y:S01]  /*2c9d0*/  STL [R1+0x3500], R10 ;  /* 0x0035000a01007387 */ /* 0x000fe20000100800 */
[C---:B---3--:R-:W-:Y:S08]  /*2c9e0*/  HMMA.16816.F32 R20, R16.reuse, R8, R20 ;  /* 0x000000081014723c */ /* 0x048ff00000001814 */
[----:B--2---:R-:W-:Y:S11]  /*2c9f0*/  HMMA.16816.F32 R4, R16, R12, R4 ;  /* 0x0000000c1004723c */ /* 0x004ff60000001804 */
[----:B------:R-:W-:Y:S11]  /*2ca00*/  @!UPT UIADD3 URZ, URZ, URZ, URZ ;  /* 0x0000003f3f3ff290 */ /* 0x000ff6000fffe03f */
[----:B------:R-:W-:Y:S01]  /*2ca10*/  @!UPT UIADD3 URZ, URZ, URZ, URZ ;  /* 0x0000003f3f3ff290 */ /* 0x000fe2000fffe03f */
[----:B------:R0:W-:Y:S01]  /*2ca20*/  STL.64 [R1+0x850], R4 ;  /* 0x0008500401007387 */ /* 0x0001e20000100a00 */
[----:B------:R-:W-:Y:S03]  /*2ca30*/  STL [R1+0x858], R6 ;  /* 0x0008580601007387 */ /* 0x000fe60000100800 */
[----:B0-----:R-:W4:Y:S01]  /*2ca40*/  LDL.LU.64 R4, [R1+0x3c58] ;  /* 0x003c580001047983 */ /* 0x001f220000300a00 */
[----:B------:R-:W-:-:S05]  /*2ca50*/  IMAD.MOV.U32 R3, RZ, RZ, R7 ;  /* 0x000000ffff037224 */ /* 0x000fca00078e0007 */
[----:B------:R-:W-:Y:S01]  /*2ca60*/  STL [R1+0x3644], R3 ;  /* 0x0036440301007387 */ /* 0x000fe20000100800 */
[----:B------:R-:W-:Y:S02]  /*2ca70*/  STL.64 [R1+0x840], R20 ;  /* 0x0008401401007387 */ /* 0x000fe40000100a00 */
[----:B------:R0:W-:Y:S02]  /*2ca80*/  STL.64 [R1+0x848], R22 ;  /* 0x0008481601007387 */ /* 0x0001e40000100a00 */
[----:B0-----:R-:W2:Y:S01]  /*2ca90*/  LDL.LU.64 R22, [R1+0x3c50] ;  /* 0x003c500001167983 */ /* 0x001ea20000300a00 */
[----:B------:R-:W3:Y:S01]  /*2caa0*/  LDL.LU.64 R20, [R1+0x3c48] ;  /* 0x003c480001147983 */ /* 0x000ee20000300a00 */
[----:B----4-:R-:W-:Y:S07]  /*2cab0*/  HMMA.16816.F32 R24, R16, R4, R24 ;  /* 0x000000041018723c */ /* 0x010fee0000001818 */
[----:B--2---:R-:W-:-:S02]  /*2cac0*/  IMAD.MOV.U32 R16, RZ, RZ, R22 ;  /* 0x000000ffff107224 */ /* 0x004fc400078e0016 */
[----:B------:R-:W-:Y:S01]  /*2cad0*/  IMAD.MOV.U32 R17, RZ, RZ, R23 ;  /* 0x000000ffff117224 */ /* 0x000fe200078e0017 */
[----:B------:R-:W3:Y:S01]  /*2cae0*/  LDL.LU R22, [R1+0x3c44] ;  /* 0x003c440001167983 */ /* 0x000ee20000300800 */
[----:B------:R-:W3:Y:S11]  /*2caf0*/  LDL.LU R23, [R1+0x3c40] ;  /* 0x003c400001177983 */ /* 0x000ef60000300800 */
[----:B------:R-:W-:Y:S02]  /*2cb00*/  @!UPT UIADD3 URZ, URZ, URZ, URZ ;  /* 0x0000003f3f3ff290 */ /* 0x000fe4000fffe03f */
[----:B------:R-:W-:Y:S02]  /*2cb10*/  IMAD.MOV.U32 R11, RZ, RZ, R24 ;  /* 0x000000ffff0b7224 */ /* 0x000fe400078e0018 */
[----:B------:R-:W-:Y:S02]  /*2cb20*/  IMAD.MOV.U32 R15, RZ, RZ, R25 ;  /* 0x000000ffff0f7224 */ /* 0x000fe400078e0019 */
[----:B------:R-:W-:Y:S02]  /*2cb30*/  IMAD.MOV.U32 R14, RZ, RZ, R26 ;  /* 0x000000ffff0e7224 */ /* 0x000fe400078e001a */
[----:B------:R-:W-:Y:S01]  /*2cb40*/  IMAD.MOV.U32 R10, RZ, RZ, R27 ;  /* 0x000000ffff0a7224 */ /* 0x000fe200078e001b */
[----:B------:R-:W2:Y:S01]  /*2cb50*/  LDL.LU.64 R24, [R1+0x330] ;  /* 0x0003300001187983 */ /* 0x000ea20000300a00 */
[----:B------:R-:W4:Y:S03]  /*2cb60*/  LDL.LU.64 R26, [R1+0x338] ;  /* 0x00033800011a7983 */ /* 0x000f260000300a00 */
[----:B----4-:R-:W-:Y:S01]  /*2cb70*/  STL.64 [R1+0x3c38], R26 ;  /* 0x003c381a01007387 */ /* 0x010fe20000100a00 */
[----:B--2---:R0:W-:Y:S03]  /*2cb80*/  STL.64 [R1+0x3c30], R24 ;  /* 0x003c301801007387 */ /* 0x0041e60000100a00 */
[----:B0-----:R-:W3:Y:S01]  /*2cb90*/  LDL.LU.64 R24, [R1+0x910] ;  /* 0x0009100001187983 */ /* 0x001ee20000300a00 */
[----:B------:R-:W3:Y:S02]  /*2cba0*/  LDL.LU.64 R26, [R1+0x918] ;  /* 0x00091800011a7983 */ /* 0x000ee40000300a00 */
[----:B------:R0:W-:Y:S02]  /*2cbb0*/  STL.64 [R1+0x3c20], R16 ;  /* 0x003c201001007387 */ /* 0x0001e40000100a00 */
[----:B0-----:R-:W2:Y:S01]  /*2cbc0*/  LDL.LU.64 R16, [R1+0x320] ;  /* 0x0003200001107983 */ /* 0x001ea20000300a00 */
[----:B------:R-:W2:Y:S02]  /*2cbd0*/  LDL.LU.64 R18, [R1+0x328] ;  /* 0x0003280001127983 */ /* 0x000ea40000300a00 */
[----:B------:R0:W-:Y:S02]  /*2cbe0*/  STL.64 [R1+0x3c10], R4 ;  /* 0x003c100401007387 */ /* 0x0001e40000100a00 */
[----:B0-----:R-:W3:Y:S04]  /*2cbf0*/  LDL R4, [R1+0xc0] ;  /* 0x0000c00001047983 */ /* 0x001ee80000100800 */
[----:B------:R-:W3:Y:S01]  /*2cc00*/  LDL R5, [R1+0xc4] ;  /* 0x0000c40001057983 */ /* 0x000ee20000100800 */
[----:B------:R-:W-:Y:S02]  /*2cc10*/  STL [R1+0x3880], R10 ;  /* 0x0038800a01007387 */ /* 0x000fe40000100800 */
[----:B------:R-:W-:Y:S02]  /*2cc20*/  STL [R1+0x387c], R14 ;  /* 0x00387c0e01007387 */ /* 0x000fe40000100800 */
[----:B------:R-:W-:Y:S01]  /*2cc30*/  STL [R1+0x3878], R15 ;  /* 0x0038780f01007387 */ /* 0x000fe20000100800 */
[----:B------:R0:W-:Y:S04]  /*2cc40*/  STL.64 [R1+0x3c08], R12 ;  /* 0x003c080c01007387 */ /* 0x0001e80000100a00 */
[----:B0-----:R-:W4:Y:S01]  /*2cc50*/  LDL.64 R12, [R1+0x80] ;  /* 0x00008000010c7983 */ /* 0x001f220000100a00 */
[C---:B---3--:R-:W-:Y:S03]  /*2cc60*/  HMMA.16816.F32 R4, R20.reuse, R4, R24 ;  /* 0x000000041404723c */ /* 0x048fe60000001818 */
[----:B----4-:R0:W-:Y:S04]  /*2cc70*/  STL.64 [R1+0x3c18], R12 ;  /* 0x003c180c01007387 */ /* 0x0101e80000100a00 */
[----:B0-----:R-:W3:Y:S01]  /*2cc80*/  LDL.LU.64 R12, [R1+0x310] ;  /* 0x00031000010c7983 */ /* 0x001ee20000300a00 */
[----:B------:R-:W3:Y:S02]  /*2cc90*/  LDL.LU.64 R14, [R1+0x318] ;  /* 0x00031800010e7983 */ /* 0x000ee40000300a00 */
[----:B------:R-:W-:Y:S02]  /*2cca0*/  STL [R1+0x3874], R11 ;  /* 0x0038740b01007387 */ /* 0x000fe40000100800 */
[----:B------:R0:W-:Y:S02]  /*2ccb0*/  STL.64 [R1+0x3ba0], R8 ;  /* 0x003ba00801007387 */ /* 0x0001e40000100a00 */
[----:B0-----:R-:W4:Y:S04]  /*2ccc0*/  LDL R8, [R1+0xb0] ;  /* 0x0000b00001087983 */ /* 0x001f280000100800 */
[----:B------:R-:W4:Y:S01]  /*2ccd0*/  LDL R9, [R1+0xb4] ;  /* 0x0000b40001097983 */ /* 0x000f220000100800 */
[----:B------:R-:W4:Y:S02]  /*2cce0*/  LDL.LU.64 R26, [R1+0x3c38] ;  /* 0x003c3800011a7983 */ /* 0x000f240000300a00 */
[----:B------:R-:W4:Y:S02]  /*2ccf0*/  LDL.LU.64 R24, [R1+0x3c30] ;  /* 0x003c300001187983 */ /* 0x000f240000300a00 */
[----:B------:R0:W-:Y:S01]  /*2cd00*/  STL.64 [R1+0x340], R4 ;  /* 0x0003400401007387 */ /* 0x0001e20000100a00 */
[----:B------:R1:W-:Y:S04]  /*2cd10*/  STL.64 [R1+0x348], R6 ;  /* 0x0003480601007387 */ /* 0x0003e80000100a00 */
[----:B0-----:R-:W2:Y:S01]  /*2cd20*/  LDL.LU.64 R4, [R1+0x300] ;  /* 0x0003000001047983 */ /* 0x001ea20000300a00 */
[----:B-1----:R-:W2:Y:S01]  /*2cd30*/  LDL.LU.64 R6, [R1+0x308] ;  /* 0x0003080001067983 */ /* 0x002ea20000300a00 */
[----:B----4-:R-:W-:Y:S02]  /*2cd40*/  HMMA.16816.F32 R8, R20, R8, R24 ;  /* 0x000000081408723c */ /* 0x010fe40000001818 */
[----:B------:R-:W4:Y:S01]  /*2cd50*/  LDL.LU.64 R26, [R1+0x3c28] ;  /* 0x003c2800011a7983 */ /* 0x000f220000300a00 */
[----:B------:R-:W2:Y:S11]  /*2cd60*/  LDL.64 R24, [R1+0x60] ;  /* 0x0000600001187983 */ /* 0x000eb60000100a00 */
[----:B------:R-:W-:Y:S09]  /*2cd70*/  @!UPT UIADD3 URZ, URZ, URZ, URZ ;  /* 0x0000003f3f3ff290 */ /* 0x000ff2000fffe03f */
[----:B------:R0:W-:Y:S01]  /*2cd80*/  STL.64 [R1+0x330], R8 ;  /* 0x0003300801007387 */ /* 0x0001e20000100a00 */
[----:B------:R-:W-:Y:S02]  /*2cd90*/  STL.64 [R1+0x338], R10 ;  /* 0x0003380a01007387 */ /* 0x000fe40000100a00 */
[----:B0-----:R-:W-:Y:S02]  /*2cda0*/  IMAD.MOV.U32 R8, RZ, RZ, R29 ;  /* 0x000000ffff087224 */ /* 0x001fe400078e001d */
[----:B------:R-:W-:-:S05]  /*2cdb0*/  IMAD.MOV.U32 R9, RZ, RZ, R28 ;  /* 0x000000ffff097224 */ /* 0x000fca00078e001c */
[----:B------:R0:W-:Y:S04]  /*2cdc0*/  STL.64 [R1+0x3bd0], R8 ;  /* 0x003bd00801007387 */ /* 0x0001e80000100a00 */
[----:B0-----:R-:W2:Y:S04]  /*2cdd0*/  LDL.64 R8, [R1+0x30] ;  /* 0x0000300001087983 */ /* 0x001ea80000100a00 */
[----:B--2---:R4:W-:Y:S02]  /*2cde0*/  STL.64 [R1+0x3be8], R8 ;  /* 0x003be80801007387 */ /* 0x0049e40000100a00 */
[----:B----4-:R-:W-:-:S02]  /*2cdf0*/  IMAD.MOV.U32 R8, RZ, RZ, R27 ;  /* 0x000000ffff087224 */ /* 0x010fc400078e001b */
[----:B------:R-:W-:-:S07]  /*2ce00*/  IMAD.MOV.U32 R9, RZ, RZ, R26 ;  /* 0x000000ffff097224 */ /* 0x000fce00078e001a */
[C---:B------:R-:W-:Y:S01]  /*2ce10*/  HMMA.16816.F32 R8, R20.reuse, R8, R16 ;  /* 0x000000081408723c */ /* 0x040fe20000001810 */
[----:B------:R-:W3:Y:S11]  /*2ce20*/  LDL.LU.64 R16, [R1+0x3c20] ;  /* 0x003c200001107983 */ /* 0x000ef60000300a00 */
[----:B------:R-:W-:Y:S11]  /*2ce30*/  @!UPT UIADD3 URZ, URZ, URZ, URZ ;  /* 0x0000003f3f3ff290 */ /* 0x000ff6000fffe03f */
[----:B------:R0:W-:Y:S01]  /*2ce40*/  STL.64 [R1+0x320], R8 ;  /* 0x0003200801007387 */ /* 0x0001e20000100a00 */
[----:B------:R-:W-:Y:S03]  /*2ce50*/  STL.64 [R1+0x328], R10 ;  /* 0x0003280a01007387 */ /* 0x000fe60000100a00 */
[----:B0-----:R-:W2:Y:S01]  /*2ce60*/  LDL.64 R8, [R1+0x40] ;  /* 0x0000400001087983 */ /* 0x001ea20000100a00 */
[C---:B---3--:R-:W-:Y:S03]  /*2ce70*/  HMMA.16816.F32 R16, R20.reuse, R16, R12 ;  /* 0x000000101410723c */ /* 0x048fe6000000180c */
[----:B--2---:R0:W-:Y:S04]  /*2ce80*/  STL.64 [R1+0x3bf0], R8 ;  /* 0x003bf00801007387 */ /* 0x0041e80000100a00 */
[----:B0-----:R-:W2:Y:S01]  /*2ce90*/  LDL.64 R8, [R1+0x70] ;  /* 0x0000700001087983 */ /* 0x001ea20000100a00 */
[----:B------:R-:W3:Y:S11]  /*2cea0*/  LDL.LU.64 R12, [R1+0x3c18] ;  /* 0x003c1800010c7983 */ /* 0x000ef60000300a00 */
[----:B------:R-:W-:Y:S04]  /*2ceb0*/  @!UPT UIADD3 URZ, URZ, URZ, URZ ;  /* 0x0000003f3f3ff290 */ /* 0x000fe8000fffe03f */
[----:B------:R0:W-:Y:S02]  /*2cec0*/  STL.64 [R1+0x310], R16 ;  /* 0x0003101001007387 */ /* 0x0001e40000100a00 */
[----:B------:R-:W-:Y:S01]  /*2ced0*/  STL.64 [R1+0x318], R18 ;  /* 0x0003181201007387 */ /* 0x000fe20000100a00 */
[----:B0-----:R-:W4:Y:S01]  /*2cee0*/  LDL.64 R16, [R1+0x10] ;  /* 0x0000100001107983 */ /* 0x001f220000100a00 */
[----:B---3--:R-:W-:Y:S03]  /*2cef0*/  HMMA.16816.F32 R4, R20, R12, R4 ;  /* 0x0000000c1404723c */ /* 0x008fe60000001804 */
[----:B----4-:R0:W-:Y:S04]  /*2cf00*/  STL.64 [R1+0x3bc8], R16 ;  /* 0x003bc81001007387 */ /* 0x0101e80000100a00 */
[----:B0-----:R-:W3:Y:S01]  /*2cf10*/  LDL.LU.64 R16, [R1+0x2f0] ;  /* 0x0002f00001107983 */ /* 0x001ee20000300a00 */
[----:B------:R-:W3:Y:S11]  /*2cf20*/  LDL.LU.64 R18, [R1+0x2f8] ;  /* 0x0002f80001127983 */ /* 0x000ef60000300a00 */
[----:B------:R-:W-:Y:S04]  /*2cf30*/  @!UPT UIADD3 URZ, URZ, URZ, URZ ;  /* 0x0000003f3f3ff290 */ /* 0x000fe8000fffe03f */
[----:B------:R0:W-:Y:S02]  /*2cf40*/  STL.64 [R1+0x300], R4 ;  /* 0x0003000401007387 */ /* 0x0001e40000100a00 */
[----:B------:R1:W-:Y:S01]  /*2cf50*/  STL.64 [R1+0x308], R6 ;  /* 0x0003080601007387 */ /* 0x0003e20000100a00 */
[----:B0-----:R-:W4:Y:S01]  /*2cf60*/  LDL.LU.64 R4, [R1+0x3c10] ;  /* 0x003c100001047983 */ /* 0x001f220000300a00 */
[----:B-1----:R-:W-:Y:S02]  /*2cf70*/  IMAD.MOV.U32 R6, RZ, RZ, R13 ;  /* 0x000000ffff067224 */ /* 0x002fe400078e000d */
[----:B------:R-:W-:Y:S02]  /*2cf80*/  IMAD.MOV.U32 R7, RZ, RZ, R12 ;  /* 0x000000ffff077224 */ /* 0x000fe400078e000c */
[----:B------:R-:W4:Y:S01]  /*2cf90*/  LDL.LU.64 R12, [R1+0x3c08] ;  /* 0x003c0800010c7983 */ /* 0x000f220000300a00 */
[----:B------:R-:W-:Y:S02]  /*2cfa0*/  STL [R1+0x3b54], R6 ;  /* 0x003b540601007387 */ /* 0x000fe40000100800 */
[----:B------:R-:W-:Y:S02]  /*2cfb0*/  STL [R1+0x3b50], R7 ;  /* 0x003b500701007387 */ /* 0x000fe40000100800 */
[----:B--2---:R-:W-:-:S02]  /*2cfc0*/  IMAD.MOV.U32 R15, RZ, RZ, R8 ;  /* 0x000000ffff0f7224 */ /* 0x004fc400078e0008 */
[----:B------:R-:W-:Y:S01]  /*2cfd0*/  IMAD.MOV.U32 R14, RZ, RZ, R9 ;  /* 0x000000ffff0e7224 */ /* 0x000fe200078e0009 */
[C---:B---3--:R-:W-:Y:S01]  /*2cfe0*/  HMMA.16816.F32 R16, R20.reuse, R8, R16 ;  /* 0x000000081410723c */ /* 0x048fe20000001810 */
[----:B----4-:R0:W-:Y:S04]  /*2cff0*/  STL.64 [R1+0x3c00], R4 ;  /* 0x003c000401007387 */ /* 0x0101e80000100a00 */
[----:B0-----:R-:W2:Y:S01]  /*2d000*/  LDL.LU.64 R4, [R1+0x720] ;  /* 0x0007200001047983 */ /* 0x001ea20000300a00 */
[----:B------:R-:W2:Y:S11]  /*2d010*/  LDL.LU.64 R6, [R1+0x728] ;  /* 0x0007280001067983 */ /* 0x000eb60000300a00 */
[----:B------:R-:W-:Y:S06]  /*2d020*/  @!UPT UIADD3 URZ, URZ, URZ, URZ ;  /* 0x0000003f3f3ff290 */ /* 0x000fec000fffe03f */
[----:B------:R0:W-:Y:S02]  /*2d030*/  STL.64 [R1+0x2f0], R16 ;  /* 0x0002f01001007387 */ /* 0x0001e40000100a00 */
[----:B------:R1:W-:Y:S01]  /*2d040*/  STL.64 [R1+0x2f8], R18 ;  /* 0x0002f81201007387 */ /* 0x0003e20000100a00 */
[----:B------:R-:W3:Y:S01]  /*2d050*/  LDL.LU.64 R8, [R1+0x710] ;  /* 0x0007100001087983 */ /* 0x000ee20000300a00 */
[----:B------:R-:W3:Y:S03]  /*2d060*/  LDL.LU.64 R10, [R1+0x718] ;  /* 0x00071800010a7983 */ /* 0x000ee60000300a00 */
[----:B0-----:R-:W4:Y:S01]  /*2d070*/  LDL.LU.64 R16, [R1+0x6e0] ;  /* 0x0006e00001107983 */ /* 0x001f220000300a00 */
[----:B-1----:R-:W3:Y:S01]  /*2d080*/  LDL.LU.64 R18, [R1+0x6e8] ;  /* 0x0006e80001127983 */ /* 0x002ee20000300a00 */
[C---:B--2---:R-:W-:Y:S02]  /*2d090*/  HMMA.16816.F32 R4, R20.reuse, R24, R4 ;  /* 0x000000181404723c */ /* 0x044fe40000001804 */
[----:B---3--:R-:W-:Y:S01]  /*2d0a0*/  STL.64 [R1+0x3be0], R18 ;  /* 0x003be01201007387 */ /* 0x008fe20000100a00 */
[----:B----4-:R0:W-:Y:S03]  /*2d0b0*/  STL.64 [R1+0x3bd8], R16 ;  /* 0x003bd81001007387 */ /* 0x0101e60000100a00 */
[----:B0-----:R-:W2:Y:S01]  /*2d0c0*/  LDL.LU.64 R16, [R1+0x6f0] ;  /* 0x0006f00001107983 */ /* 0x001ea20000300a00 */
[----:B------:R-:W2:Y:S02]  /*2d0d0*/  LDL.LU.64 R18, [R1+0x6f8] ;  /* 0x0006f80001127983 */ /* 0x000ea40000300a00 */
[----:B------:R-:W-:Y:S02]  /*2d0e0*/  STL.64 [R1+0x3bb0], R14 ;  /* 0x003bb00e01007387 */ /* 0x000fe40000100a00 */
[----:B------:R-:W-:Y:S11]  /*2d0f0*/  STL.64 [R1+0x3ba8], R12 ;  /* 0x003ba80c01007387 */ /* 0x000ff60000100a00 */
[----:B------:R-:W-:Y:S01]  /*2d100*/  @!UPT UIADD3 URZ, URZ, URZ, URZ ;  /* 0x0000003f3f3ff290 */ /* 0x000fe2000fffe03f */
[----:B------:R0:W-:Y:S01]  /*2d110*/  STL.64 [R1+0x720], R4 ;  /* 0x0007200401007387 */ /* 0x0001e20000100a00 */
[----:B------:R1:W-:Y:S03]  /*2d120*/  STL.64 [R1+0x728], R6 ;  /* 0x0007280601007387 */ /* 0x0003e60000100a00 */
[----:B0-----:R-:W3:Y:S01]  /*2d130*/  LDL.LU.64 R4, [R1+0x3c00] ;  /* 0x003c000001047983 */ /* 0x001ee20000300a00 */
[----:B-1----:R-:W-:Y:S02]  /*2d140*/  IMAD.MOV.U32 R6, RZ, RZ, R24 ;  /* 0x000000ffff067224 */ /* 0x002fe400078e0018 */
[----:B------:R-:W-:Y:S02]  /*2d150*/  IMAD.MOV.U32 R7, RZ, RZ, R25 ;  /* 0x000000ffff077224 */ /* 0x000fe400078e0019 */
[----:B------:R-:W4:Y:S03]  /*2d160*/  LDL.LU.64 R24, [R1+0x3bf8] ;  /* 0x003bf80001187983 */ /* 0x000f260000300a00 */
[----:B------:R-:W-:Y:S01]  /*2d170*/  STL.64 [R1+0x3b98], R6 ;  /* 0x003b980601007387 */ /* 0x000fe20000100a00 */
[C---:B----4-:R-:W-:Y:S01]  /*2d180*/  HMMA.16816.F32 R8, R20.reuse, R24, R8 ;  /* 0x000000181408723c */ /* 0x050fe20000001808 */
[----:B---3--:R0:W-:Y:S04]  /*2d190*/  STL.64 [R1+0x3b90], R4 ;  /* 0x003b900401007387 */ /* 0x0081e80000100a00 */
[----:B0-----:R-:W3:Y:S01]  /*2d1a0*/  LDL.LU.64 R4, [R1+0x6d0] ;  /* 0x0006d00001047983 */ /* 0x001ee20000300a00 */
[----:B------:R-:W3:Y:S11]  /*2d1b0*/  LDL.LU.64 R6, [R1+0x6d8] ;  /* 0x0006d80001067983 */ /* 0x000ef60000300a00 */
[----:B------:R-:W-:Y:S06]  /*2d1c0*/  @!UPT UIADD3 URZ, URZ, URZ, URZ ;  /* 0x0000003f3f3ff290 */ /* 0x000fec000fffe03f */
[----:B------:R0:W-:Y:S01]  /*2d1d0*/  STL.64 [R1+0x710], R8 ;  /* 0x0007100801007387 */ /* 0x0001e20000100a00 */
[----:B------:R-:W-:Y:S03]  /*2d1e0*/  STL.64 [R1+0x718], R10 ;  /* 0x0007180a01007387 */ /* 0x000fe60000100a00 */
[----:B0-----:R-:W4:Y:S01]  /*2d1f0*/  LDL.LU.64 R8, [R1+0x3bf0] ;  /* 0x003bf00001087983 */ /* 0x001f220000300a00 */
[----:B------:R0:W-:Y:S03]  /*2d200*/  STL.64 [R1+0x3b00], R24 ;  /* 0x003b001801007387 */ /* 0x0001e60000100a00 */
[----:B0-----:R-:W4:Y:S01]  /*2d210*/  LDL.LU.64 R24, [R1+0x700] ;  /* 0x0007000001187983 */ /* 0x001f220000300a00 */
[----:B------:R-:W4:Y:S02]  /*2d220*/  LDL.LU.64 R26, [R1+0x708] ;  /* 0x00070800011a7983 */ /* 0x000f240000300a00 */
[C---:B----4-:R-:W-:Y:S11]  /*2d230*/  HMMA.16816.F32 R24, R20.reuse, R8, R24 ;  /* 0x000000081418723c */ /* 0x050ff60000001818 */
[----:B------:R-:W-:Y:S11]  /*2d240*/  @!UPT UIADD3 URZ, URZ, URZ, URZ ;  /* 0x0000003f3f3ff290 */ /* 0x000ff6000fffe03f */
[----:B------:R-:W-:Y:S01]  /*2d250*/  @!UPT UIADD3 URZ, URZ, URZ, URZ ;  /* 0x0000003f3f3ff290 */ /* 0x000fe2000fffe03f */
[----:B------:R-:W-:Y:S01]  /*2d260*/  STL.64 [R1+0x700], R24 ;  /* 0x0007001801007387 */ /* 0x000fe20000100a00 */
[----:B------:R0:W-:Y:S02]  /*2d270*/  STL.64 [R1+0x708], R26 ;  /* 0x0007081a01007387 */ /* 0x0001e40000100a00 */
[----:B0-----:R-:W-:Y:S02]  /*2d280*/  IMAD.MOV.U32 R27, RZ, RZ, R8 ;  /* 0x000000ffff1b7224 */ /* 0x001fe400078e0008 */
[----:B------:R-:W-:Y:S02]  /*2d290*/  IMAD.MOV.U32 R26, RZ, RZ, R9 ;  /* 0x000000ffff1a7224 */ /* 0x000fe400078e0009 */
[----:B------:R-:W2:Y:S02]  /*2d2a0*/  LDL.LU.64 R8, [R1+0x3be8] ;  /* 0x003be80001087983 */ /* 0x000ea40000300a00 */
[----:B--2---:R-:W-:Y:S01]  /*2d2b0*/  HMMA.16816.F32 R16, R20, R8, R16 ;  /* 0x000000081410723c */ /* 0x004fe20000001810 */
[----:B------:R-:W-:-:S02]  /*2d2c0*/  IMAD.MOV.U32 R29, RZ, RZ, R8 ;  /* 0x000000ffff1d7224 */ /* 0x000fc400078e0008 */
[----:B------:R-:W-:Y:S11]  /*2d2d0*/  IMAD.MOV.U32 R28, RZ, RZ, R9 ;  /* 0x000000ffff1c7224 */ /* 0x000ff600078e0009 */
[----:B------:R-:W-:Y:S09]  /*2d2e0*/  @!UPT UIADD3 URZ, URZ, URZ, URZ ;  /* 0x0000003f3f3ff290 */ /* 0x000ff2000fffe03f */
[----:B------:R-:W-:Y:S01]  /*2d2f0*/  STL.64 [R1+0x6f0], R16 ;  /* 0x0006f01001007387 */ /* 0x000fe20000100a00 */
[----:B------:R0:W-:Y:S03]  /*2d300*/  STL.64 [R1+0x6f8], R18 ;  /* 0x0006f81201007387 */ /* 0x0001e60000100a00 */
[----:B0-----:R-:W2:Y:S01]  /*2d310*/  LDL.LU.64 R18, [R1+0x3be0] ;  /* 0x003be00001127983 */ /* 0x001ea20000300a00 */
[----:B------:R-:W2:Y:S02]  /*2d320*/  LDL.LU.64 R16, [R1+0x3bd8] ;  /* 0x003bd80001107983 */ /* 0x000ea40000300a00 */
[----:B------:R-:W2:Y:S02]  /*2d330*/  LDL.LU.64 R8, [R1+0x3bd0] ;  /* 0x003bd00001087983 */ /* 0x000ea40000300a00 */
[C---:B--2---:R-:W-:Y:S01]  /*2d340*/  HMMA.16816.F32 R8, R20.reuse, R8, R16 ;  /* 0x000000081408723c */ /* 0x044fe20000001810 */
[----:B------:R-:W3:Y:S11]  /*2d350*/  LDL.LU.64 R16, [R1+0x3bc8] ;  /* 0x003bc80001107983 */ /* 0x000ef60000300a00 */
[----:B------:R-:W-:Y:S11]  /*2d360*/  @!UPT UIADD3 URZ, URZ, URZ, URZ ;  /* 0x0000003f3f3ff290 */ /* 0x000ff6000fffe03f */
[----:B------:R0:W-:Y:S01]  /*2d370*/  STL.64 [R1+0x6e0], R8 ;  /* 0x0006e00801007387 */ /* 0x0001e20000100a00 */
[----:B------:R1:W-:Y:S03]  /*2d380*/  STL.64 [R1+0x6e8], R10 ;  /* 0x0006e80a01007387 */ /* 0x0003e60000100a00 */
[----:B0-----:R-:W2:Y:S01]  /*2d390*/  LDL.LU.64 R8, [R1+0x520] ;  /* 0x0005200001087983 */ /* 0x001ea20000300a00 */
[----:B-1----:R-:W4:Y:S02]  /*2d3a0*/  LDL.LU.64 R10, [R1+0x528] ;  /* 0x00052800010a7983 */ /* 0x002f240000300a00 */
[----:B------:R-:W-:Y:S01]  /*2d3b0*/  IMAD.MOV.U32 R13, RZ, RZ, R0 ;  /* 0x000000ffff0d7224 */ /* 0x000fe200078e0000 */
[----:B---3--:R-:W-:Y:S01]  /*2d3c0*/  HMMA.16816.F32 R4, R20, R16, R4 ;  /* 0x000000101404723c */ /* 0x008fe20000001804 */
[----:B------:R-:W-:Y:S02]  /*2d3d0*/  IMAD.MOV.U32 R25, RZ, RZ, R16 ;  /* 0x000000ffff197224 */ /* 0x000fe400078e0010 */
[----:B------:R-:W-:Y:S01]  /*2d3e0*/  IMAD.MOV.U32 R24, RZ, RZ, R17 ;  /* 0x000000ffff187224 */ /* 0x000fe200078e0011 */
[----:B----4-:R-:W-:Y:S01]  /*2d3f0*/  STL.64 [R1+0x3bc0], R10 ;  /* 0x003bc00a01007387 */ /* 0x010fe20000100a00 */
[----:B--2---:R0:W-:Y:S03]  /*2d400*/  STL.64 [R1+0x3bb8], R8 ;  /* 0x003bb80801007387 */ /* 0x0041e60000100a00 */
[----:B0-----:R-:W2:Y:S01]  /*2d410*/  LDL.LU.64 R8, [R1+0x6c0] ;  /* 0x0006c00001087983 */ /* 0x001ea20000300a00 */
[----:B------:R-:W2:Y:S11]  /*2d420*/  LDL.LU.64 R10, [R1+0x6c8] ;  /* 0x0006c800010a7983 */ /* 0x000eb60000300a00 */
[----:B------:R-:W-:Y:S03]  /*2d430*/  @!UPT UIADD3 URZ, URZ, URZ, URZ ;  /* 0x0000003f3f3ff290 */ /* 0x000fe6000fffe03f */
[----:B------:R0:W-:Y:S02]  /*2d440*/  STL.64 [R1+0x6d0], R4 ;  /* 0x0006d00401007387 */ /* 0x0001e40000100a00 */
[----:B------:R1:W-:Y:S01]  /*2d450*/  STL.64 [R1+0x6d8], R6 ;  /* 0x0006d80601007387 */ /* 0x0003e20000100a00 */
[----:B0-----:R-:W3:Y:S01]  /*2d460*/  LDL.LU.64 R4, [R1+0x2e0] ;  /* 0x0002e00001047983 */ /* 0x001ee20000300a00 */
[----:B-1----:R-:W3:Y:S02]  /*2d470*/  LDL.LU.64 R6, [R1+0x2e8] ;  /* 0x0002e80001067983 */ /* 0x002ee40000300a00 */
[----:B------:R-:W4:Y:S02]  /*2d480*/  LDL.LU.64 R16, [R1+0x2d0] ;  /* 0x0002d00001107983 */ /* 0x000f240000300a00 */
[----:B------:R-:W4:Y:S01]  /*2d490*/  LDL.LU.64 R18, [R1+0x2d8] ;  /* 0x0002d80001127983 */ /* 0x000f220000300a00 */
[----:B------:R-:W2:Y:S01]  /*2d4a0*/  LDL R0, [R1+0x177c] ;  /* 0x00177c0001007983 */ /* 0x000ea20000100800 */
[----:B------:R-:W-:Y:S02]  /*2d4b0*/  STL.64 [R1+0x3b60], R26 ;  /* 0x003b601a01007387 */ /* 0x000fe40000100a00 */
[----:B------:R0:W-:Y:S02]  /*2d4c0*/  STL.64 [R1+0x3b58], R24 ;  /* 0x003b581801007387 */ /* 0x0001e40000100a00 */
[----:B0-----:R-:W2:Y:S01]  /*2d4d0*/  LDL.64 R24, [R1+0xa0] ;  /* 0x0000a00001187983 */ /* 0x001ea20000100a00 */
[----:B------:R-:W-:-:S03]  /*2d4e0*/  IMAD.MOV.U32 R12, RZ, RZ, R2 ;  /* 0x000000ffff0c7224 */ /* 0x000fc600078e0002 */
[----:B--2---:R0:W-:Y:S04]  /*2d4f0*/  STL.64 [R1+0x3b68], R24 ;  /* 0x003b681801007387 */ /* 0x0041e80000100a00 */
[----:B0-----:R-:W2:Y:S01]  /*2d500*/  LDL.64 R24, [R1+0xb0] ;  /* 0x0000b00001187983 */ /* 0x001ea20000100a00 */
[C---:B------:R-:W-:Y:S03]  /*2d510*/  HMMA.16816.F32 R12, R20.reuse, R12, R8 ;  /* 0x0000000c140c723c */ /* 0x040fe60000001808 */
[----:B--2---:R0:W-:Y:S04]  /*2d520*/  STL.64 [R1+0x3b78], R24 ;  /* 0x003b781801007387 */ /* 0x0041e80000100a00 */
[----:B0-----:R-:W2:Y:S01]  /*2d530*/  LDL.64 R24, [R1+0xc0] ;  /* 0x0000c00001187983 */ /* 0x001ea20000100a00 */
[----:B------:R-:W2:Y:S02]  /*2d540*/  LDL.LU.64 R10, [R1+0x3bc0] ;  /* 0x003bc000010a7983 */ /* 0x000ea40000300a00 */
[----:B------:R-:W2:Y:S11]  /*2d550*/  LDL.LU.64 R8, [R1+0x3bb8] ;  /* 0x003bb80001087983 */ /* 0x000eb60000300a00 */
[----:B------:R-:W-:Y:S02]  /*2d560*/  @!UPT UIADD3 URZ, URZ, URZ, URZ ;  /* 0x0000003f3f3ff290 */ /* 0x000fe4000fffe03f */
[----:B------:R-:W-:Y:S01]  /*2d570*/  STL.64 [R1+0x6c0], R12 ;  /* 0x0006c00c01007387 */ /* 0x000fe20000100a00 */
[----:B------:R0:W-:Y:S04]  /*2d580*/  STL.64 [R1+0x6c8], R14 ;  /* 0x0006c80e01007387 */ /* 0x0001e80000100a00 */
[----:B0-----:R-:W2:Y:S01]  /*2d590*/  LDL.LU.64 R14, [R1+0x3bb0] ;  /* 0x003bb000010e7983 */ /* 0x001ea20000300a00 */
[----:B------:R-:W2:Y:S02]  /*2d5a0*/  LDL.LU.64 R12, [R1+0x3ba8] ;  /* 0x003ba800010c7983 */ /* 0x000ea40000300a00 */
[C---:B--2---:R-:W-:Y:S11]  /*2d5b0*/  HMMA.16816.F32 R8, R20.reuse, R12, R8 ;  /* 0x0000000c1408723c */ /* 0x044ff60000001808 */
[----:B------:R-:W-:Y:S11]  /*2d5c0*/  @!UPT UIADD3 URZ, URZ, URZ, URZ ;  /* 0x0000003f3f3ff290 */ /* 0x000ff6000fffe03f */
[----:B------:R-:W-:Y:S01]  /*2d5d0*/  @!UPT UIADD3 URZ, URZ, URZ, URZ ;  /* 0x0000003f3f3ff290 */ /* 0x000fe2000fffe03f */
[----:B------:R0:W-:Y:S01]  /*2d5e0*/  STL.64 [R1+0x6b0], R8 ;  /* 0x0006b00801007387 */ /* 0x0001e20000100a00 */
[----:B------:R-:W-:Y:S03]  /*2d5f0*/  STL.64 [R1+0x6b8], R10 ;  /* 0x0006b80a01007387 */ /* 0x000fe60000100a00 */
[----:B0-----:R-:W3:Y:S01]  /*2d600*/  LDL.LU.64 R8, [R1+0x3ba0] ;  /* 0x003ba00001087983 */ /* 0x001ee20000300a00 */
[----:B------:R0:W-:Y:S02]  /*2d610*/  STL.64 [R1+0x3ac0], R12 ;  /* 0x003ac00c01007387 */ /* 0x0001e40000100a00 */
[----:B------:R1:W-:Y:S01]  /*2d620*/  STL.64 [R1+0x3b70], R14 ;  /* 0x003b700e01007387 */ /* 0x0003e20000100a00 */
[----:B0-----:R-:W2:Y:S01]  /*2d630*/  LDL.LU.64 R12, [R1+0x510] ;  /* 0x00051000010c7983 */ /* 0x001ea20000300a00 */
[----:B-1----:R-:W2:Y:S01]  /*2d640*/  LDL.LU.64 R14, [R1+0x518] ;  /* 0x00051800010e7983 */ /* 0x002ea20000300a00 */
[C---:B---3--:R-:W-:Y:S02]  /*2d650*/  HMMA.16816.F32 R4, R20.reuse, R8, R4 ;  /* 0x000000081404723c */ /* 0x048fe40000001804 */
[----:B--2---:R-:W-:Y:S01]  /*2d660*/  STL.64 [R1+0x3b88], R14 ;  /* 0x003b880e01007387 */ /* 0x004fe20000100a00 */
[----:B------:R0:W-:Y:S03]  /*2d670*/  STL.64 [R1+0x3b80], R12 ;  /* 0x003b800c01007387 */ /* 0x0001e60000100a00 */
[----:B0-----:R-:W2:Y:S01]  /*2d680*/  LDL.LU.64 R12, [R1+0x930] ;  /* 0x00093000010c7983 */ /* 0x001ea20000300a00 */
[----:B------:R-:W2:Y:S11]  /*2d690*/  LDL.LU.64 R14, [R1+0x938] ;  /* 0x00093800010e7983 */ /* 0x000eb60000300a00 */
[----:B------:R-:W-:Y:S05]  /*2d6a0*/  @!UPT UIADD3 URZ, URZ, URZ, URZ ;  /* 0x0000003f3f3ff290 */ /* 0x000fea000fffe03f */
[----:B------:R-:W-:Y:S02]  /*2d6b0*/  STL.64 [R1+0x6a0], R4 ;  /* 0x0006a00401007387 */ /* 0x000fe40000100a00 */
[----:B------:R0:W-:Y:S02]  /*2d6c0*/  STL.64 [R1+0x6a8], R6 ;  /* 0x0006a80601007387 */ /* 0x0001e40000100a00 */
[----:B0-----:R-:W3:Y:S01]  /*2d6d0*/  LDL.LU.64 R6, [R1+0x3b98] ;  /* 0x003b980001067983 */ /* 0x001ee20000300a00 */
[----:B------:R-:W4:Y:S02]  /*2d6e0*/  LDL.LU.64 R4, [R1+0x3b90] ;  /* 0x003b900001047983 */ /* 0x000f240000300a00 */
[----:B------:R-:W-:Y:S01]  /*2d6f0*/  IMAD.MOV.U32 R2, RZ, RZ, R24 ;  /* 0x000000ffff027224 */ /* 0x000fe200078e0018 */
[----:B----4-:R-:W-:Y:S01]  /*2d700*/  HMMA.16816.F32 R20, R20, R4, R16 ;  /* 0x000000041414723c */ /* 0x010fe20000001810 */
[----:B------:R-:W2:Y:S04]  /*2d710*/  LDSM.16.MT88.4 R16, [R0+0x10000] ;  /* 0x010000000010783b */ /* 0x000ea80000004200 */
[----:B------:R-:W-:Y:S11]  /*2d720*/  STL.64 [R1+0x3a80], R4 ;  /* 0x003a800401007387 */ /* 0x000ff60000100a00 */
[----:B------:R-:W-:Y:S07]  /*2d730*/  @!UPT UIADD3 URZ, URZ, URZ, URZ ;  /* 0x0000003f3f3ff290 */ /* 0x000fee000fffe03f */
[----:B------:R-:W-:Y:S01]  /*2d740*/  STL.64 [R1+0x2e0], R20 ;  /* 0x0002e01401007387 */ /* 0x000fe20000100a00 */
[----:B------:R-:W-:Y:S02]  /*2d750*/  STL.64 [R1+0x2e8], R22 ;  /* 0x0002e81601007387 */ /* 0x000fe40000100a00 */
[----:B------:R0:W1:Y:S01]  /*2d760*/  LDSM.16.MT88.4 R20, [R0+0x10080] ;  /* 0x010080000014783b */ /* 0x0000620000004200 */
[C---:B--2---:R-:W-:Y:S03]  /*2d770*/  HMMA.16816.F32 R12, R16.reuse, R24, R12 ;  /* 0x00000018100c723c */ /* 0x044fe6000000180c */
[----:B0-----:R-:W-:Y:S01]  /*2d780*/  IMAD.MOV.U32 R0, RZ, RZ, R25 ;  /* 0x000000ffff007224 */ /* 0x001fe200078e0019 */
[----:B-1----:R-:W-:Y:S01]  /*2d790*/  STL.64 [R1+0x3a78], R22 ;  /* 0x003a781601007387 */ /* 0x002fe20000100a00 */
[----:B------:R0:W-:Y:S03]  /*2d7a0*/  STL.64 [R1+0x3a70], R20 ;  /* 0x003a701401007387 */ /* 0x0001e60000100a00 */
[----:B0-----:R-:W2:Y:S01]  /*2d7b0*/  LDL.LU.64 R20, [R1+0x500] ;  /* 0x0005000001147983 */ /* 0x001ea20000300a00 */
[----:B------:R-:W2:Y:S11]  /*2d7c0*/  LDL.LU.64 R22, [R1+0x508] ;  /* 0x0005080001167983 */ /* 0x000eb60000300a00 */
[----:B------:R-:W-:Y:S03]  /*2d7d0*/  @!UPT UIADD3 URZ, URZ, URZ, URZ ;  /* 0x0000003f3f3ff290 */ /* 0x000fe6000fffe03f */
[----:B------:R-:W-:Y:S02]  /*2d7e0*/  STL.64 [R1+0x520], R12 ;  /* 0x0005200c01007387 */ /* 0x000fe40000100a00 */
[----:B------:R0:W-:Y:S02]  /*2d7f0*/  STL.64 [R1+0x528], R14 ;  /* 0x0005280e01007387 */ /* 0x0001e40000100a00 */
[----:B0-----:R-:W4:Y:S01]  /*2d800*/  LDL.LU.64 R14, [R1+0x3b88] ;  /* 0x003b8800010e7983 */ /* 0x001f220000300a00 */
[----:B------:R-:W4:Y:S02]  /*2d810*/  LDL.LU.64 R12, [R1+0x3b80] ;  /* 0x003b8000010c7983 */ /* 0x000f240000300a00 */
[----:B------:R-:W4:Y:S02]  /*2d820*/  LDL.LU.64 R24, [R1+0x3b78] ;  /* 0x003b780001187983 */ /* 0x000f240000300a00 */
[----:B----4-:R-:W-:Y:S01]  /*2d830*/  HMMA.16816.F32 R12, R16, R24, R12 ;  /* 0x00000018100c723c */ /* 0x010fe2000000180c */
[----:B------:R-:W-:-:S02]  /*2d840*/  IMAD.MOV.U32 R10, RZ, RZ, R24 ;  /* 0x000000ffff0a7224 */ /* 0x000fc400078e0018 */
[----:B------:R-:W-:Y:S11]  /*2d850*/  IMAD.MOV.U32 R3, RZ, RZ, R25 ;  /* 0x000000ffff037224 */ /* 0x000ff600078e0019 */
[----:B------:R-:W-:Y:S09]  /*2d860*/  @!UPT UIADD3 URZ, URZ, URZ, URZ ;  /* 0x0000003f3f3ff290 */ /* 0x000ff2000fffe03f */
[----:B------:R-:W-:Y:S01]  /*2d870*/  STL.64 [R1+0x510], R12 ;  /* 0x0005100c01007387 */ /* 0x000fe20000100a00 */
[----:B------:R0:W-:Y:S03]  /*2d880*/  STL.64 [R1+0x518], R14 ;  /* 0x0005180e01007387 */ /* 0x0001e60000100a00 */
[----:B0-----:R-:W4:Y:S01]  /*2d890*/  LDL.LU.64 R14, [R1+0x3b70] ;  /* 0x003b7000010e7983 */ /* 0x001f220000300a00 */
[----:B------:R-:W2:Y:S02]  /*2d8a0*/  LDL.LU.64 R24, [R1+0x3b68] ;  /* 0x003b680001187983 */ /* 0x000ea40000300a00 */
[----:B--2---:R-:W-:Y:S01]  /*2d8b0*/  HMMA.16816.F32 R20, R16, R24, R20 ;  /* 0x000000181014723c */ /* 0x004fe20000001814 */
[----:B------:R-:W-:Y:S11]  /*2d8c0*/  IMAD.MOV.U32 R11, RZ, RZ, R25 ;  /* 0x000000ffff0b7224 */ /* 0x000ff600078e0019 */
[----:B------:R-:W-:Y:S11]  /*2d8d0*/  @!UPT UIADD3 URZ, URZ, URZ, URZ ;  /* 0x0000003f3f3ff290 */ /* 0x000ff6000fffe03f */
[----:B------:R0:W-:Y:S01]  /*2d8e0*/  STL.64 [R1+0x500], R20 ;  /* 0x0005001401007387 */ /* 0x0001e20000100a00 */
[----:B------:R-:W-:Y:S02]  /*2d8f0*/  STL.64 [R1+0x508], R22 ;  /* 0x0005081601007387 */ /* 0x000fe40000100a00 */
[----:B------:R-:W2:Y:S02]  /*2d900*/  LDL.LU.64 R26, [R1+0x3b60] ;  /* 0x003b6000011a7983 */ /* 0x000ea40000300a00 */
[----:B0-----:R-:W-:Y:S02]  /*2d910*/  IMAD.MOV.U32 R20, RZ, RZ, R24 ;  /* 0x000000ffff147224 */ /* 0x001fe400078e0018 */
[----:B------:R-:W2:Y:S01]  /*2d920*/  LDL.LU.64 R24, [R1+0x3b58] ;  /* 0x003b580001187983 */ /* 0x000ea20000300a00 */
[----:B------:R-:W-:Y:S02]  /*2d930*/  STL.64 [R1+0x3a98], R10 ;  /* 0x003a980a01007387 */ /* 0x000fe40000100a00 */
[----:B------:R0:W-:Y:S02]  /*2d940*/  STL.64 [R1+0x3a90], R8 ;  /* 0x003a900801007387 */ /* 0x0001e40000100a00 */
[----:B0-----:R-:W2:Y:S01]  /*2d950*/  LDL.LU.64 R8, [R1+0x7d0] ;  /* 0x0007d00001087983 */ /* 0x001ea20000300a00 */
[----:B------:R-:W2:Y:S03]  /*2d960*/  LDL.LU.64 R10, [R1+0x7d8] ;  /* 0x0007d800010a7983 */ /* 0x000ea60000300a00 */
[----:B--2---:R-:W-:Y:S01]  /*2d970*/  STL.64 [R1+0x3aa8], R10 ;  /* 0x003aa80a01007387 */ /* 0x004fe20000100a00 */
[----:B------:R0:W-:Y:S02]  /*2d980*/  STL.64 [R1+0x3aa0], R8 ;  /* 0x003aa00801007387 */ /* 0x0001e40000100a00 */
[----:B0-----:R-:W-:-:S02]  /*2d990*/  IMAD.MOV.U32 R8, RZ, RZ, R25 ;  /* 0x000000ffff087224 */ /* 0x001fc400078e0019 */
[----:B------:R-:W-:Y:S02]  /*2d9a0*/  IMAD.MOV.U32 R9, RZ, RZ, R24 ;  /* 0x000000ffff097224 */ /* 0x000fe400078e0018 */
[----:B---3--:R-:W-:Y:S02]  /*2d9b0*/  IMAD.MOV.U32 R24, RZ, RZ, R6 ;  /* 0x000000ffff187224 */ /* 0x008fe400078e0006 */
[----:B------:R-:W-:Y:S01]  /*2d9c0*/  IMAD.MOV.U32 R25, RZ, RZ, R7 ;  /* 0x000000ffff197224 */ /* 0x000fe200078e0007 */
[----:B------:R-:W2:Y:S01]  /*2d9d0*/  LDL.LU R6, [R1+0x3b54] ;  /* 0x003b540001067983 */ /* 0x000ea20000300800 */
[----:B------:R-:W3:Y:S03]  /*2d9e0*/  LDL.LU R7, [R1+0x3b50] ;  /* 0x003b500001077983 */ /* 0x000ee60000300800 */
[----:B------:R4:W-:Y:S02]  /*2d9f0*/  STL.64 [R1+0x3b18], R24 ;  /* 0x003b181801007387 */ /* 0x0009e40000100a00 */
[----:B----4-:R-:W-:-:S02]  /*2da00*/  IMAD.MOV.U32 R24, RZ, RZ, R15 ;  /* 0x000000ffff187224 */ /* 0x010fc400078e000f */
[----:B------:R-:W-:-:S05]  /*2da10*/  IMAD.MOV.U32 R25, RZ, RZ, R14 ;  /* 0x000000ffff197224 */ /* 0x000fca00078e000e */
[----:B------:R2:W-:Y:S01]  /*2da20*/  STL.64 [R1+0x3b30], R24 ;  /* 0x003b301801007387 */ /* 0x0005e20000100a00 */
[----:B------:R-:W4:Y:S02]  /*2da30*/  LDL.LU.64 R12, [R1+0x7f0] ;  /* 0x0007f000010c7983 */ /* 0x000f240000300a00 */
[----:B------:R-:W4:Y:S02]  /*2da40*/  LDL.LU.64 R14, [R1+0x7f8] ;  /* 0x0007f800010e7983 */ /* 0x000f240000300a00 */
[----:B--2---:R-:W-:Y:S02]  /*2da50*/  IMAD.MOV.U32 R25, RZ, RZ, R6 ;  /* 0x000000ffff197224 */ /* 0x004fe400078e0006 */
[----:B---3--:R-:W-:Y:S01]  /*2da60*/  IMAD.MOV.U32 R24, RZ, RZ, R7 ;  /* 0x000000ffff187224 */ /* 0x008fe200078e0007 */
[----:B----4-:R-:W-:Y:S01]  /*2da70*/  STL.64 [R1+0x3ad0], R14 ;  /* 0x003ad00e01007387 */ /* 0x010fe20000100a00 */
[----:B------:R0:W-:Y:S02]  /*2da80*/  STL.64 [R1+0x3ac8], R12 ;  /* 0x003ac80c01007387 */ /* 0x0001e40000100a00 */
[----:B------:R-:W2:Y:S02]  /*2da90*/  LDL.LU.64 R4, [R1+0x4f0] ;  /* 0x0004f00001047983 */ /* 0x000ea40000300a00 */
[----:B------:R-:W2:Y:S01]  /*2daa0*/  LDL.LU.64 R6, [R1+0x4f8] ;  /* 0x0004f80001067983 */ /* 0x000ea20000300a00 */
[----:B------:R1:W-:Y:S01]  /*2dab0*/  STL.64 [R1+0x3b48], R24 ;  /* 0x003b481801007387 */ /* 0x0003e20000100a00 */
[----:B0-----:R-:W-:-:S02]  /*2dac0*/  IMAD.MOV.U32 R12, RZ, RZ, R29 ;  /* 0x000000ffff0c7224 */ /* 0x001fc400078e001d */
[----:B------:R-:W-:Y:S01]  /*2dad0*/  IMAD.MOV.U32 R13, RZ, RZ, R28 ;  /* 0x000000ffff0d7224 */ /* 0x000fe200078e001c */
[----:B-1----:R-:W2:Y:S04]  /*2dae0*/  LDL.64 R24, [R1+0x90] ;  /* 0x0000900001187983 */ /* 0x002ea80000100a00 */
[----:B------:R0:W-:Y:S02]  /*2daf0*/  STL.64 [R1+0x3ae0], R12 ;  /* 0x003ae00c01007387 */ /* 0x0001e40000100a00 */
[----:B0-----:R-:W-:Y:S02]  /*2db00*/  IMAD.MOV.U32 R12, RZ, RZ, R27 ;  /* 0x000000ffff0c7224 */ /* 0x001fe400078e001b */
[----:B------:R-:W-:-:S05]  /*2db10*/  IMAD.MOV.U32 R13, RZ, RZ, R26 ;  /* 0x000000ffff0d7224 */ /* 0x000fca00078e001a */
[----:B------:R0:W-:Y:S04]  /*2db20*/  STL.64 [R1+0x3af8], R12 ;  /* 0x003af80c01007387 */ /* 0x0001e80000100a00 */
[----:B0-----:R-:W3:Y:S01]  /*2db30*/  LDL.LU.64 R12, [R1+0x820] ;  /* 0x00082000010c7983 */ /* 0x001ee20000300a00 */
[----:B------:R-:W4:Y:S03]  /*2db40*/  LDL.LU.64 R14, [R1+0x828] ;  /* 0x00082800010e7983 */ /* 0x000f260000300a00 */
[----:B----4-:R-:W-:Y:S01]  /*2db50*/  STL.64 [R1+0x3b10], R14 ;  /* 0x003b100e01007387 */ /* 0x010fe20000100a00 */
[----:B---3--:R0:W-:Y:S03]  /*2db60*/  STL.64 [R1+0x3b08], R12 ;  /* 0x003b080c01007387 */ /* 0x0081e60000100a00 */
        /* <DEDUP_REMOVED lines=9> */
[----:B------:R-:W3:Y:S02]  /*2dc00*/  LDL.LU.64 R14, [R1+0x4e8] ;  /* 0x0004e800010e7983 */ /* 0x000ee40000300a00 */
[----:B------:R0:W-:Y:S02]  /*2dc10*/  STL.64 [R1+0x3ab8], R8 ;  /* 0x003ab80801007387 */ /* 0x0001e40000100a00 */
[----:B0-----:R-:W4:Y:S04]  /*2dc20*/  LDL.64 R8, [R1+0x20] ;  /* 0x0000200001087983 */ /* 0x001f280000100a00 */
[----:B----4-:R0:W-:Y:S04]  /*2dc30*/  STL.64 [R1+0x3ad8], R8 ;  /* 0x003ad80801007387 */ /* 0x0101e80000100a00 */
[----:B0-----:R-:W4:Y:S01]  /*2dc40*/  LDL.LU.64 R8, [R1+0x800] ;  /* 0x0008000001087983 */ /* 0x001f220000300a00 */
[----:B------:R-:W3:Y:S01]  /*2dc50*/  LDL.LU.64 R10, [R1+0x808] ;  /* 0x00080800010a7983 */ /* 0x000ee20000300a00 */
[----:B--2---:R-:W-:Y:S02]  /*2dc60*/  HMMA.16816.F32 R4, R16, R24, R4 ;  /* 0x000000181004723c */ /* 0x004fe40000001804 */
[----:B---3--:R-:W-:Y:S01]  /*2dc70*/  STL.64 [R1+0x3af0], R10 ;  /* 0x003af00a01007387 */ /* 0x008fe20000100a00 */
[----:B----4-:R0:W-:Y:S03]  /*2dc80*/  STL.64 [R1+0x3ae8], R8 ;  /* 0x003ae80801007387 */ /* 0x0101e60000100a00 */
[----:B0-----:R-:W2:Y:S01]  /*2dc90*/  LDL.LU.64 R8, [R1+0x810] ;  /* 0x0008100001087983 */ /* 0x001ea20000300a00 */
[----:B------:R-:W2:Y:S02]  /*2dca0*/  LDL.LU.64 R10, [R1+0x818] ;  /* 0x00081800010a7983 */ /* 0x000ea40000300a00 */
[----:B------:R0:W-:Y:S02]  /*2dcb0*/  STL [R1+0x3a88], R20 ;  /* 0x003a881401007387 */ /* 0x0001e40000100800 */
[----:B0-----:R-:W3:Y:S04]  /*2dcc0*/  LDL.64 R20, [R1] ;  /* 0x0000000001147983 */ /* 0x001ee80000100a00 */
[----:B---3--:R0:W-:Y:S04]  /*2dcd0*/  STL.64 [R1+0x3ab0], R20 ;  /* 0x003ab01401007387 */ /* 0x0081e80000100a00 */
[----:B0-----:R-:W3:Y:S01]  /*2dce0*/  LDL.LU.64 R20, [R1+0x7e0] ;  /* 0x0007e00001147983 */ /* 0x001ee20000300a00 */
[----:B------:R-:W3:Y:S03]  /*2dcf0*/  LDL.LU.64 R22, [R1+0x7e8] ;  /* 0x0007e80001167983 */ /* 0x000ee60000300a00 */
[----:B------:R0:W-:Y:S02]  /*2dd00*/  STL.64 [R1+0x4f0], R4 ;  /* 0x0004f00401007387 */ /* 0x0001e40000100a00 */
[----:B------:R-:W-:Y:S02]  /*2dd10*/  STL.64 [R1+0x4f8], R6 ;  /* 0x0004f80601007387 */ /* 0x000fe40000100a00 */
[----:B0-----:R-:W-:-:S02]  /*2dd20*/  IMAD.MOV.U32 R5, RZ, RZ, R24 ;  /* 0x000000ffff057224 */ /* 0x001fc400078e0018 */
[----:B------:R-:W-:Y:S02]  /*2dd30*/  IMAD.MOV.U32 R4, RZ, RZ, R25 ;  /* 0x000000ffff047224 */ /* 0x000fe400078e0019 */
[----:B------:R-:W4:Y:S02]  /*2dd40*/  LDL.LU.64 R24, [R1+0x3b48] ;  /* 0x003b480001187983 */ /* 0x000f240000300a00 */
[C---:B----4-:R-:W-:Y:S02]  /*2dd50*/  HMMA.16816.F32 R24, R16.reuse, R24, R12 ;  /* 0x000000181018723c */ /* 0x050fe4000000180c */
[----:B------:R-:W4:Y:S01]  /*2dd60*/  LDL.LU.64 R14, [R1+0x3b40] ;  /* 0x003b4000010e7983 */ /* 0x000f220000300a00 */
[----:B------:R-:W4:Y:S11]  /*2dd70*/  LDL.LU.64 R12, [R1+0x3b38] ;  /* 0x003b3800010c7983 */ /* 0x000f360000300a00 */
[----:B------:R-:W-:Y:S09]  /*2dd80*/  @!UPT UIADD3 URZ, URZ, URZ, URZ ;  /* 0x0000003f3f3ff290 */ /* 0x000ff2000fffe03f */
[----:B------:R0:W-:Y:S01]  /*2dd90*/  STL.64 [R1+0x4e0], R24 ;  /* 0x0004e01801007387 */ /* 0x0001e20000100a00 */
[----:B------:R4:W-:Y:S03]  /*2dda0*/  STL.64 [R1+0x4e8], R26 ;  /* 0x0004e81a01007387 */ /* 0x0009e60000100a00 */
[----:B0-----:R-:W4:Y:S02]  /*2ddb0*/  LDL.LU.64 R24, [R1+0x3b30] ;  /* 0x003b300001187983 */ /* 0x001f240000300a00 */
        /* <DEDUP_REMOVED lines=12> */
[----:B------:R-:W-:Y:S03]  /*2de80*/  STL.64 [R1+0x838], R26 ;  /* 0x0008381a01007387 */ /* 0x000fe60000100a00 */
[----:B0-----:R-:W4:Y:S02]  /*2de90*/  LDL.LU.64 R24, [R1+0x3b00] ;  /* 0x003b000001187983 */ /* 0x001f240000300a00 */
[C---:B----4-:R-:W-:Y:S11]  /*2dea0*/  HMMA.16816.F32 R12, R16.reuse, R24, R12 ;  /* 0x00000018100c723c */ /* 0x050ff6000000180c */
[----:B------:R-:W-:Y:S11]  /*2deb0*/  @!UPT UIADD3 URZ, URZ, URZ, URZ ;  /* 0x0000003f3f3ff290 */ /* 0x000ff6000fffe03f */
[----:B------:R-:W-:Y:S01]  /*2dec0*/  @!UPT UIADD3 URZ, URZ, URZ, URZ ;  /* 0x0000003f3f3ff290 */ /* 0x000fe2000fffe03f */
[----:B------:R0:W-:Y:S01]  /*2ded0*/  STL.64 [R1+0x820], R12 ;  /* 0x0008200c01007387 */ /* 0x0001e20000100a00 */
[----:B------:R2:W-:Y:S03]  /*2dee0*/  STL.64 [R1+0x828], R14 ;  /* 0x0008280e01007387 */ /* 0x0005e60000100a00 */
[----:B0-----:R-:W2:Y:S02]  /*2def0*/  LDL.LU.64 R12, [R1+0x3af8] ;  /* 0x003af800010c7983 */ /* 0x001ea40000300a00 */
[C---:B--2---:R-:W-:Y:S02]  /*2df00*/  HMMA.16816.F32 R12, R16.reuse, R12, R8 ;  /* 0x0000000c100c723c */ /* 0x044fe40000001808 */
[----:B------:R-:W2:Y:S01]  /*2df10*/  LDL.LU.64 R10, [R1+0x3af0] ;  /* 0x003af000010a7983 */ /* 0x000ea20000300a00 */
[----:B------:R-:W2:Y:S11]  /*2df20*/  LDL.LU.64 R8, [R1+0x3ae8] ;  /* 0x003ae80001087983 */ /* 0x000eb60000300a00 */
[----:B------:R-:W-:Y:S09]  /*2df30*/  @!UPT UIADD3 URZ, URZ, URZ, URZ ;  /* 0x0000003f3f3ff290 */ /* 0x000ff2000fffe03f */
[----:B------:R0:W-:Y:S01]  /*2df40*/  STL.64 [R1+0x810], R12 ;  /* 0x0008100c01007387 */ /* 0x0001e20000100a00 */
[----:B------:R2:W-:Y:S03]  /*2df50*/  STL.64 [R1+0x818], R14 ;  /* 0x0008180e01007387 */ /* 0x0005e60000100a00 */
[----:B0-----:R-:W2:Y:S02]  /*2df60*/  LDL.LU.64 R12, [R1+0x3ae0] ;  /* 0x003ae000010c7983 */ /* 0x001ea40000300a00 */
[C---:B--2---:R-:W-:Y:S02]  /*2df70*/  HMMA.16816.F32 R12, R16.reuse, R12, R8 ;  /* 0x0000000c100c723c */ /* 0x044fe40000001808 */
[----:B------:R-:W2:Y:S11]  /*2df80*/  LDL.LU.64 R8, [R1+0x3ad8] ;  /* 0x003ad80001087983 */ /* 0x000eb60000300a00 */
[----:B------:R-:W-:Y:S10]  /*2df90*/  @!UPT UIADD3 URZ, URZ, URZ, URZ ;  /* 0x0000003f3f3ff290 */ /* 0x000ff4000fffe03f */
[----:B------:R-:W-:Y:S01]  /*2dfa0*/  STL.64 [R1+0x800], R12 ;  /* 0x0008000c01007387 */ /* 0x000fe20000100a00 */
[----:B------:R0:W-:Y:S03]  /*2dfb0*/  STL.64 [R1+0x808], R14 ;  /* 0x0008080e01007387 */ /* 0x0001e60000100a00 */
[----:B0-----:R-:W2:Y:S01]  /*2dfc0*/  LDL.LU.64 R14, [R1+0x3ad0] ;  /* 0x003ad000010e7983 */ /* 0x001ea20000300a00 */
[----:B------:R-:W2:Y:S02]  /*2dfd0*/  LDL.LU.64 R12, [R1+0x3ac8] ;  /* 0x003ac800010c7983 */ /* 0x000ea40000300a00 */
[C---:B--2---:R-:W-:Y:S11]  /*2dfe0*/  HMMA.16816.F32 R12, R16.reuse, R8, R12 ;  /* 0x00000008100c723c */ /* 0x044ff6000000180c */
[----:B------:R-:W-:Y:S11]  /*2dff0*/  @!UPT UIADD3 URZ, URZ, URZ, URZ ;  /* 0x0000003f3f3ff290 */ /* 0x000ff6000fffe03f */
[----:B------:R-:W-:Y:S01]  /*2e000*/  @!UPT UIADD3 URZ, URZ, URZ, URZ ;  /* 0x0000003f3f3ff290 */ /* 0x000fe2000fffe03f */
[----:B------:R0:W-:Y:S01]  /*2e010*/  STL.64 [R1+0x7f0], R12 ;  /* 0x0007f00c01007387 */ /* 0x0001e20000100a00 */
[----:B------:R1:W-:Y:S03]  /*2e020*/  STL.64 [R1+0x7f8], R14 ;  /* 0x0007f80e01007387 */ /* 0x0003e60000100a00 */
[----:B0-----:R-:W2:Y:S01]  /*2e030*/  LDL.LU.64 R12, [R1+0x3ac0] ;  /* 0x003ac000010c7983 */ /* 0x001ea20000300a00 */
[----:B-1----:R-:W-:Y:S02]  /*2e040*/  IMAD.MOV.U32 R15, RZ, RZ, R8 ;  /* 0x000000ffff0f7224 */ /* 0x002fe400078e0008 */
[----:B------:R-:W-:Y:S02]  /*2e050*/  IMAD.MOV.U32 R14, RZ, RZ, R9 ;  /* 0x000000ffff0e7224 */ /* 0x000fe400078e0009 */
[----:B------:R-:W3:Y:S02]  /*2e060*/  LDL.LU.64 R8, [R1+0x3ab8] ;  /* 0x003ab80001087983 */ /* 0x000ee40000300a00 */
[C---:B---3--:R-:W-:Y:S02]  /*2e070*/  HMMA.16816.F32 R8, R16.reuse, R8, R20 ;  /* 0x000000081008723c */ /* 0x048fe40000001814 */
[----:B------:R-:W3:Y:S11]  /*2e080*/  LDL.LU.64 R20, [R1+0x3ab0] ;  /* 0x003ab00001147983 */ /* 0x000ef60000300a00 */
[----:B------:R-:W-:Y:S10]  /*2e090*/  @!UPT UIADD3 URZ, URZ, URZ, URZ ;  /* 0x0000003f3f3ff290 */ /* 0x000ff4000fffe03f */
[----:B------:R-:W-:Y:S01]  /*2e0a0*/  STL.64 [R1+0x7e0], R8 ;  /* 0x0007e00801007387 */ /* 0x000fe20000100a00 */
[----:B------:R0:W-:Y:S03]  /*2e0b0*/  STL.64 [R1+0x7e8], R10 ;  /* 0x0007e80a01007387 */ /* 0x0001e60000100a00 */
[----:B0-----:R-:W4:Y:S01]  /*2e0c0*/  LDL.LU.64 R10, [R1+0x3aa8] ;  /* 0x003aa800010a7983 */ /* 0x001f220000300a00 */
[----:B------:R-:W4:Y:S02]  /*2e0d0*/  LDL.LU.64 R8, [R1+0x3aa0] ;  /* 0x003aa00001087983 */ /* 0x000f240000300a00 */
[----:B---3--:R-:W-:Y:S02]  /*2e0e0*/  IMAD.MOV.U32 R27, RZ, RZ, R21 ;  /* 0x000000ffff1b7224 */ /* 0x008fe400078e0015 */
[----:B------:R-:W-:Y:S01]  /*2e0f0*/  IMAD.MOV.U32 R28, RZ, RZ, R20 ;  /* 0x000000ffff1c7224 */ /* 0x000fe200078e0014 */
[C---:B----4-:R-:W-:Y:S11]  /*2e100*/  HMMA.16816.F32 R8, R16.reuse, R20, R8 ;  /* 0x000000141008723c */ /* 0x050ff60000001808 */
[----:B------:R-:W-:Y:S11]  /*2e110*/  @!UPT UIADD3 URZ, URZ, URZ, URZ ;  /* 0x0000003f3f3ff290 */ /* 0x000ff6000fffe03f */
[----:B------:R-:W-:Y:S01]  /*2e120*/  @!UPT UIADD3 URZ, URZ, URZ, URZ ;  /* 0x0000003f3f3ff290 */ /* 0x000fe2000fffe03f */
[----:B------:R-:W-:Y:S01]  /*2e130*/  STL.64 [R1+0x7d0], R8 ;  /* 0x0007d00801007387 */ /* 0x000fe20000100a00 */
[----:B------:R0:W-:Y:S03]  /*2e140*/  STL.64 [R1+0x7d8], R10 ;  /* 0x0007d80a01007387 */ /* 0x0001e60000100a00 */
[----:B0-----:R-:W3:Y:S01]  /*2e150*/  LDL.LU.64 R10, [R1+0x3a98] ;  /* 0x003a9800010a7983 */ /* 0x001ee20000300a00 */
[----:B------:R-:W4:Y:S02]  /*2e160*/  LDL.LU.64 R8, [R1+0x3a90] ;  /* 0x003a900001087983 */ /* 0x000f240000300a00 */
[----:B------:R-:W2:Y:S02]  /*2e170*/  LDL.LU R20, [R1+0x3a88] ;  /* 0x003a880001147983 */ /* 0x000ea40000300800 */
[----:B------:R-:W-:Y:S01]  /*2e180*/  STL [R1+0x39f0], R27 ;  /* 0x0039f01b01007387 */ /* 0x000fe20000100800 */
[----:B------:R0:W-:Y:S04]  /*2e190*/  STL.64 [R1+0x39e8], R24 ;  /* 0x0039e81801007387 */ /* 0x0001e80000100a00 */
        /* <DEDUP_REMOVED lines=8> */
[----:B-1----:R-:W2:Y:S03]  /*2e220*/  LDL.LU.64 R26, [R1+0x278] ;  /* 0x00027800011a7983 */ /* 0x002ea60000300a00 */
[----:B--2---:R-:W-:Y:S01]  /*2e230*/  STL.64 [R1+0x3a00], R26 ;  /* 0x003a001a01007387 */ /* 0x004fe20000100a00 */
[----:B------:R0:W-:Y:S03]  /*2e240*/  STL.64 [R1+0x39f8], R24 ;  /* 0x0039f81801007387 */ /* 0x0001e60000100a00 */
[----:B0-----:R-:W2:Y:S04]  /*2e250*/  LDL.64 R24, [R1+0x70] ;  /* 0x0000700001187983 */ /* 0x001ea80000100a00 */
[----:B--2---:R0:W-:Y:S04]  /*2e260*/  STL.64 [R1+0x3a10], R24 ;  /* 0x003a101801007387 */ /* 0x0041e80000100a00 */
[----:B0-----:R-:W2:Y:S04]  /*2e270*/  LDL.64 R24, [R1+0x80] ;  /* 0x0000800001187983 */ /* 0x001ea80000100a00 */
[----:B--2---:R0:W-:Y:S02]  /*2e280*/  STL.64 [R1+0x3a28], R24 ;  /* 0x003a281801007387 */ /* 0x0041e40000100a00 */
[----:B0-----:R-:W-:-:S02]  /*2e290*/  IMAD.MOV.U32 R24, RZ, RZ, R5 ;  /* 0x000000ffff187224 */ /* 0x001fc400078e0005 */
[----:B------:R-:W-:Y:S02]  /*2e2a0*/  IMAD.MOV.U32 R25, RZ, RZ, R4 ;  /* 0x000000ffff197224 */ /* 0x000fe400078e0004 */
[----:B------:R-:W4:Y:S01]  /*2e2b0*/  LDL.LU.64 R4, [R1+0x4c0] ;  /* 0x0004c00001047983 */ /* 0x000f220000300a00 */
[----:B------:R-:W4:Y:S02]  /*2e2c0*/  LDL.LU.64 R6, [R1+0x4c8] ;  /* 0x0004c80001067983 */ /* 0x000f240000300a00 */
[----:B------:R0:W-:Y:S02]  /*2e2d0*/  STL.64 [R1+0x3a40], R24 ;  /* 0x003a401801007387 */ /* 0x0001e40000100a00 */
[----:B0-----:R-:W-:Y:S02]  /*2e2e0*/  IMAD.MOV.U32 R24, RZ, RZ, R20 ;  /* 0x000000ffff187224 */ /* 0x001fe400078e0014 */
[----:B---3--:R-:W-:-:S05]  /*2e2f0*/  IMAD.MOV.U32 R25, RZ, RZ, R11 ;  /* 0x000000ffff197224 */ /* 0x008fca00078e000b */
[----:B------:R-:W-:Y:S01]  /*2e300*/  STL.64 [R1+0x3a58], R24 ;  /* 0x003a581801007387 */ /* 0x000fe20000100a00 */
[----:B------:R-:W2:Y:S02]  /*2e310*/  LDL.LU.64 R20, [R1+0x4b0] ;  /* 0x0004b00001147983 */ /* 0x000ea40000300a00 */
[----:B------:R-:W2:Y:S02]  /*2e320*/  LDL.LU.64 R22, [R1+0x4b8] ;  /* 0x0004b80001167983 */ /* 0x000ea40000300a00 */
[----:B------:R-:W-:Y:S01]  /*2e330*/  STL.64 [R1+0x39e0], R14 ;  /* 0x0039e00e01007387 */ /* 0x000fe20000100a00 */
[----:B------:R0:W-:Y:S04]  /*2e340*/  STL.64 [R1+0x39d8], R12 ;  /* 0x0039d80c01007387 */ /* 0x0001e80000100a00 */
[----:B0-----:R-:W3:Y:S04]  /*2e350*/  LDL.64 R12, [R1+0x60] ;  /* 0x00006000010c7983 */ /* 0x001ee80000100a00 */
[----:B---3--:R0:W-:Y:S04]  /*2e360*/  STL.64 [R1+0x3a08], R12 ;  /* 0x003a080c01007387 */ /* 0x0081e80000100a00 */
[----:B0-----:R-:W3:Y:S01]  /*2e370*/  LDL.LU.64 R12, [R1+0x280] ;  /* 0x00028000010c7983 */ /* 0x001ee20000300a00 */
[----:B------:R-:W2:Y:S03]  /*2e380*/  LDL.LU.64 R14, [R1+0x288] ;  /* 0x00028800010e7983 */ /* 0x000ea60000300a00 */
[----:B--2---:R-:W-:Y:S01]  /*2e390*/  STL.64 [R1+0x3a20], R14 ;  /* 0x003a200e01007387 */ /* 0x004fe20000100a00 */
[----:B---3--:R0:W-:Y:S03]  /*2e3a0*/  STL.64 [R1+0x3a18], R12 ;  /* 0x003a180c01007387 */ /* 0x0081e60000100a00 */
[----:B0-----:R-:W2:Y:S01]  /*2e3b0*/  LDL.LU.64 R12, [R1+0x290] ;  /* 0x00029000010c7983 */ /* 0x001ea20000300a00 */
[----:B------:R-:W3:Y:S03]  /*2e3c0*/  LDL.LU.64 R14, [R1+0x298] ;  /* 0x00029800010e7983 */ /* 0x000ee60000300a00 */
[----:B---3--:R-:W-:Y:S01]  /*2e3d0*/  STL.64 [R1+0x3a38], R14 ;  /* 0x003a380e01007387 */ /* 0x008fe20000100a00 */
[----:B--2---:R0:W-:Y:S03]  /*2e3e0*/  STL.64 [R1+0x3a30], R12 ;  /* 0x003a300c01007387 */ /* 0x0041e60000100a00 */
[----:B0-----:R-:W2:Y:S01]  /*2e3f0*/  LDL.LU.64 R12, [R1+0x2a0] ;  /* 0x0002a000010c7983 */ /* 0x001ea20000300a00 */
[----:B------:R-:W3:Y:S01]  /*2e400*/  LDL.LU.64 R14, [R1+0x2a8] ;  /* 0x0002a800010e7983 */ /* 0x000ee20000300a00 */
[C---:B----4-:R-:W-:Y:S02]  /*2e410*/  HMMA.16816.F32 R4, R16.reuse, R8, R4 ;  /* 0x000000081004723c */ /* 0x050fe40000001804 */
[----:B---3--:R-:W-:Y:S01]  /*2e420*/  STL.64 [R1+0x3a50], R14 ;  /* 0x003a500e01007387 */ /* 0x008fe20000100a00 */
[----:B--2---:R0:W-:Y:S03]  /*2e430*/  STL.64 [R1+0x3a48], R12 ;  /* 0x003a480c01007387 */ /* 0x0041e60000100a00 */
[----:B0-----:R-:W2:Y:S01]  /*2e440*/  LDL.LU.64 R12, [R1+0x2b0] ;  /* 0x0002b000010c7983 */ /* 0x001ea20000300a00 */
[----:B------:R-:W3:Y:S03]  /*2e450*/  LDL.LU.64 R14, [R1+0x2b8] ;  /* 0x0002b800010e7983 */ /* 0x000ee60000300a00 */
[----:B---3--:R-:W-:Y:S01]  /*2e460*/  STL.64 [R1+0x3a68], R14 ;  /* 0x003a680e01007387 */ /* 0x008fe20000100a00 */
[----:B--2---:R0:W-:Y:S03]  /*2e470*/  STL.64 [R1+0x3a60], R12 ;  /* 0x003a600c01007387 */ /* 0x0041e60000100a00 */
[----:B0-----:R-:W2:Y:S01]  /*2e480*/  LDL.LU.64 R12, [R1+0x2c0] ;  /* 0x0002c000010c7983 */ /* 0x001ea20000300a00 */
[----:B------:R-:W2:Y:S08]  /*2e490*/  LDL.LU.64 R14, [R1+0x2c8] ;  /* 0x0002c800010e7983 */ /* 0x000eb00000300a00 */
[----:B------:R0:W-:Y:S02]  /*2e4a0*/  STL.64 [R1+0x7b0], R4 ;  /* 0x0007b00401007387 */ /* 0x0001e40000100a00 */
[----:B------:R-:W-:Y:S01]  /*2e4b0*/  STL.64 [R1+0x7b8], R6 ;  /* 0x0007b80601007387 */ /* 0x000fe20000100a00 */
[----:B0-----:R-:W3:Y:S01]  /*2e4c0*/  LDL.LU.64 R4, [R1+0x3a80] ;  /* 0x003a800001047983 */ /* 0x001ee20000300a00 */
[----:B------:R-:W-:Y:S01]  /*2e4d0*/  STL.64 [R1+0x3970], R8 ;  /* 0x0039700801007387 */ /* 0x000fe20000100a00 */
[----:B---3--:R-:W-:Y:S02]  /*2e4e0*/  HMMA.16816.F32 R16, R16, R4, R20 ;  /* 0x000000041010723c */ /* 0x008fe40000001814 */
[----:B------:R-:W2:Y:S01]  /*2e4f0*/  LDL.LU.64 R22, [R1+0x3a78] ;  /* 0x003a780001167983 */ /* 0x000ea20000300a00 */
[----:B------:R-:W2:Y:S11]  /*2e500*/  LDL.LU.64 R20, [R1+0x3a70] ;  /* 0x003a700001147983 */ /* 0x000eb60000300a00 */
[----:B------:R-:W-:Y:S09]  /*2e510*/  @!UPT UIADD3 URZ, URZ, URZ, URZ ;  /* 0x0000003f3f3ff290 */ /* 0x000ff2000fffe03f */
[----:B------:R0:W-:Y:S01]  /*2e520*/  STL.64 [R1+0x4c0], R16 ;  /* 0x0004c01001007387 */ /* 0x0001e20000100a00 */
[----:B------:R1:W-:Y:S03]  /*2e530*/  STL.64 [R1+0x4c8], R18 ;  /* 0x0004c81201007387 */ /* 0x0003e60000100a00 */
[----:B0-----:R-:W3:Y:S01]  /*2e540*/  LDL.LU.64 R16, [R1+0x900] ;  /* 0x0009000001107983 */ /* 0x001ee20000300a00 */
[----:B-1----:R-:W3:Y:S02]  /*2e550*/  LDL.LU.64 R18, [R1+0x908] ;  /* 0x0009080001127983 */ /* 0x002ee40000300a00 */
[----:B------:R-:W-:Y:S02]  /*2e560*/  IMAD.MOV.U32 R8, RZ, RZ, R2 ;  /* 0x000000ffff087224 */ /* 0x000fe400078e0002 */
[----:B------:R-:W-:Y:S02]  /*2e570*/  IMAD.MOV.U32 R9, RZ, RZ, R0 ;  /* 0x000000ffff097224 */ /* 0x000fe400078e0000 */
[----:B------:R-:W-:-:S02]  /*2e580*/  IMAD.MOV.U32 R24, RZ, RZ, R10 ;  /* 0x000000ffff187224 */ /* 0x000fc400078e000a */
[----:B------:R-:W-:-:S07]  /*2e590*/  IMAD.MOV.U32 R25, RZ, RZ, R3 ;  /* 0x000000ffff197224 */ /* 0x000fce00078e0003 */
[C---:B--2---:R-:W-:Y:S08]  /*2e5a0*/  HMMA.16816.F32 R24, R20.reuse, R24, R12 ;  /* 0x000000181418723c */ /* 0x044ff0000000180c */
[C---:B---3--:R-:W-:Y:S01]  /*2e5b0*/  HMMA.16816.F32 R16, R20.reuse, R8, R16 ;  /* 0x000000081410723c */ /* 0x048fe20000001810 */
[----:B------:R-:W2:Y:S01]  /*2e5c0*/  LDL.LU.64 R8, [R1+0x260] ;  /* 0x0002600001087983 */ /* 0x000ea20000300a00 */
[----:B------:R-:W2:Y:S11]  /*2e5d0*/  LDL.LU.64 R10, [R1+0x268] ;  /* 0x00026800010a7983 */ /* 0x000eb60000300a00 */
[----:B------:R-:W-:Y:S10]  /*2e5e0*/  @!UPT UIADD3 URZ, URZ, URZ, URZ ;  /* 0x0000003f3f3ff290 */ /* 0x000ff4000fffe03f */
[----:B------:R0:W-:Y:S01]  /*2e5f0*/  STL.64 [R1+0x2d0], R16 ;  /* 0x0002d01001007387 */ /* 0x0001e20000100a00 */
[----:B------:R-:W-:Y:S03]  /*2e600*/  STL.64 [R1+0x2d8], R18 ;  /* 0x0002d81201007387 */ /* 0x000fe60000100a00 */
[----:B0-----:R-:W3:Y:S01]  /*2e610*/  LDL.64 R16, [R1+0x40] ;  /* 0x0000400001107983 */ /* 0x001ee20000100a00 */
[----:B------:R-:W4:Y:S02]  /*2e620*/  LDL.LU.64 R14, [R1+0x3a68] ;  /* 0x003a6800010e7983 */ /* 0x000f240000300a00 */
[----:B------:R-:W4:Y:S02]  /*2e630*/  LDL.LU.64 R12, [R1+0x3a60] ;  /* 0x003a6000010c7983 */ /* 0x000f240000300a00 */
[----:B------:R0:W-:Y:S01]  /*2e640*/  STL.64 [R1+0x2c0], R24 ;  /* 0x0002c01801007387 */ /* 0x0001e20000100a00 */
[----:B------:R4:W-:Y:S04]  /*2e650*/  STL.64 [R1+0x2c8], R26 ;  /* 0x0002c81a01007387 */ /* 0x0009e80000100a00 */
        /* <DEDUP_REMOVED lines=15> */
[C---:B----4-:R-:W-:Y:S01]  /*2e750*/  HMMA.16816.F32 R12, R20.reuse, R24, R12 ;  /* 0x00000018140c723c */ /* 0x050fe2000000180c */
[----:B------:R-:W-:Y:S02]  /*2e760*/  IMAD.MOV.U32 R2, RZ, RZ, R24 ;  /* 0x000000ffff027224 */ /* 0x000fe400078e0018 */
[----:B------:R-:W-:Y:S11]  /*2e770*/  IMAD.MOV.U32 R0, RZ, RZ, R25 ;  /* 0x000000ffff007224 */ /* 0x000ff600078e0019 */
[----:B------:R-:W-:Y:S09]  /*2e780*/  @!UPT UIADD3 URZ, URZ, URZ, URZ ;  /* 0x0000003f3f3ff290 */ /* 0x000ff2000fffe03f */
[----:B------:R-:W-:Y:S01]  /*2e790*/  STL.64 [R1+0x290], R12 ;  /* 0x0002900c01007387 */ /* 0x000fe20000100a00 */
[----:B------:R0:W-:Y:S03]  /*2e7a0*/  STL.64 [R1+0x298], R14 ;  /* 0x0002980e01007387 */ /* 0x0001e60000100a00 */
[----:B0-----:R-:W4:Y:S01]  /*2e7b0*/  LDL.LU.64 R14, [R1+0x3a20] ;  /* 0x003a2000010e7983 */ /* 0x001f220000300a00 */
[----:B------:R-:W4:Y:S02]  /*2e7c0*/  LDL.LU.64 R12, [R1+0x3a18] ;  /* 0x003a1800010c7983 */ /* 0x000f240000300a00 */
[----:B------:R-:W4:Y:S02]  /*2e7d0*/  LDL.LU.64 R24, [R1+0x3a10] ;  /* 0x003a100001187983 */ /* 0x000f240000300a00 */
[----:B----4-:R-:W-:Y:S01]  /*2e7e0*/  HMMA.16816.F32 R12, R20, R24, R12 ;  /* 0x00000018140c723c */ /* 0x010fe2000000180c */
[----:B------:R-:W-:-:S02]  /*2e7f0*/  IMAD.MOV.U32 R6, RZ, RZ, R24 ;  /* 0x000000ffff067224 */ /* 0x000fc400078e0018 */
[----:B------:R-:W-:Y:S11]  /*2e800*/  IMAD.MOV.U32 R3, RZ, RZ, R25 ;  /* 0x000000ffff037224 */ /* 0x000ff600078e0019 */
[----:B------:R-:W-:Y:S09]  /*2e810*/  @!UPT UIADD3 URZ, URZ, URZ, URZ ;  /* 0x0000003f3f3ff290 */ /* 0x000ff2000fffe03f */
[----:B------:R0:W-:Y:S01]  /*2e820*/  STL.64 [R1+0x280], R12 ;  /* 0x0002800c01007387 */ /* 0x0001e20000100a00 */
[----:B------:R-:W-:Y:S03]  /*2e830*/  STL.64 [R1+0x288], R14 ;  /* 0x0002880e01007387 */ /* 0x000fe60000100a00 */
[----:B0-----:R-:W4:Y:S01]  /*2e840*/  LDL.LU.64 R12, [R1+0x3a08] ;  /* 0x003a0800010c7983 */ /* 0x001f220000300a00 */
[----:B------:R-:W4:Y:S02]  /*2e850*/  LDL.LU.64 R26, [R1+0x3a00] ;  /* 0x003a0000011a7983 */ /* 0x000f240000300a00 */
[----:B------:R-:W4:Y:S02]  /*2e860*/  LDL.LU.64 R24, [R1+0x39f8] ;  /* 0x0039f80001187983 */ /* 0x000f240000300a00 */
[C---:B----4-:R-:W-:Y:S11]  /*2e870*/  HMMA.16816.F32 R24, R20.reuse, R12, R24 ;  /* 0x0000000c1418723c */ /* 0x050ff60000001818 */
[----:B------:R-:W-:Y:S11]  /*2e880*/  @!UPT UIADD3 URZ, URZ, URZ, URZ ;  /* 0x0000003f3f3ff290 */ /* 0x000ff6000fffe03f */
[----:B------:R-:W-:Y:S01]  /*2e890*/  @!UPT UIADD3 URZ, URZ, URZ, URZ ;  /* 0x0000003f3f3ff290 */ /* 0x000fe2000fffe03f */
[----:B------:R-:W-:Y:S01]  /*2e8a0*/  STL.64 [R1+0x270], R24 ;  /* 0x0002701801007387 */ /* 0x000fe20000100a00 */
[----:B------:R0:W-:Y:S03]  /*2e8b0*/  STL.64 [R1+0x278], R26 ;  /* 0x0002781a01007387 */ /* 0x0001e60000100a00 */
[----:B0-----:R-:W4:Y:S01]  /*2e8c0*/  LDL.LU R27, [R1+0x39f0] ;  /* 0x0039f000011b7983 */ /* 0x001f220000300800 */
[----:B------:R-:W2:Y:S02]  /*2e8d0*/  LDL.LU.64 R24, [R1+0x39e8] ;  /* 0x0039e80001187983 */ /* 0x000ea40000300a00 */
[----:B------:R-:W-:Y:S02]  /*2e8e0*/  IMAD.MOV.U32 R7, RZ, RZ, R13 ;  /* 0x000000ffff077224 */ /* 0x000fe400078e000d */
[----:B------:R-:W-:Y:S01]  /*2e8f0*/  IMAD.MOV.U32 R26, RZ, RZ, R12 ;  /* 0x000000ffff1a7224 */ /* 0x000fe200078e000c */
[----:B------:R-:W3:Y:S01]  /*2e900*/  LDL.LU.64 R14, [R1+0x39e0] ;  /* 0x0039e000010e7983 */ /* 0x000ee20000300a00 */
[----:B------:R-:W3:Y:S02]  /*2e910*/  LDL.LU.64 R12, [R1+0x39d8] ;  /* 0x0039d800010c7983 */ /* 0x000ee40000300a00 */
[----:B------:R-:W-:Y:S02]  /*2e920*/  STL.64 [R1+0x3968], R6 ;  /* 0x0039680601007387 */ /* 0x000fe40000100a00 */
[----:B------:R0:W-:Y:S02]  /*2e930*/  STL.64 [R1+0x3960], R4 ;  /* 0x0039600401007387 */ /* 0x0001e40000100a00 */
[----:B0-----:R-:W3:Y:S01]  /*2e940*/  LDL.LU.64 R4, [R1+0x250] ;  /* 0x0002500001047983 */ /* 0x001ee20000300a00 */
[----:B------:R-:W3:Y:S01]  /*2e950*/  LDL.LU.64 R6, [R1+0x258] ;  /* 0x0002580001067983 */ /* 0x000ee20000300a00 */
[C---:B--2---:R-:W-:Y:S11]  /*2e960*/  HMMA.16816.F32 R8, R20.reuse, R24, R8 ;  /* 0x000000181408723c */ /* 0x044ff60000001808 */
[----:B------:R-:W-:Y:S11]  /*2e970*/  @!UPT UIADD3 URZ, URZ, URZ, URZ ;  /* 0x0000003f3f3ff290 */ /* 0x000ff6000fffe03f */
[----:B------:R-:W-:Y:S01]  /*2e980*/  @!UPT UIADD3 URZ, URZ, URZ, URZ ;  /* 0x0000003f3f3ff290 */ /* 0x000fe2000fffe03f */
[----:B------:R0:W-:Y:S01]  /*2e990*/  STL.64 [R1+0x260], R8 ;  /* 0x0002600801007387 */ /* 0x0001e20000100a00 */
[----:B------:R1:W-:Y:S03]  /*2e9a0*/  STL.64 [R1+0x268], R10 ;  /* 0x0002680a01007387 */ /* 0x0003e60000100a00 */
[----:B0-----:R-:W2:Y:S01]  /*2e9b0*/  LDL.LU.64 R8, [R1+0x200] ;  /* 0x0002000001087983 */ /* 0x001ea20000300a00 */
[----:B-1----:R-:W2:Y:S01]  /*2e9c0*/  LDL.LU.64 R10, [R1+0x208] ;  /* 0x00020800010a7983 */ /* 0x002ea20000300a00 */
[----:B---3--:R-:W-:Y:S02]  /*2e9d0*/  HMMA.16816.F32 R4, R20, R16, R4 ;  /* 0x000000101404723c */ /* 0x008fe40000001804 */
[----:B--2---:R-:W-:Y:S01]  /*2e9e0*/  STL.64 [R1+0x3980], R10 ;  /* 0x0039800a01007387 */ /* 0x004fe20000100a00 */
[----:B------:R0:W-:Y:S02]  /*2e9f0*/  STL.64 [R1+0x3978], R8 ;  /* 0x0039780801007387 */ /* 0x0001e40000100a00 */
[----:B0-----:R-:W-:-:S02]  /*2ea00*/  IMAD.MOV.U32 R8, RZ, RZ, R28 ;  /* 0x000000ffff087224 */ /* 0x001fc400078e001c */
[----:B----4-:R-:W-:-:S05]  /*2ea10*/  IMAD.MOV.U32 R9, RZ, RZ, R27 ;  /* 0x000000ffff097224 */ /* 0x010fca00078e001b */
[----:B------:R0:W-:Y:S04]  /*2ea20*/  STL.64 [R1+0x3998], R8 ;  /* 0x0039980801007387 */ /* 0x0001e80000100a00 */
[----:B0-----:R-:W2:Y:S04]  /*2ea30*/  LDL.64 R8, [R1+0x10] ;  /* 0x0000100001087983 */ /* 0x001ea80000100a00 */
[----:B--2---:R0:W-:Y:S02]  /*2ea40*/  STL.64 [R1+0x39b0], R8 ;  /* 0x0039b00801007387 */ /* 0x0041e40000100a00 */
[----:B0-----:R-:W-:-:S02]  /*2ea50*/  IMAD.MOV.U32 R8, RZ, RZ, R15 ;  /* 0x000000ffff087224 */ /* 0x001fc400078e000f */
[----:B------:R-:W-:Y:S02]  /*2ea60*/  IMAD.MOV.U32 R9, RZ, RZ, R14 ;  /* 0x000000ffff097224 */ /* 0x000fe400078e000e */
[----:B------:R-:W-:Y:S02]  /*2ea70*/  IMAD.MOV.U32 R15, RZ, RZ, R16 ;  /* 0x000000ffff0f7224 */ /* 0x000fe400078e0010 */
[----:B------:R-:W-:Y:S01]  /*2ea80*/  IMAD.MOV.U32 R14, RZ, RZ, R17 ;  /* 0x000000ffff0e7224 */ /* 0x000fe200078e0011 */
[----:B------:R0:W-:Y:S04]  /*2ea90*/  STL.64 [R1+0x39c8], R8 ;  /* 0x0039c80801007387 */ /* 0x0001e80000100a00 */
[----:B0-----:R-:W2:Y:S01]  /*2eaa0*/  LDL.64 R8, [R1+0x30] ;  /* 0x0000300001087983 */ /* 0x001ea20000100a00 */
[----:B------:R0:W-:Y:S02]  /*2eab0*/  STL.64 [R1+0x38f0], R24 ;  /* 0x0038f01801007387 */ /* 0x0001e40000100a00 */
[----:B------:R1:W-:Y:S02]  /*2eac0*/  STL [R1+0x39d0], R26 ;  /* 0x0039d01a01007387 */ /* 0x0003e40000100800 */
[----:B------:R-:W-:Y:S01]  /*2ead0*/  STL.64 [R1+0x250], R4 ;  /* 0x0002500401007387 */ /* 0x000fe20000100a00 */
[----:B------:R-:W-:Y:S04]  /*2eae0*/  STL.64 [R1+0x258], R6 ;  /* 0x0002580601007387 */ /* 0x000fe80000100a00 */
[----:B0-----:R-:W2:Y:S01]  /*2eaf0*/  LDL.LU.64 R24, [R1+0x240] ;  /* 0x0002400001187983 */ /* 0x001ea20000300a00 */
[----:B-1----:R-:W2:Y:S02]  /*2eb00*/  LDL.LU.64 R26, [R1+0x248] ;  /* 0x00024800011a7983 */ /* 0x002ea40000300a00 */
[----:B------:R-:W-:Y:S02]  /*2eb10*/  STL.64 [R1+0x3990], R14 ;  /* 0x0039900e01007387 */ /* 0x000fe40000100a00 */
[----:B------:R0:W-:Y:S02]  /*2eb20*/  STL.64 [R1+0x3988], R12 ;  /* 0x0039880c01007387 */ /* 0x0001e40000100a00 */
[----:B0-----:R-:W3:Y:S01]  /*2eb30*/  LDL.LU.64 R12, [R1+0x210] ;  /* 0x00021000010c7983 */ /* 0x001ee20000300a00 */
[----:B------:R-:W4:Y:S03]  /*2eb40*/  LDL.LU.64 R14, [R1+0x218] ;  /* 0x00021800010e7983 */ /* 0x000f260000300a00 */
[----:B----4-:R-:W-:Y:S01]  /*2eb50*/  STL.64 [R1+0x39a8], R14 ;  /* 0x0039a80e01007387 */ /* 0x010fe20000100a00 */
[----:B---3--:R0:W-:Y:S03]  /*2eb60*/  STL.64 [R1+0x39a0], R12 ;  /* 0x0039a00c01007387 */ /* 0x0081e60000100a00 */
[----:B0-----:R-:W3:Y:S01]  /*2eb70*/  LDL.LU.64 R12, [R1+0x220] ;  /* 0x00022000010c7983 */ /* 0x001ee20000300a00 */
[----:B------:R-:W4:Y:S01]  /*2eb80*/  LDL.LU.64 R14, [R1+0x228] ;  /* 0x00022800010e7983 */ /* 0x000f220000300a00 */
[----:B--2---:R-:W-:Y:S02]  /*2eb90*/  HMMA.16816.F32 R24, R20, R8, R24 ;  /* 0x000000081418723c */ /* 0x004fe40000001818 */
[----:B----4-:R-:W-:Y:S01]  /*2eba0*/  STL.64 [R1+0x39c0], R14 ;  /* 0x0039c00e01007387 */ /* 0x010fe20000100a00 */
[----:B---3--:R0:W-:Y:S03]  /*2ebb0*/  STL.64 [R1+0x39b8], R12 ;  /* 0x0039b80c01007387 */ /* 0x0081e60000100a00 */
[----:B0-----:R-:W2:Y:S01]  /*2ebc0*/  LDL.LU.64 R12, [R1+0x230] ;  /* 0x00023000010c7983 */ /* 0x001ea20000300a00 */
[----:B------:R-:W2:Y:S02]  /*2ebd0*/  LDL.LU.64 R14, [R1+0x238] ;  /* 0x00023800010e7983 */ /* 0x000ea40000300a00 */
[----:B------:R-:W3:Y:S02]  /*2ebe0*/  LDL.LU.64 R4, [R1+0x1f0] ;  /* 0x0001f00001047983 */ /* 0x000ee40000300a00 */
[----:B------:R-:W3:Y:S01]  /*2ebf0*/  LDL.LU.64 R6, [R1+0x1f8] ;  /* 0x0001f80001067983 */ /* 0x000ee20000300a00 */
[----:B------:R-:W4:Y:S01]  /*2ec00*/  LDL.LU.64 R16, [R1+0x1e0] ;  /* 0x0001e00001107983 */ /* 0x000f220000300a00 */
[----:B------:R-:W4:Y:S10]  /*2ec10*/  LDL.LU.64 R18, [R1+0x1e8] ;  /* 0x0001e80001127983 */ /* 0x000f340000300a00 */
[----:B------:R0:W-:Y:S02]  /*2ec20*/  STL.64 [R1+0x240], R24 ;  /* 0x0002401801007387 */ /* 0x0001e40000100a00 */
[----:B------:R1:W-:Y:S02]  /*2ec30*/  STL.64 [R1+0x248], R26 ;  /* 0x0002481a01007387 */ /* 0x0003e40000100a00 */
[----:B0-----:R-:W-:Y:S01]  /*2ec40*/  IMAD.MOV.U32 R25, RZ, RZ, R8 ;  /* 0x000000ffff197224 */ /* 0x001fe200078e0008 */
[----:B-1----:R-:W2:Y:S01]  /*2ec50*/  LDL.LU R26, [R1+0x39d0] ;  /* 0x0039d000011a7983 */ /* 0x002ea20000300800 */
[----:B------:R-:W-:-:S02]  /*2ec60*/  IMAD.MOV.U32 R24, RZ, RZ, R9 ;  /* 0x000000ffff187224 */ /* 0x000fc400078e0009 */
[----:B------:R-:W2:Y:S02]  /*2ec70*/  LDL.LU.64 R8, [R1+0x39c8] ;  /* 0x0039c80001087983 */ /* 0x000ea40000300a00 */
[----:B------:R-:W3:Y:S01]  /*2ec80*/  LDL R29, [R1+0x1778] ;  /* 0x00177800011d7983 */ /* 0x000ee20000100800 */
[C---:B--2---:R-:W-:Y:S01]  /*2ec90*/  HMMA.16816.F32 R8, R20.reuse, R8, R12 ;  /* 0x000000081408723c */ /* 0x044fe2000000180c */
[----:B------:R-:W2:Y:S01]  /*2eca0*/  LDL.LU.64 R14, [R1+0x39c0] ;  /* 0x0039c000010e7983 */ /* 0x000ea20000300a00 */
[----:B------:R-:W2:Y:S11]  /*2ecb0*/  LDL.LU.64 R12, [R1+0x39b8] ;  /* 0x0039b800010c7983 */ /* 0x000eb60000300a00 */
[----:B------:R-:W-:Y:S10]  /*2ecc0*/  @!UPT UIADD3 URZ, URZ, URZ, URZ ;  /* 0x0000003f3f3ff290 */ /* 0x000ff4000fffe03f */
[----:B------:R0:W-:Y:S01]  /*2ecd0*/  STL.64 [R1+0x230], R8 ;  /* 0x0002300801007387 */ /* 0x0001e20000100a00 */
[----:B------:R-:W-:Y:S03]  /*2ece0*/  STL.64 [R1+0x238], R10 ;  /* 0x0002380a01007387 */ /* 0x000fe60000100a00 */
[----:B0-----:R-:W2:Y:S02]  /*2ecf0*/  LDL.LU.64 R8, [R1+0x39b0] ;  /* 0x0039b00001087983 */ /* 0x001ea40000300a00 */
[C---:B--2---:R-:W-:Y:S01]  /*2ed00*/  HMMA.16816.F32 R12, R20.reuse, R8, R12 ;  /* 0x00000008140c723c */ /* 0x044fe2000000180c */
[----:B------:R-:W-:Y:S02]  /*2ed10*/  IMAD.MOV.U32 R28, RZ, RZ, R8 ;  /* 0x000000ffff1c7224 */ /* 0x000fe400078e0008 */
        /* <DEDUP_REMOVED lines=8> */
[----:B------:R-:W2:Y:S01]  /*2eda0*/  LDL.LU.64 R14, [R1+0x3990] ;  /* 0x00399000010e7983 */ /* 0x000ea20000300a00 */
        /* <DEDUP_REMOVED lines=12> */
[----:B------:R-:W-:Y:S02]  /*2ee70*/  STL [R1+0x3884], R13 ;  /* 0x0038840d01007387 */ /* 0x000fe40000100800 */
[----:B------:R-:W-:Y:S01]  /*2ee80*/  STL [R1+0x3950], R12 ;  /* 0x0039500c01007387 */ /* 0x000fe20000100800 */
[C---:B---3--:R-:W-:Y:S11]  /*2ee90*/  HMMA.16816.F32 R4, R20.reuse, R8, R4 ;  /* 0x000000081404723c */ /* 0x048ff60000001804 */
[----:B------:R-:W-:Y:S11]  /*2eea0*/  @!UPT UIADD3 URZ, URZ, URZ, URZ ;  /* 0x0000003f3f3ff290 */ /* 0x000ff6000fffe03f */
[----:B------:R-:W-:Y:S01]  /*2eeb0*/  @!UPT UIADD3 URZ, URZ, URZ, URZ ;  /* 0x0000003f3f3ff290 */ /* 0x000fe2000fffe03f */
[----:B------:R-:W-:Y:S01]  /*2eec0*/  STL.64 [R1+0x690], R4 ;  /* 0x0006900401007387 */ /* 0x000fe20000100a00 */
[----:B------:R0:W-:Y:S03]  /*2eed0*/  STL.64 [R1+0x698], R6 ;  /* 0x0006980601007387 */ /* 0x0001e60000100a00 */
[----:B0-----:R-:W2:Y:S01]  /*2eee0*/  LDL.LU.64 R6, [R1+0x3968] ;  /* 0x0039680001067983 */ /* 0x001ea20000300a00 */
[----:B------:R-:W4:Y:S02]  /*2eef0*/  LDL.LU.64 R4, [R1+0x3960] ;  /* 0x0039600001047983 */ /* 0x000f240000300a00 */
[----:B------:R0:W-:Y:S02]  /*2ef00*/  STL.64 [R1+0x3958], R8 ;  /* 0x0039580801007387 */ /* 0x0001e40000100a00 */
[----:B0-----:R-:W3:Y:S01]  /*2ef10*/  LDL.LU.64 R8, [R1+0x920] ;  /* 0x0009200001087983 */ /* 0x001ee20000300a00 */
[----:B------:R-:W3:Y:S01]  /*2ef20*/  LDL.LU.64 R10, [R1+0x928] ;  /* 0x00092800010a7983 */ /* 0x000ee20000300a00 */
[----:B----4-:R-:W-:Y:S02]  /*2ef30*/  HMMA.16816.F32 R16, R20, R4, R16 ;  /* 0x000000041410723c */ /* 0x010fe40000001810 */
[----:B------:R-:W0:Y:S11]  /*2ef40*/  LDSM.16.MT88.4 R20, [R29+0x10080] ;  /* 0x010080001d14783b */ /* 0x000e360000004200 */
[----:B------:R-:W-:Y:S10]  /*2ef50*/  @!UPT UIADD3 URZ, URZ, URZ, URZ ;  /* 0x0000003f3f3ff290 */ /* 0x000ff4000fffe03f */
[----:B------:R-:W-:Y:S01]  /*2ef60*/  STL.64 [R1+0x1f0], R16 ;  /* 0x0001f01001007387 */ /* 0x000fe20000100a00 */
[----:B------:R-:W-:Y:S02]  /*2ef70*/  STL.64 [R1+0x1f8], R18 ;  /* 0x0001f81201007387 */ /* 0x000fe40000100a00 */
[----:B------:R-:W3:Y:S01]  /*2ef80*/  LDSM.16.MT88.4 R16, [R29+0x10000] ;  /* 0x010000001d10783b */ /* 0x000ee20000004200 */
[----:B0-----:R-:W-:Y:S03]  /*2ef90*/  STL.64 [R1+0x3860], R22 ;  /* 0x0038601601007387 */ /* 0x001fe60000100a00 */
[----:B------:R0:W-:Y:S02]  /*2efa0*/  STL.64 [R1+0x3858], R20 ;  /* 0x0038581401007387 */ /* 0x0001e40000100a00 */
[----:B0-----:R-:W4:Y:S04]  /*2efb0*/  LDL.64 R20, [R1] ;  /* 0x0000000001147983 */ /* 0x001f280000100a00 */
[----:B----4-:R0:W-:Y:S02]  /*2efc0*/  STL.64 [R1+0x3888], R20 ;  /* 0x0038881401007387 */ /* 0x0101e40000100a00 */
[----:B0-----:R-:W-:-:S02]  /*2efd0*/  IMAD.MOV.U32 R20, RZ, RZ, R28 ;  /* 0x000000ffff147224 */ /* 0x001fc400078e001c */
[----:B------:R-:W-:-:S05]  /*2efe0*/  IMAD.MOV.U32 R21, RZ, RZ, R27 ;  /* 0x000000ffff157224 */ /* 0x000fca00078e001b */
[----:B------:R0:W-:Y:S04]  /*2eff0*/  STL.64 [R1+0x38a0], R20 ;  /* 0x0038a01401007387 */ /* 0x0001e80000100a00 */
[----:B0-----:R-:W4:Y:S04]  /*2f000*/  LDL.64 R20, [R1+0x20] ;  /* 0x0000200001147983 */ /* 0x001f280000100a00 */
[----:B----4-:R0:W-:Y:S02]  /*2f010*/  STL.64 [R1+0x38b8], R20 ;  /* 0x0038b81401007387 */ /* 0x0101e40000100a00 */
[----:B0-----:R-:W-:-:S02]  /*2f020*/  IMAD.MOV.U32 R20, RZ, RZ, R25 ;  /* 0x000000ffff147224 */ /* 0x001fc400078e0019 */
[----:B------:R-:W-:Y:S02]  /*2f030*/  IMAD.MOV.U32 R21, RZ, RZ, R24 ;  /* 0x000000ffff157224 */ /* 0x000fe400078e0018 */
[----:B------:R-:W-:Y:S02]  /*2f040*/  IMAD.MOV.U32 R24, RZ, RZ, R26 ;  /* 0x000000ffff187224 */ /* 0x000fe400078e001a */
[----:B--2---:R-:W-:Y:S01]  /*2f050*/  IMAD.MOV.U32 R25, RZ, RZ, R7 ;  /* 0x000000ffff197224 */ /* 0x004fe200078e0007 */
[----:B------:R0:W-:Y:S01]  /*2f060*/  STL.64 [R1+0x38d0], R20 ;  /* 0x0038d01401007387 */ /* 0x0001e20000100a00 */
[----:B------:R-:W2:Y:S02]  /*2f070*/  LDL.LU.64 R12, [R1+0x4a0] ;  /* 0x0004a000010c7983 */ /* 0x000ea40000300a00 */
[----:B0-----:R-:W-:Y:S02]  /*2f080*/  IMAD.MOV.U32 R20, RZ, RZ, R15 ;  /* 0x000000ffff147224 */ /* 0x001fe400078e000f */
[----:B------:R-:W-:-:S02]  /*2f090*/  IMAD.MOV.U32 R21, RZ, RZ, R14 ;  /* 0x000000ffff157224 */ /* 0x000fc400078e000e */
[----:B------:R-:W2:Y:S01]  /*2f0a0*/  LDL.LU.64 R14, [R1+0x4a8] ;  /* 0x0004a800010e7983 */ /* 0x000ea20000300a00 */
[----:B------:R0:W-:Y:S03]  /*2f0b0*/  STL.64 [R1+0x3908], R24 ;  /* 0x0039081801007387 */ /* 0x0001e60000100a00 */
[----:B0-----:R-:W3:Y:S01]  /*2f0c0*/  LDL.64 R24, [R1+0xc0] ;  /* 0x0000c00001187983 */ /* 0x001ee20000100a00 */
[----:B------:R0:W-:Y:S03]  /*2f0d0*/  STL.64 [R1+0x38e8], R20 ;  /* 0x0038e81401007387 */ /* 0x0001e60000100a00 */
[----:B0-----:R-:W4:Y:S01]  /*2f0e0*/  LDL.64 R20, [R1+0xa0] ;  /* 0x0000a00001147983 */ /* 0x001f220000100a00 */
[----:B---3--:R-:W-:Y:S01]  /*2f0f0*/  HMMA.16816.F32 R8, R16, R24, R8 ;  /* 0x000000181008723c */ /* 0x008fe20000001808 */
[----:B------:R-:W-:-:S06]  /*2f100*/  IMAD.MOV.U32 R7, RZ, RZ, R25 ;  /* 0x000000ffff077224 */ /* 0x000fcc00078e0019 */
[----:B------:R-:W-:Y:S11]  /*2f110*/  IMAD.MOV.U32 R25, RZ, RZ, R3 ;  /* 0x000000ffff197224 */ /* 0x000ff600078e0003 */
[----:B------:R-:W-:Y:S05]  /*2f120*/  @!UPT UIADD3 URZ, URZ, URZ, URZ ;  /* 0x0000003f3f3ff290 */ /* 0x000fea000fffe03f */
[----:B------:R0:W-:Y:S01]  /*2f130*/  STL.64 [R1+0x4b0], R8 ;  /* 0x0004b00801007387 */ /* 0x0001e20000100a00 */
[----:B------:R1:W-:Y:S03]  /*2f140*/  STL.64 [R1+0x4b8], R10 ;  /* 0x0004b80a01007387 */ /* 0x0003e60000100a00 */
[----:B0-----:R-:W3:Y:S01]  /*2f150*/  LDL.LU.64 R8, [R1+0x3958] ;  /* 0x0039580001087983 */ /* 0x001ee20000300a00 */
[----:B-1----:R-:W-:Y:S02]  /*2f160*/  IMAD.MOV.U32 R11, RZ, RZ, R24 ;  /* 0x000000ffff0b7224 */ /* 0x002fe400078e0018 */
[----:B------:R-:W-:-:S05]  /*2f170*/  IMAD.MOV.U32 R24, RZ, RZ, R6 ;  /* 0x000000ffff187224 */ /* 0x000fca00078e0006 */
[----:B------:R0:W-:Y:S04]  /*2f180*/  STL.64 [R1+0x3920], R24 ;  /* 0x0039201801007387 */ /* 0x0001e80000100a00 */
[----:B0-----:R-:W2:Y:S01]  /*2f190*/  LDL.64 R24, [R1+0xb0] ;  /* 0x0000b00001187983 */ /* 0x001ea20000100a00 */
[----:B------:R-:W-:Y:S02]  /*2f1a0*/  STL [R1+0x3898], R7 ;  /* 0x0038980701007387 */ /* 0x000fe40000100800 */
[----:B------:R0:W-:Y:S02]  /*2f1b0*/  STL.64 [R1+0x3890], R4 ;  /* 0x0038900401007387 */ /* 0x0001e40000100a00 */
[----:B0-----:R-:W3:Y:S01]  /*2f1c0*/  LDL.LU.64 R4, [R1+0x490] ;  /* 0x0004900001047983 */ /* 0x001ee20000300a00 */
[----:B------:R-:W3:Y:S02]  /*2f1d0*/  LDL.LU.64 R6, [R1+0x498] ;  /* 0x0004980001067983 */ /* 0x000ee40000300a00 */
[----:B----4-:R-:W-:Y:S01]  /*2f1e0*/  IMAD.MOV.U32 R10, RZ, RZ, R21 ;  /* 0x000000ffff0a7224 */ /* 0x010fe200078e0015 */
[C---:B--2---:R-:W-:Y:S08]  /*2f1f0*/  HMMA.16816.F32 R12, R16.reuse, R24, R12 ;  /* 0x00000018100c723c */ /* 0x044ff0000000180c */
[----:B---3--:R-:W-:Y:S11]  /*2f200*/  HMMA.16816.F32 R4, R16, R20, R4 ;  /* 0x000000141004723c */ /* 0x008ff60000001804 */
[----:B------:R-:W-:Y:S04]  /*2f210*/  @!UPT UIADD3 URZ, URZ, URZ, URZ ;  /* 0x0000003f3f3ff290 */ /* 0x000fe8000fffe03f */
[----:B------:R0:W-:Y:S01]  /*2f220*/  STL.64 [R1+0x4a0], R12 ;  /* 0x0004a00c01007387 */ /* 0x0001e20000100a00 */
[----:B------:R1:W-:Y:S03]  /*2f230*/  STL.64 [R1+0x4a8], R14 ;  /* 0x0004a80e01007387 */ /* 0x0003e60000100a00 */
[----:B0-----:R-:W2:Y:S01]  /*2f240*/  LDL.LU R12, [R1+0x3950] ;  /* 0x00395000010c7983 */ /* 0x001ea20000300800 */
[----:B-1----:R-:W-:Y:S02]  /*2f250*/  IMAD.MOV.U32 R14, RZ, RZ, R24 ;  /* 0x000000ffff0e7224 */ /* 0x002fe400078e0018 */
[----:B------:R-:W-:Y:S02]  /*2f260*/  IMAD.MOV.U32 R15, RZ, RZ, R25 ;  /* 0x000000ffff0f7224 */ /* 0x000fe400078e0019 */
[----:B------:R-:W-:Y:S02]  /*2f270*/  IMAD.MOV.U32 R24, RZ, RZ, R2 ;  /* 0x000000ffff187224 */ /* 0x000fe400078e0002 */
[----:B------:R-:W-:-:S02]  /*2f280*/  IMAD.MOV.U32 R25, RZ, RZ, R0 ;  /* 0x000000ffff197224 */ /* 0x000fc400078e0000 */
[----:B------:R-:W-:-:S03]  /*2f290*/  IMAD.MOV.U32 R13, RZ, RZ, R20 ;  /* 0x000000ffff0d7224 */ /* 0x000fc600078e0014 */
[----:B------:R0:W-:Y:S04]  /*2f2a0*/  STL.64 [R1+0x3938], R24 ;  /* 0x0039381801007387 */ /* 0x0001e80000100a00 */
[----:B0-----:R-:W3:Y:S01]  /*2f2b0*/  LDL.64 R24, [R1+0x90] ;  /* 0x0000900001187983 */ /* 0x001ee20000100a00 */
[----:B------:R-:W-:Y:S02]  /*2f2c0*/  STL.64 [R1+0x490], R4 ;  /* 0x0004900401007387 */ /* 0x000fe40000100a00 */
[----:B------:R-:W-:Y:S02]  /*2f2d0*/  STL.64 [R1+0x498], R6 ;  /* 0x0004980601007387 */ /* 0x000fe40000100a00 */
[----:B------:R-:W4:Y:S01]  /*2f2e0*/  LDL.LU.64 R20, [R1+0x7a0] ;  /* 0x0007a00001147983 */ /* 0x000f220000300a00 */
[----:B------:R-:W2:Y:S04]  /*2f2f0*/  LDL.LU.64 R22, [R1+0x7a8] ;  /* 0x0007a80001167983 */ /* 0x000ea80000300a00 */
[----:B--2---:R-:W-:Y:S01]  /*2f300*/  STL.64 [R1+0x3900], R22 ;  /* 0x0039001601007387 */ /* 0x004fe20000100a00 */
[----:B----4-:R0:W-:Y:S03]  /*2f310*/  STL.64 [R1+0x38f8], R20 ;  /* 0x0038f81401007387 */ /* 0x0101e60000100a00 */
[----:B0-----:R-:W2:Y:S01]  /*2f320*/  LDL.LU.64 R20, [R1+0x450] ;  /* 0x0004500001147983 */ /* 0x001ea20000300a00 */
[----:B------:R-:W4:Y:S03]  /*2f330*/  LDL.LU.64 R22, [R1+0x458] ;  /* 0x0004580001167983 */ /* 0x000f260000300a00 */
[----:B----4-:R-:W-:Y:S01]  /*2f340*/  STL.64 [R1+0x3918], R22 ;  /* 0x0039181601007387 */ /* 0x010fe20000100a00 */
[----:B--2---:R0:W-:Y:S03]  /*2f350*/  STL.64 [R1+0x3910], R20 ;  /* 0x0039101401007387 */ /* 0x0041e60000100a00 */
        /* <DEDUP_REMOVED lines=9> */
[----:B------:R-:W2:Y:S02]  /*2f3f0*/  LDL.LU.64 R22, [R1+0x488] ;  /* 0x0004880001167983 */ /* 0x000ea40000300a00 */
[----:B------:R-:W-:Y:S02]  /*2f400*/  STL.64 [R1+0x38c8], R10 ;  /* 0x0038c80a01007387 */ /* 0x000fe40000100a00 */
[----:B------:R0:W-:Y:S02]  /*2f410*/  STL.64 [R1+0x38c0], R8 ;  /* 0x0038c00801007387 */ /* 0x0001e40000100a00 */
[----:B0-----:R-:W4:Y:S01]  /*2f420*/  LDL.LU.64 R8, [R1+0x780] ;  /* 0x0007800001087983 */ /* 0x001f220000300a00 */
[----:B------:R-:W4:Y:S02]  /*2f430*/  LDL.LU.64 R10, [R1+0x788] ;  /* 0x00078800010a7983 */ /* 0x000f240000300a00 */
[----:B---3--:R-:W-:-:S02]  /*2f440*/  IMAD.MOV.U32 R29, RZ, RZ, R24 ;  /* 0x000000ffff1d7224 */ /* 0x008fc400078e0018 */
[----:B------:R-:W-:Y:S01]  /*2f450*/  IMAD.MOV.U32 R28, RZ, RZ, R25 ;  /* 0x000000ffff1c7224 */ /* 0x000fe200078e0019 */
[C---:B--2---:R-:W-:Y:S01]  /*2f460*/  HMMA.16816.F32 R20, R16.reuse, R24, R20 ;  /* 0x000000181014723c */ /* 0x044fe20000001814 */
[----:B----4-:R-:W-:Y:S01]  /*2f470*/  STL.64 [R1+0x38e0], R10 ;  /* 0x0038e00a01007387 */ /* 0x010fe20000100a00 */
[----:B------:R0:W-:Y:S03]  /*2f480*/  STL.64 [R1+0x38d8], R8 ;  /* 0x0038d80801007387 */ /* 0x0001e60000100a00 */
[----:B0-----:R-:W2:Y:S01]  /*2f490*/  LDL.LU.64 R8, [R1+0x790] ;  /* 0x0007900001087983 */ /* 0x001ea20000300a00 */
[----:B------:R-:W2:Y:S02]  /*2f4a0*/  LDL.LU.64 R10, [R1+0x798] ;  /* 0x00079800010a7983 */ /* 0x000ea40000300a00 */
[----:B------:R-:W-:Y:S02]  /*2f4b0*/  STL.64 [R1+0x38b0], R14 ;  /* 0x0038b00e01007387 */ /* 0x000fe40000100a00 */
[----:B------:R0:W-:Y:S02]  /*2f4c0*/  STL.64 [R1+0x38a8], R12 ;  /* 0x0038a80c01007387 */ /* 0x0001e40000100a00 */
[----:B0-----:R-:W3:Y:S01]  /*2f4d0*/  LDL.LU.64 R12, [R1+0x770] ;  /* 0x00077000010c7983 */ /* 0x001ee20000300a00 */
[----:B------:R-:W3:Y:S02]  /*2f4e0*/  LDL.LU.64 R14, [R1+0x778] ;  /* 0x00077800010e7983 */ /* 0x000ee40000300a00 */
[----:B------:R-:W4:Y:S02]  /*2f4f0*/  LDL.LU.64 R4, [R1+0x760] ;  /* 0x0007600001047983 */ /* 0x000f240000300a00 */
[----:B------:R-:W4:Y:S06]  /*2f500*/  LDL.LU.64 R6, [R1+0x768] ;  /* 0x0007680001067983 */ /* 0x000f2c0000300a00 */
        /* <DEDUP_REMOVED lines=24> */
[----:B------:R-:W-:Y:S03]  /*2f690*/  STL.64 [R1+0x458], R26 ;  /* 0x0004581a01007387 */ /* 0x000fe60000100a00 */
[----:B0-----:R-:W2:Y:S02]  /*2f6a0*/  LDL.LU.64 R24, [R1+0x38f0] ;  /* 0x0038f00001187983 */ /* 0x001ea40000300a00 */
[C---:B--2---:R-:W-:Y:S11]  /*2f6b0*/  HMMA.16816.F32 R20, R16.reuse, R24, R20 ;  /* 0x000000181014723c */ /* 0x044ff60000001814 */
[----:B------:R-:W-:Y:S11]  /*2f6c0*/  @!UPT UIADD3 URZ, URZ, URZ, URZ ;  /* 0x0000003f3f3ff290 */ /* 0x000ff6000fffe03f */
[----:B------:R-:W-:Y:S01]  /*2f6d0*/  @!UPT UIADD3 URZ, URZ, URZ, URZ ;  /* 0x0000003f3f3ff290 */ /* 0x000fe2000fffe03f */
[----:B------:R0:W-:Y:S01]  /*2f6e0*/  STL.64 [R1+0x7a0], R20 ;  /* 0x0007a01401007387 */ /* 0x0001e20000100a00 */
[----:B------:R-:W-:Y:S03]  /*2f6f0*/  STL.64 [R1+0x7a8], R22 ;  /* 0x0007a81601007387 */ /* 0x000fe60000100a00 */
[----:B0-----:R-:W2:Y:S01]  /*2f700*/  LDL.LU.64 R20, [R1+0x38e8] ;  /* 0x0038e80001147983 */ /* 0x001ea20000300a00 */
[----:B------:R0:W-:Y:S03]  /*2f710*/  STL.64 [R1+0x3808], R24 ;  /* 0x0038081801007387 */ /* 0x0001e60000100a00 */
[----:B0-----:R-:W3:Y:S01]  /*2f720*/  LDL.LU.64 R24, [R1+0x750] ;  /* 0x0007500001187983 */ /* 0x001ee20000300a00 */
[----:B------:R-:W3:Y:S01]  /*2f730*/  LDL.LU.64 R26, [R1+0x758] ;  /* 0x00075800011a7983 */ /* 0x000ee20000300a00 */
        /* <DEDUP_REMOVED lines=13> */
[----:B0-----:R-:W3:Y:S02]  /*2f810*/  LDL.LU.64 R20, [R1+0x38b8] ;  /* 0x0038b80001147983 */ /* 0x001ee40000300a00 */
[C---:B---3--:R-:W-:Y:S01]  /*2f820*/  HMMA.16816.F32 R12, R16.reuse, R20, R12 ;  /* 0x00000014100c723c */ /* 0x048fe2000000180c */
[----:B------:R-:W-:Y:S02]  /*2f830*/  IMAD.MOV.U32 R2, RZ, RZ, R20 ;  /* 0x000000ffff027224 */ /* 0x000fe400078e0014 */
[----:B------:R-:W-:Y:S11]  /*2f840*/  IMAD.MOV.U32 R0, RZ, RZ, R21 ;  /* 0x000000ffff007224 */ /* 0x000ff600078e0015 */
[----:B------:R-:W-:Y:S09]  /*2f850*/  @!UPT UIADD3 URZ, URZ, URZ, URZ ;  /* 0x0000003f3f3ff290 */ /* 0x000ff2000fffe03f */
[----:B------:R-:W-:Y:S01]  /*2f860*/  STL.64 [R1+0x770], R12 ;  /* 0x0007700c01007387 */ /* 0x000fe20000100a00 */
[----:B------:R0:W-:Y:S03]  /*2f870*/  STL.64 [R1+0x778], R14 ;  /* 0x0007780e01007387 */ /* 0x0001e60000100a00 */
[----:B0-----:R-:W3:Y:S01]  /*2f880*/  LDL.LU.64 R14, [R1+0x38b0] ;  /* 0x0038b000010e7983 */ /* 0x001ee20000300a00 */
[----:B------:R-:W2:Y:S02]  /*2f890*/  LDL.LU.64 R12, [R1+0x38a8] ;  /* 0x0038a800010c7983 */ /* 0x000ea40000300a00 */
[----:B------:R-:W4:Y:S02]  /*2f8a0*/  LDL.LU.64 R20, [R1+0x38a0] ;  /* 0x0038a00001147983 */ /* 0x000f240000300a00 */
[C---:B----4-:R-:W-:Y:S01]  /*2f8b0*/  HMMA.16816.F32 R20, R16.reuse, R20, R4 ;  /* 0x000000141014723c */ /* 0x050fe20000001804 */
[----:B------:R-:W4:Y:S01]  /*2f8c0*/  LDL.LU R7, [R1+0x3898] ;  /* 0x0038980001077983 */ /* 0x000f220000300800 */
[----:B------:R-:W2:Y:S11]  /*2f8d0*/  LDL.LU.64 R4, [R1+0x3890] ;  /* 0x0038900001047983 */ /* 0x000eb60000300a00 */
[----:B------:R-:W-:Y:S10]  /*2f8e0*/  @!UPT UIADD3 URZ, URZ, URZ, URZ ;  /* 0x0000003f3f3ff290 */ /* 0x000ff4000fffe03f */
[----:B------:R0:W-:Y:S01]  /*2f8f0*/  STL.64 [R1+0x760], R20 ;  /* 0x0007601401007387 */ /* 0x0001e20000100a00 */
[----:B------:R1:W-:Y:S03]  /*2f900*/  STL.64 [R1+0x768], R22 ;  /* 0x0007681601007387 */ /* 0x0003e60000100a00 */
[----:B0-----:R-:W2:Y:S02]  /*2f910*/  LDL.LU.64 R20, [R1+0x3888] ;  /* 0x0038880001147983 */ /* 0x001ea40000300a00 */
[----:B--2---:R-:W-:Y:S01]  /*2f920*/  HMMA.16816.F32 R24, R16, R20, R24 ;  /* 0x000000141018723c */ /* 0x004fe20000001818 */
[----:B------:R-:W-:Y:S02]  /*2f930*/  IMAD.MOV.U32 R6, RZ, RZ, R20 ;  /* 0x000000ffff067224 */ /* 0x000fe400078e0014 */
[----:B------:R-:W-:Y:S11]  /*2f940*/  IMAD.MOV.U32 R3, RZ, RZ, R21 ;  /* 0x000000ffff037224 */ /* 0x000ff600078e0015 */
[----:B------:R-:W-:Y:S09]  /*2f950*/  @!UPT UIADD3 URZ, URZ, URZ, URZ ;  /* 0x0000003f3f3ff290 */ /* 0x000ff2000fffe03f */
[----:B------:R0:W-:Y:S01]  /*2f960*/  STL.64 [R1+0x750], R24 ;  /* 0x0007501801007387 */ /* 0x0001e20000100a00 */
[----:B------:R2:W-:Y:S02]  /*2f970*/  STL.64 [R1+0x758], R26 ;  /* 0x0007581a01007387 */ /* 0x0005e40000100a00 */
[----:B------:R-:W3:Y:S02]  /*2f980*/  LDL.LU.64 R20, [R1+0x740] ;  /* 0x0007400001147983 */ /* 0x000ee40000300a00 */
[----:B-1----:R-:W3:Y:S01]  /*2f990*/  LDL.LU.64 R22, [R1+0x748] ;  /* 0x0007480001167983 */ /* 0x002ee20000300a00 */
[----:B------:R-:W-:Y:S01]  /*2f9a0*/  STL [R1+0x3870], R6 ;  /* 0x0038700601007387 */ /* 0x000fe20000100800 */
[----:B------:R-:W-:Y:S03]  /*2f9b0*/  STL.64 [R1+0x3868], R4 ;  /* 0x0038680401007387 */ /* 0x000fe60000100a00 */
[----:B0-----:R-:W3:Y:S01]  /*2f9c0*/  LDL.LU.64 R24, [R1+0x650] ;  /* 0x0006500001187983 */ /* 0x001ee20000300a00 */
[----:B--2---:R-:W2:Y:S03]  /*2f9d0*/  LDL.LU.64 R26, [R1+0x658] ;  /* 0x00065800011a7983 */ /* 0x004ea60000300a00 */
[----:B--2---:R-:W-:Y:S01]  /*2f9e0*/  STL.64 [R1+0x3818], R26 ;  /* 0x0038181a01007387 */ /* 0x004fe20000100a00 */
[----:B---3--:R0:W-:Y:S02]  /*2f9f0*/  STL.64 [R1+0x3810], R24 ;  /* 0x0038101801007387 */ /* 0x0081e40000100a00 */
[----:B0-----:R-:W-:-:S02]  /*2fa00*/  IMAD.MOV.U32 R24, RZ, RZ, R13 ;  /* 0x000000ffff187224 */ /* 0x001fc400078e000d */
[----:B------:R-:W2:Y:S01]  /*2fa10*/  LDL.LU R13, [R1+0x3884] ;  /* 0x00388400010d7983 */ /* 0x000ea20000300800 */
[----:B------:R-:W-:Y:S02]  /*2fa20*/  IMAD.MOV.U32 R25, RZ, RZ, R10 ;  /* 0x000000ffff197224 */ /* 0x000fe400078e000a */
[----:B------:R-:W3:Y:S03]  /*2fa30*/  LDL.LU R10, [R1+0x3880] ;  /* 0x00388000010a7983 */ /* 0x000ee60000300800 */
[----:B------:R0:W-:Y:S02]  /*2fa40*/  STL.64 [R1+0x3828], R24 ;  /* 0x0038281801007387 */ /* 0x0001e40000100a00 */
[----:B0-----:R-:W-:Y:S02]  /*2fa50*/  IMAD.MOV.U32 R24, RZ, RZ, R14 ;  /* 0x000000ffff187224 */ /* 0x001fe400078e000e */
[----:B------:R-:W-:Y:S01]  /*2fa60*/  IMAD.MOV.U32 R25, RZ, RZ, R15 ;  /* 0x000000ffff197224 */ /* 0x000fe200078e000f */
[----:B------:R-:W3:Y:S01]  /*2fa70*/  LDL.LU R14, [R1+0x387c] ;  /* 0x00387c00010e7983 */ /* 0x000ee20000300800 */
[----:B------:R-:W3:Y:S03]  /*2fa80*/  LDL.LU R15, [R1+0x3878] ;  /* 0x00387800010f7983 */ /* 0x000ee60000300800 */
[----:B------:R0:W-:Y:S02]  /*2fa90*/  STL.64 [R1+0x3840], R24 ;  /* 0x0038401801007387 */ /* 0x0001e40000100a00 */
[----:B0-----:R-:W-:-:S02]  /*2faa0*/  IMAD.MOV.U32 R24, RZ, RZ, R11 ;  /* 0x000000ffff187224 */ /* 0x001fc400078e000b */
[----:B----4-:R-:W-:Y:S01]  /*2fab0*/  IMAD.MOV.U32 R25, RZ, RZ, R7 ;  /* 0x000000ffff197224 */ /* 0x010fe200078e0007 */
[----:B------:R-:W4:Y:S01]  /*2fac0*/  LDL.LU R11, [R1+0x3874] ;  /* 0x00387400010b7983 */ /* 0x000f220000300800 */
[----:B------:R-:W4:Y:S02]  /*2fad0*/  LDL.LU.64 R4, [R1+0x730] ;  /* 0x0007300001047983 */ /* 0x000f240000300a00 */
[----:B------:R-:W4:Y:S01]  /*2fae0*/  LDL.LU.64 R6, [R1+0x738] ;  /* 0x0007380001067983 */ /* 0x000f220000300a00 */
[----:B--2---:R-:W-:Y:S11]  /*2faf0*/  HMMA.16816.F32 R20, R16, R12, R20 ;  /* 0x0000000c1014723c */ /* 0x004ff60000001814 */
[----:B------:R-:W-:Y:S11]  /*2fb00*/  @!UPT UIADD3 URZ, URZ, URZ, URZ ;  /* 0x0000003f3f3ff290 */ /* 0x000ff6000fffe03f */
[----:B------:R-:W-:Y:S01]  /*2fb10*/  @!UPT UIADD3 URZ, URZ, URZ, URZ ;  /* 0x0000003f3f3ff290 */ /* 0x000fe2000fffe03f */
[----:B------:R0:W-:Y:S01]  /*2fb20*/  STL.64 [R1+0x740], R20 ;  /* 0x0007401401007387 */ /* 0x0001e20000100a00 */
[----:B------:R1:W-:Y:S03]  /*2fb30*/  STL.64 [R1+0x748], R22 ;  /* 0x0007481601007387 */ /* 0x0003e60000100a00 */
[----:B0-----:R-:W2:Y:S01]  /*2fb40*/  LDL.LU.64 R20, [R1+0x440] ;  /* 0x0004400001147983 */ /* 0x001ea20000300a00 */
[----:B-1----:R-:W2:Y:S02]  /*2fb50*/  LDL.LU.64 R22, [R1+0x448] ;  /* 0x0004480001167983 */ /* 0x002ea40000300a00 */
[----:B---3--:R-:W-:Y:S02]  /*2fb60*/  STL.64 [R1+0x37a0], R14 ;  /* 0x0037a00e01007387 */ /* 0x008fe40000100a00 */
[----:B------:R0:W-:Y:S02]  /*2fb70*/  STL.64 [R1+0x3798], R12 ;  /* 0x0037980c01007387 */ /* 0x0001e40000100a00 */
[----:B0-----:R-:W-:-:S02]  /*2fb80*/  IMAD.MOV.U32 R12, RZ, RZ, R29 ;  /* 0x000000ffff0c7224 */ /* 0x001fc400078e001d */
[----:B------:R-:W-:-:S05]  /*2fb90*/  IMAD.MOV.U32 R13, RZ, RZ, R28 ;  /* 0x000000ffff0d7224 */ /* 0x000fca00078e001c */
[----:B------:R0:W-:Y:S04]  /*2fba0*/  STL.64 [R1+0x3820], R12 ;  /* 0x0038200c01007387 */ /* 0x0001e80000100a00 */
[----:B0-----:R-:W3:Y:S01]  /*2fbb0*/  LDL.LU.64 R12, [R1+0x660] ;  /* 0x00066000010c7983 */ /* 0x001ee20000300a00 */
[----:B------:R-:W2:Y:S01]  /*2fbc0*/  LDL.LU.64 R14, [R1+0x668] ;  /* 0x00066800010e7983 */ /* 0x000ea20000300a00 */
[C---:B----4-:R-:W-:Y:S02]  /*2fbd0*/  HMMA.16816.F32 R4, R16.reuse, R8, R4 ;  /* 0x000000081004723c */ /* 0x050fe40000001804 */
[----:B--2---:R-:W-:Y:S01]  /*2fbe0*/  STL.64 [R1+0x3838], R14 ;  /* 0x0038380e01007387 */ /* 0x004fe20000100a00 */
[----:B---3--:R0:W-:Y:S03]  /*2fbf0*/  STL.64 [R1+0x3830], R12 ;  /* 0x0038300c01007387 */ /* 0x0081e60000100a00 */
[----:B0-----:R-:W2:Y:S01]  /*2fc00*/  LDL.LU.64 R12, [R1+0x670] ;  /* 0x00067000010c7983 */ /* 0x001ea20000300a00 */
[----:B------:R-:W3:Y:S03]  /*2fc10*/  LDL.LU.64 R14, [R1+0x678] ;  /* 0x00067800010e7983 */ /* 0x000ee60000300a00 */
[----:B---3--:R-:W-:Y:S01]  /*2fc20*/  STL.64 [R1+0x3850], R14 ;  /* 0x0038500e01007387 */ /* 0x008fe20000100a00 */
[----:B--2---:R0:W-:Y:S03]  /*2fc30*/  STL.64 [R1+0x3848], R12 ;  /* 0x0038480c01007387 */ /* 0x0041e60000100a00 */
[----:B0-----:R-:W2:Y:S01]  /*2fc40*/  LDL.LU.64 R12, [R1+0x680] ;  /* 0x00068000010c7983 */ /* 0x001ea20000300a00 */
[----:B------:R-:W2:Y:S08]  /*2fc50*/  LDL.LU.64 R14, [R1+0x688] ;  /* 0x00068800010e7983 */ /* 0x000eb00000300a00 */
[----:B------:R-:W-:Y:S02]  /*2fc60*/  STL.64 [R1+0x730], R4 ;  /* 0x0007300401007387 */ /* 0x000fe40000100a00 */
[----:B------:R0:W-:Y:S02]  /*2fc70*/  STL.64 [R1+0x738], R6 ;  /* 0x0007380601007387 */ /* 0x0001e40000100a00 */
[----:B0-----:R-:W3:Y:S01]  /*2fc80*/  LDL.LU R6, [R1+0x3870] ;  /* 0x0038700001067983 */ /* 0x001ee20000300800 */
[----:B------:R-:W4:Y:S02]  /*2fc90*/  LDL.LU.64 R4, [R1+0x3868] ;  /* 0x0038680001047983 */ /* 0x000f240000300a00 */
[----:B------:R-:W-:Y:S02]  /*2fca0*/  STL.64 [R1+0x3790], R10 ;  /* 0x0037900a01007387 */ /* 0x000fe40000100a00 */
[----:B------:R0:W-:Y:S02]  /*2fcb0*/  STL.64 [R1+0x3788], R8 ;  /* 0x0037880801007387 */ /* 0x0001e40000100a00 */
[----:B0-----:R-:W2:Y:S01]  /*2fcc0*/  LDL.64 R8, [R1+0x60] ;  /* 0x0000600001087983 */ /* 0x001ea20000100a00 */
[----:B----4-:R-:W-:Y:S03]  /*2fcd0*/  HMMA.16816.F32 R16, R16, R4, R20 ;  /* 0x000000041010723c */ /* 0x010fe60000001814 */
[----:B------:R-:W2:Y:S01]  /*2fce0*/  LDL.LU.64 R22, [R1+0x3860] ;  /* 0x0038600001167983 */ /* 0x000ea20000300a00 */
[----:B------:R-:W2:Y:S11]  /*2fcf0*/  LDL.LU.64 R20, [R1+0x3858] ;  /* 0x0038580001147983 */ /* 0x000eb60000300a00 */
[----:B------:R-:W-:Y:S08]  /*2fd00*/  @!UPT UIADD3 URZ, URZ, URZ, URZ ;  /* 0x0000003f3f3ff290 */ /* 0x000ff0000fffe03f */
[----:B------:R0:W-:Y:S01]  /*2fd10*/  STL.64 [R1+0x440], R16 ;  /* 0x0004401001007387 */ /* 0x0001e20000100a00 */
[----:B------:R-:W-:Y:S03]  /*2fd20*/  STL.64 [R1+0x448], R18 ;  /* 0x0004481201007387 */ /* 0x000fe60000100a00 */
[----:B0-----:R-:W4:Y:S01]  /*2fd30*/  LDL.64 R16, [R1+0x70] ;  /* 0x0000700001107983 */ /* 0x001f220000100a00 */
[----:B------:R0:W-:Y:S03]  /*2fd40*/  STL.64 [R1+0x37f8], R4 ;  /* 0x0037f80401007387 */ /* 0x0001e60000100a00 */
[----:B0-----:R-:W3:Y:S01]  /*2fd50*/  LDL.64 R4, [R1+0x80] ;  /* 0x0000800001047983 */ /* 0x001ee20000100a00 */
[C---:B--2---:R-:W-:Y:S03]  /*2fd60*/  HMMA.16816.F32 R24, R20.reuse, R24, R12 ;  /* 0x000000181418723c */ /* 0x044fe6000000180c */
[----:B------:R-:W2:Y:S01]  /*2fd70*/  LDL.LU.64 R14, [R1+0x3850] ;  /* 0x00385000010e7983 */ /* 0x000ea20000300a00 */
[----:B------:R-:W2:Y:S11]  /*2fd80*/  LDL.LU.64 R12, [R1+0x3848] ;  /* 0x00384800010c7983 */ /* 0x000eb60000300a00 */
[----:B------:R-:W-:Y:S08]  /*2fd90*/  @!UPT UIADD3 URZ, URZ, URZ, URZ ;  /* 0x0000003f3f3ff290 */ /* 0x000ff0000fffe03f */
        /* <DEDUP_REMOVED lines=17> */
[----:B--2---:R-:W-:Y:S01]  /*2feb0*/  HMMA.16816.F32 R12, R20, R12, R24 ;  /* 0x0000000c140c723c */ /* 0x004fe20000001818 */
[----:B------:R-:W2:Y:S11]  /*2fec0*/  LDL.LU.64 R24, [R1+0x3808] ;  /* 0x0038080001187983 */ /* 0x000eb60000300a00 */
[----:B------:R-:W-:Y:S11]  /*2fed0*/  @!UPT UIADD3 URZ, URZ, URZ, URZ ;  /* 0x0000003f3f3ff290 */ /* 0x000ff6000fffe03f */
[----:B------:R3:W-:Y:S01]  /*2fee0*/  STL.64 [R1+0x650], R12 ;  /* 0x0006500c01007387 */ /* 0x0007e20000100a00 */
[----:B------:R-:W-:Y:S02]  /*2fef0*/  STL.64 [R1+0x658], R14 ;  /* 0x0006580e01007387 */ /* 0x000fe40000100a00 */
[----:B---3--:R-:W-:Y:S02]  /*2ff00*/  IMAD.MOV.U32 R12, RZ, RZ, R6 ;  /* 0x000000ffff0c7224 */ /* 0x008fe400078e0006 */
[----:B------:R-:W-:-:S05]  /*2ff10*/  IMAD.MOV.U32 R13, RZ, RZ, R3 ;  /* 0x000000ffff0d7224 */ /* 0x000fca00078e0003 */
[----:B------:R0:W-:Y:S04]  /*2ff20*/  STL.64 [R1+0x37b8], R12 ;  /* 0x0037b80c01007387 */ /* 0x0001e80000100a00 */
[----:B0-----:R-:W3:Y:S04]  /*2ff30*/  LDL.64 R12, [R1+0x10] ;  /* 0x00001000010c7983 */ /* 0x001ee80000100a00 */
[----:B---3--:R0:W-:Y:S04]  /*2ff40*/  STL.64 [R1+0x37d0], R12 ;  /* 0x0037d00c01007387 */ /* 0x0081e80000100a00 */
[----:B0-----:R-:W3:Y:S01]  /*2ff50*/  LDL.LU.64 R12, [R1+0x640] ;  /* 0x00064000010c7983 */ /* 0x001ee20000300a00 */
[----:B------:R-:W3:Y:S02]  /*2ff60*/  LDL.LU.64 R14, [R1+0x648] ;  /* 0x00064800010e7983 */ /* 0x000ee40000300a00 */
[----:B------:R-:W-:-:S02]  /*2ff70*/  IMAD.MOV.U32 R28, RZ, RZ, R4 ;  /* 0x000000ffff1c7224 */ /* 0x000fc400078e0004 */
[----:B------:R-:W-:Y:S01]  /*2ff80*/  IMAD.MOV.U32 R3, RZ, RZ, R5 ;  /* 0x000000ffff037224 */ /* 0x000fe200078e0005 */
[----:B---3--:R-:W-:Y:S11]  /*2ff90*/  HMMA.16816.F32 R12, R20, R4, R12 ;  /* 0x00000004140c723c */ /* 0x008ff6000000180c */
[----:B------:R-:W-:Y:S11]  /*2ffa0*/  @!UPT UIADD3 URZ, URZ, URZ, URZ ;  /* 0x0000003f3f3ff290 */ /* 0x000ff6000fffe03f */
[----:B------:R-:W-:Y:S01]  /*2ffb0*/  @!UPT UIADD3 URZ, URZ, URZ, URZ ;  /* 0x0000003f3f3ff290 */ /* 0x000fe2000fffe03f */
[----:B------:R0:W-:Y:S01]  /*2ffc0*/  STL.64 [R1+0x640], R12 ;  /* 0x0006400c01007387 */ /* 0x0001e20000100a00 */
[----:B------:R-:W-:Y:S02]  /*2ffd0*/  STL.64 [R1+0x648], R14 ;  /* 0x0006480e01007387 */ /* 0x000fe40000100a00 */
[----:B------:R-:W3:Y:S02]  /*2ffe0*/  LDL.LU.64 R4, [R1+0x620] ;  /* 0x0006200001047983 */ /* 0x000ee40000300a00 */
[----:B------:R-:W3:Y:S02]  /*2fff0*/  LDL.LU.64 R6, [R1+0x628] ;  /* 0x0006280001067983 */ /* 0x000ee40000300a00 */
[----:B0-----:R-:W-:Y:S02]  /*30000*/  IMAD.MOV.U32 R12, RZ, RZ, R2 ;  /* 0x000000ffff0c7224 */ /* 0x001fe400078e0002 */
[----:B------:R-:W-:-:S05]  /*30010*/  IMAD.MOV.U32 R13, RZ, RZ, R0 ;  /* 0x000000ffff0d7224 */ /* 0x000fca00078e0000 */
[----:B------:R0:W-:Y:S04]  /*30020*/  STL.64 [R1+0x37e8], R12 ;  /* 0x0037e80c01007387 */ /* 0x0001e80000100a00 */
[----:B0-----:R-:W2:Y:S04]  /*30030*/  LDL.LU.64 R12, [R1+0x30] ;  /* 0x00003000010c7983 */ /* 0x001ea80000300a00 */
[----:B--2---:R0:W-:Y:S04]  /*30040*/  STL.64 [R1+0x37f0], R12 ;  /* 0x0037f00c01007387 */ /* 0x0041e80000100a00 */
[----:B0-----:R-:W2:Y:S04]  /*30050*/  LDL.64 R12, [R1+0x40] ;  /* 0x00004000010c7983 */ /* 0x001ea80000100a00 */
[----:B--2---:R0:W-:Y:S04]  /*30060*/  STL.64 [R1+0x3800], R12 ;  /* 0x0038000c01007387 */ /* 0x0041e80000100a00 */
[----:B0-----:R-:W2:Y:S01]  /*30070*/  LDL.LU.64 R12, [R1+0x630] ;  /* 0x00063000010c7983 */ /* 0x001ea20000300a00 */
[----:B------:R-:W2:Y:S01]  /*30080*/  LDL.LU.64 R14, [R1+0x638] ;  /* 0x00063800010e7983 */ /* 0x000ea20000300a00 */
[----:B---3--:R-:W-:Y:S01]  /*30090*/  HMMA.16816.F32 R4, R20, R8, R4 ;  /* 0x000000081404723c */ /* 0x008fe20000001804 */
[----:B----4-:R-:W-:Y:S01]  /*300a0*/  IMAD.MOV.U32 R0, RZ, RZ, R17 ;  /* 0x000000ffff007224 */ /* 0x010fe200078e0011 */
[----:B------:R-:W-:Y:S01]  /*300b0*/  STL [R1+0x3764], R3 ;  /* 0x0037640301007387 */ /* 0x000fe20000100800 */
[----:B------:R-:W-:-:S02]  /*300c0*/  IMAD.MOV.U32 R2, RZ, RZ, R16 ;  /* 0x000000ffff027224 */ /* 0x000fc400078e0010 */
[----:B------:R0:W-:Y:S02]  /*300d0*/  STL [R1+0x3760], R28 ;  /* 0x0037601c01007387 */ /* 0x0001e40000100800 */
[----:B------:R-:W-:Y:S02]  /*300e0*/  IMAD.MOV.U32 R29, RZ, RZ, R9 ;  /* 0x000000ffff1d7224 */ /* 0x000fe400078e0009 */
[----:B0-----:R-:W-:Y:S01]  /*300f0*/  IMAD.MOV.U32 R28, RZ, RZ, R8 ;  /* 0x000000ffff1c7224 */ /* 0x001fe200078e0008 */
[C---:B--2---:R-:W-:Y:S11]  /*30100*/  HMMA.16816.F32 R12, R20.reuse, R16, R12 ;  /* 0x00000010140c723c */ /* 0x044ff6000000180c */
[----:B------:R-:W-:Y:S11]  /*30110*/  @!UPT UIADD3 URZ, URZ, URZ, URZ ;  /* 0x0000003f3f3ff290 */ /* 0x000ff6000fffe03f */
[----:B------:R-:W-:Y:S01]  /*30120*/  @!UPT UIADD3 URZ, URZ, URZ, URZ ;  /* 0x0000003f3f3ff290 */ /* 0x000fe2000fffe03f */
[----:B------:R0:W-:Y:S01]  /*30130*/  STL.64 [R1+0x630], R12 ;  /* 0x0006300c01007387 */ /* 0x0001e20000100a00 */
[----:B------:R1:W-:Y:S02]  /*30140*/  STL.64 [R1+0x638], R14 ;  /* 0x0006380e01007387 */ /* 0x0003e40000100a00 */
[----:B------:R-:W-:Y:S02]  /*30150*/  STL [R1+0x376c], R0 ;  /* 0x00376c0001007387 */ /* 0x000fe40000100800 */
[----:B------:R-:W-:Y:S01]  /*30160*/  STL [R1+0x3768], R2 ;  /* 0x0037680201007387 */ /* 0x000fe20000100800 */
[----:B------:R2:W-:Y:S01]  /*30170*/  STL.64 [R1+0x620], R4 ;  /* 0x0006200401007387 */ /* 0x0005e20000100a00 */
[----:B------:R3:W-:Y:S03]  /*30180*/  STL.64 [R1+0x628], R6 ;  /* 0x0006280601007387 */ /* 0x0007e60000100a00 */
[----:B0-----:R-:W4:Y:S01]  /*30190*/  LDL.LU.64 R12, [R1+0x610] ;  /* 0x00061000010c7983 */ /* 0x001f220000300a00 */
[----:B-1----:R-:W4:Y:S03]  /*301a0*/  LDL.LU.64 R14, [R1+0x618] ;  /* 0x00061800010e7983 */ /* 0x002f260000300a00 */
[----:B--2---:R-:W2:Y:S01]  /*301b0*/  LDL.LU.64 R4, [R1+0x600] ;  /* 0x0006000001047983 */ /* 0x004ea20000300a00 */
[----:B---3--:R-:W2:Y:S02]  /*301c0*/  LDL.LU.64 R6, [R1+0x608] ;  /* 0x0006080001067983 */ /* 0x008ea40000300a00 */
[----:B------:R-:W3:Y:S02]  /*301d0*/  LDL.LU.64 R16, [R1+0x5f0] ;  /* 0x0005f00001107983 */ /* 0x000ee40000300a00 */
[----:B------:R-:W3:Y:S01]  /*301e0*/  LDL.LU.64 R18, [R1+0x5f8] ;  /* 0x0005f80001127983 */ /* 0x000ee20000300a00 */
[----:B------:R-:W2:Y:S01]  /*301f0*/  LDL.LU.64 R8, [R1+0x5b0] ;  /* 0x0005b00001087983 */ /* 0x000ea20000300a00 */
[----:B------:R-:W2:Y:S03]  /*30200*/  LDL.LU.64 R10, [R1+0x5b8] ;  /* 0x0005b800010a7983 */ /* 0x000ea60000300a00 */
[----:B--2---:R-:W-:Y:S01]  /*30210*/  STL.64 [R1+0x37b0], R10 ;  /* 0x0037b00a01007387 */ /* 0x004fe20000100a00 */
[----:B------:R0:W-:Y:S03]  /*30220*/  STL.64 [R1+0x37a8], R8 ;  /* 0x0037a80801007387 */ /* 0x0001e60000100a00 */
[----:B0-----:R-:W2:Y:S01]  /*30230*/  LDL.LU.64 R8, [R1+0x5c0] ;  /* 0x0005c00001087983 */ /* 0x001ea20000300a00 */
[----:B------:R-:W2:Y:S01]  /*30240*/  LDL.LU.64 R10, [R1+0x5c8] ;  /* 0x0005c800010a7983 */ /* 0x000ea20000300a00 */
[----:B----4-:R-:W-:Y:S02]  /*30250*/  HMMA.16816.F32 R12, R20, R24, R12 ;  /* 0x00000018140c723c */ /* 0x010fe4000000180c */
[----:B--2---:R-:W-:Y:S01]  /*30260*/  STL.64 [R1+0x37c8], R10 ;  /* 0x0037c80a01007387 */ /* 0x004fe20000100a00 */
[----:B------:R0:W-:Y:S03]  /*30270*/  STL.64 [R1+0x37c0], R8 ;  /* 0x0037c00801007387 */ /* 0x0001e60000100a00 */
[----:B0-----:R-:W2:Y:S01]  /*30280*/  LDL.LU.64 R8, [R1+0x5d0] ;  /* 0x0005d00001087983 */ /* 0x001ea20000300a00 */
[----:B------:R-:W4:Y:S03]  /*30290*/  LDL.LU.64 R10, [R1+0x5d8] ;  /* 0x0005d800010a7983 */ /* 0x000f260000300a00 */
[----:B----4-:R-:W-:Y:S01]  /*302a0*/  STL.64 [R1+0x37e0], R10 ;  /* 0x0037e00a01007387 */ /* 0x010fe20000100a00 */
[----:B--2---:R0:W-:Y:S03]  /*302b0*/  STL.64 [R1+0x37d8], R8 ;  /* 0x0037d80801007387 */ /* 0x0041e60000100a00 */
[----:B0-----:R-:W2:Y:S01]  /*302c0*/  LDL.LU.64 R8, [R1+0x5e0] ;  /* 0x0005e00001087983 */ /* 0x001ea20000300a00 */
[----:B------:R-:W2:Y:S02]  /*302d0*/  LDL.LU.64 R10, [R1+0x5e8] ;  /* 0x0005e800010a7983 */ /* 0x000ea40000300a00 */
[----:B------:R-:W-:Y:S06]  /*302e0*/  STL [R1+0x3770], R28 ;  /* 0x0037701c01007387 */ /* 0x000fec0000100800 */
[----:B------:R0:W-:Y:S01]  /*302f0*/  STL.64 [R1+0x610], R12 ;  /* 0x0006100c01007387 */ /* 0x0001e20000100a00 */
[----:B------:R-:W-:Y:S04]  /*30300*/  STL.64 [R1+0x618], R14 ;  /* 0x0006180e01007387 */ /* 0x000fe80000100a00 */
[----:B0-----:R-:W4:Y:S01]  /*30310*/  LDL.LU.64 R12, [R1+0x3800] ;  /* 0x00380000010c7983 */ /* 0x001f220000300a00 */
[----:B------:R-:W-:-:S02]  /*30320*/  IMAD.MOV.U32 R2, RZ, RZ, R24 ;  /* 0x000000ffff027224 */ /* 0x000fc400078e0018 */
[----:B------:R-:W-:Y:S02]  /*30330*/  IMAD.MOV.U32 R3, RZ, RZ, R25 ;  /* 0x000000ffff037224 */ /* 0x000fe400078e0019 */
[----:B------:R-:W2:Y:S01]  /*30340*/  LDL.LU.64 R24, [R1+0x430] ;  /* 0x0004300001187983 */ /* 0x000ea20000300a00 */
[----:B------:R-:W2:Y:S01]  /*30350*/  LDL.LU.64 R26, [R1+0x438] ;  /* 0x00043800011a7983 */ /* 0x000ea20000300a00 */
[C---:B----4-:R-:W-:Y:S11]  /*30360*/  HMMA.16816.F32 R4, R20.reuse, R12, R4 ;  /* 0x0000000c1404723c */ /* 0x050ff60000001804 */
[----:B------:R-:W-:Y:S11]  /*30370*/  @!UPT UIADD3 URZ, URZ, URZ, URZ ;  /* 0x0000003f3f3ff290 */ /* 0x000ff6000fffe03f */
[----:B------:R-:W-:Y:S01]  /*30380*/  @!UPT UIADD3 URZ, URZ, URZ, URZ ;  /* 0x0000003f3f3ff290 */ /* 0x000fe2000fffe03f */
[----:B------:R0:W-:Y:S01]  /*30390*/  STL.64 [R1+0x600], R4 ;  /* 0x0006000401007387 */ /* 0x0001e20000100a00 */
[----:B------:R1:W-:Y:S03]  /*303a0*/  STL.64 [R1+0x608], R6 ;  /* 0x0006080601007387 */ /* 0x0003e60000100a00 */
[----:B0-----:R-:W4:Y:S01]  /*303b0*/  LDL.LU.64 R4, [R1+0x37f8] ;  /* 0x0037f80001047983 */ /* 0x001f220000300a00 */
[----:B-1----:R-:W-:Y:S02]  /*303c0*/  IMAD.MOV.U32 R7, RZ, RZ, R12 ;  /* 0x000000ffff077224 */ /* 0x002fe400078e000c */
[----:B------:R-:W-:Y:S02]  /*303d0*/  IMAD.MOV.U32 R6, RZ, RZ, R13 ;  /* 0x000000ffff067224 */ /* 0x000fe400078e000d */
[----:B------:R-:W3:Y:S02]  /*303e0*/  LDL.LU.64 R12, [R1+0x37f0] ;  /* 0x0037f000010c7983 */ /* 0x000ee40000300a00 */
[C---:B---3--:R-:W-:Y:S11]  /*303f0*/  HMMA.16816.F32 R16, R20.reuse, R12, R16 ;  /* 0x0000000c1410723c */ /* 0x048ff60000001810 */
[----:B------:R-:W-:Y:S11]  /*30400*/  @!UPT UIADD3 URZ, URZ, URZ, URZ ;  /* 0x0000003f3f3ff290 */ /* 0x000ff6000fffe03f */
[----:B------:R-:W-:Y:S01]  /*30410*/  @!UPT UIADD3 URZ, URZ, URZ, URZ ;  /* 0x0000003f3f3ff290 */ /* 0x000fe2000fffe03f */
[----:B------:R0:W-:Y:S01]  /*30420*/  STL.64 [R1+0x5f0], R16 ;  /* 0x0005f01001007387 */ /* 0x0001e20000100a00 */
[----:B------:R-:W-:Y:S02]  /*30430*/  STL.64 [R1+0x5f8], R18 ;  /* 0x0005f81201007387 */ /* 0x000fe40000100a00 */
[----:B0-----:R-:W-:Y:S02]  /*30440*/  IMAD.MOV.U32 R17, RZ, RZ, R12 ;  /* 0x000000ffff117224 */ /* 0x001fe400078e000c */
[----:B------:R-:W-:Y:S02]  /*30450*/  IMAD.MOV.U32 R16, RZ, RZ, R13 ;  /* 0x000000ffff107224 */ /* 0x000fe400078e000d */
[----:B------:R-:W2:Y:S02]  /*30460*/  LDL.LU.64 R12, [R1+0x37e8] ;  /* 0x0037e800010c7983 */ /* 0x000ea40000300a00 */
[C---:B--2---:R-:W-:Y:S02]  /*30470*/  HMMA.16816.F32 R12, R20.reuse, R12, R8 ;  /* 0x0000000c140c723c */ /* 0x044fe40000001808 */
[----:B------:R-:W2:Y:S01]  /*30480*/  LDL.LU.64 R10, [R1+0x37e0] ;  /* 0x0037e000010a7983 */ /* 0x000ea20000300a00 */
[----:B------:R-:W2:Y:S11]  /*30490*/  LDL.LU.64 R8, [R1+0x37d8] ;  /* 0x0037d80001087983 */ /* 0x000eb60000300a00 */
[----:B------:R-:W-:Y:S09]  /*304a0*/  @!UPT UIADD3 URZ, URZ, URZ, URZ ;  /* 0x0000003f3f3ff290 */ /* 0x000ff2000fffe03f */
        /* <DEDUP_REMOVED lines=18> */
[----:B0-----:R-:W3:Y:S01]  /*305d0*/  LDL.LU.64 R14, [R1+0x37a0] ;  /* 0x0037a000010e7983 */ /* 0x001ee20000300a00 */
[----:B------:R-:W2:Y:S02]  /*305e0*/  LDL.LU.64 R12, [R1+0x3798] ;  /* 0x00379800010c7983 */ /* 0x000ea40000300a00 */
[C---:B--2---:R-:W-:Y:S11]  /*305f0*/  HMMA.16816.F32 R8, R20.reuse, R12, R8 ;  /* 0x0000000c1408723c */ /* 0x044ff60000001808 */
[----:B------:R-:W-:Y:S11]  /*30600*/  @!UPT UIADD3 URZ, URZ, URZ, URZ ;  /* 0x0000003f3f3ff290 */ /* 0x000ff6000fffe03f */
[----:B------:R-:W-:Y:S01]  /*30610*/  @!UPT UIADD3 URZ, URZ, URZ, URZ ;  /* 0x0000003f3f3ff290 */ /* 0x000fe2000fffe03f */
[----:B------:R-:W-:Y:S01]  /*30620*/  STL.64 [R1+0x5b0], R8 ;  /* 0x0005b00801007387 */ /* 0x000fe20000100a00 */
[----:B------:R0:W-:Y:S03]  /*30630*/  STL.64 [R1+0x5b8], R10 ;  /* 0x0005b80a01007387 */ /* 0x0001e60000100a00 */
[----:B0-----:R-:W2:Y:S01]  /*30640*/  LDL.LU.64 R10, [R1+0x3790] ;  /* 0x00379000010a7983 */ /* 0x001ea20000300a00 */
[----:B------:R-:W2:Y:S02]  /*30650*/  LDL.LU.64 R8, [R1+0x3788] ;  /* 0x0037880001087983 */ /* 0x000ea40000300a00 */
[----:B---3--:R0:W-:Y:S02]  /*30660*/  STL.64 [R1+0x36a8], R14 ;  /* 0x0036a80e01007387 */ /* 0x0081e40000100a00 */
[----:B0-----:R-:W3:Y:S01]  /*30670*/  LDL R15, [R1+0x1774] ;  /* 0x00177400010f7983 */ /* 0x001ee20000100800 */
[----:B------:R-:W-:Y:S01]  /*30680*/  STL.64 [R1+0x36a0], R12 ;  /* 0x0036a00c01007387 */ /* 0x000fe20000100a00 */
[C---:B--2---:R-:W-:Y:S11]  /*30690*/  HMMA.16816.F32 R24, R20.reuse, R8, R24 ;  /* 0x000000081418723c */ /* 0x044ff60000001818 */
[----:B------:R-:W-:Y:S11]  /*306a0*/  @!UPT UIADD3 URZ, URZ, URZ, URZ ;  /* 0x0000003f3f3ff290 */ /* 0x000ff6000fffe03f */
[----:B------:R-:W-:Y:S01]  /*306b0*/  @!UPT UIADD3 URZ, URZ, URZ, URZ ;  /* 0x0000003f3f3ff290 */ /* 0x000fe2000fffe03f */
[----:B------:R-:W-:Y:S01]  /*306c0*/  STL.64 [R1+0x5a0], R24 ;  /* 0x0005a01801007387 */ /* 0x000fe20000100a00 */
[----:B------:R0:W-:Y:S03]  /*306d0*/  STL.64 [R1+0x5a8], R26 ;  /* 0x0005a81a01007387 */ /* 0x0001e60000100a00 */
[----:B0-----:R-:W4:Y:S01]  /*306e0*/  LDL.LU.64 R26, [R1+0x3780] ;  /* 0x00378000011a7983 */ /* 0x001f220000300a00 */
[----:B------:R-:W4:Y:S02]  /*306f0*/  LDL.LU.64 R24, [R1+0x3778] ;  /* 0x0037780001187983 */ /* 0x000f240000300a00 */
[----:B------:R-:W-:Y:S02]  /*30700*/  STL.64 [R1+0x3698], R10 ;  /* 0x0036980a01007387 */ /* 0x000fe40000100a00 */
[----:B------:R4:W-:Y:S02]  /*30710*/  STL.64 [R1+0x3690], R8 ;  /* 0x0036900801007387 */ /* 0x0009e40000100a00 */
[----:B----4-:R-:W-:Y:S01]  /*30720*/  HMMA.16816.F32 R8, R20, R4, R24 ;  /* 0x000000041408723c */ /* 0x010fe20000001818 */
[----:B---3--:R-:W-:Y:S06]  /*30730*/  LDSM.16.MT88.4 R24, [R15+0x10080] ;  /* 0x010080000f18783b */ /* 0x008fec0000004200 */
[----:B------:R-:W-:-:S02]  /*30740*/  IMAD.MOV.U32 R20, RZ, RZ, R17 ;  /* 0x000000ffff147224 */ /* 0x000fc400078e0011 */
[----:B------:R-:W-:Y:S02]  /*30750*/  IMAD.MOV.U32 R21, RZ, RZ, R16 ;  /* 0x000000ffff157224 */ /* 0x000fe400078e0010 */
[----:B------:R-:W0:Y:S11]  /*30760*/  LDSM.16.MT88.4 R16, [R15+0x10000] ;  /* 0x010000000f10783b */ /* 0x000e360000004200 */
[----:B------:R-:W-:Y:S01]  /*30770*/  @!UPT UIADD3 URZ, URZ, URZ, URZ ;  /* 0x0000003f3f3ff290 */ /* 0x000fe2000fffe03f */
[----:B------:R-:W-:Y:S01]  /*30780*/  STL.64 [R1+0x1e0], R8 ;  /* 0x0001e00801007387 */ /* 0x000fe20000100a00 */
[----:B------:R-:W-:Y:S02]  /*30790*/  STL.64 [R1+0x1e8], R10 ;  /* 0x0001e80a01007387 */ /* 0x000fe40000100a00 */
[----:B------:R-:W-:Y:S02]  /*307a0*/  STL.64 [R1+0x36e8], R20 ;  /* 0x0036e81401007387 */ /* 0x000fe40000100a00 */
[----:B------:R-:W2:Y:S02]  /*307b0*/  LDL.LU.64 R12, [R1] ;  /* 0x00000000010c7983 */ /* 0x000ea40000300a00 */
[----:B--2---:R1:W-:Y:S02]  /*307c0*/  STL.64 [R1+0x36b0], R12 ;  /* 0x0036b00c01007387 */ /* 0x0043e40000100a00 */
[----:B-1----:R-:W-:Y:S02]  /*307d0*/  IMAD.MOV.U32 R12, RZ, RZ, R28 ;  /* 0x000000ffff0c7224 */ /* 0x002fe400078e001c */
[----:B------:R-:W-:Y:S01]  /*307e0*/  IMAD.MOV.U32 R13, RZ, RZ, R0 ;  /* 0x000000ffff0d7224 */ /* 0x000fe200078e0000 */
[----:B------:R-:W2:Y:S01]  /*307f0*/  LDL.LU R28, [R1+0x3770] ;  /* 0x00377000011c7983 */ /* 0x000ea20000300800 */
[----:B------:R-:W2:Y:S02]  /*30800*/  LDL.LU R0, [R1+0x376c] ;  /* 0x00376c0001007983 */ /* 0x000ea40000300800 */
[----:B------:R-:W4:Y:S02]  /*30810*/  LDL.64 R8, [R1+0x90] ;  /* 0x0000900001087983 */ /* 0x000f240000100a00 */
[----:B------:R-:W-:-:S02]  /*30820*/  IMAD.MOV.U32 R20, RZ, RZ, R7 ;  /* 0x000000ffff147224 */ /* 0x000fc400078e0007 */
[----:B------:R-:W-:Y:S01]  /*30830*/  IMAD.MOV.U32 R21, RZ, RZ, R6 ;  /* 0x000000ffff157224 */ /* 0x000fe200078e0006 */
[----:B----4-:R1:W-:Y:S04]  /*30840*/  STL.64 [R1+0x3750], R8 ;  /* 0x0037500801007387 */ /* 0x0103e80000100a00 */
[----:B-1----:R-:W0:Y:S01]  /*30850*/  LDL.LU.64 R8, [R1+0xc0] ;  /* 0x0000c00001087983 */ /* 0x002e220000300a00 */
[----:B------:R1:W-:Y:S03]  /*30860*/  STL.64 [R1+0x3700], R20 ;  /* 0x0037001401007387 */ /* 0x0003e60000100a00 */
[----:B-1----:R-:W0:Y:S01]  /*30870*/  LDL.LU.64 R20, [R1+0x420] ;  /* 0x0004200001147983 */ /* 0x002e220000300a00 */
[----:B------:R-:W0:Y:S02]  /*30880*/  LDL.LU.64 R22, [R1+0x428] ;  /* 0x0004280001167983 */ /* 0x000e240000300a00 */
[----:B------:R1:W-:Y:S02]  /*30890*/  STL.64 [R1+0x36c8], R12 ;  /* 0x0036c80c01007387 */ /* 0x0003e40000100a00 */
[----:B-1----:R-:W4:Y:S04]  /*308a0*/  LDL.LU.64 R12, [R1+0x20] ;  /* 0x00002000010c7983 */ /* 0x002f280000300a00 */
[----:B----4-:R0:W-:Y:S02]  /*308b0*/  STL.64 [R1+0x36e0], R12 ;  /* 0x0036e00c01007387 */ /* 0x0101e40000100a00 */
[----:B0-----:R-:W-:Y:S02]  /*308c0*/  HMMA.16816.F32 R12, R16, R8, R20 ;  /* 0x00000008100c723c */ /* 0x001fe40000001814 */
[----:B------:R-:W-:Y:S01]  /*308d0*/  STL [R1+0x367c], R26 ;  /* 0x00367c1a01007387 */ /* 0x000fe20000100800 */
[----:B------:R-:W-:Y:S02]  /*308e0*/  STL [R1+0x3678], R27 ;  /* 0x0036781b01007387 */ /* 0x000fe40000100800 */
[----:B------:R0:W-:Y:S02]  /*308f0*/  STL.64 [R1+0x3758], R24 ;  /* 0x0037581801007387 */ /* 0x0001e40000100a00 */
[----:B------:R-:W-:Y:S11]  /*30900*/  IMAD.MOV.U32 R20, RZ, RZ, R2 ;  /* 0x000000ffff147224 */ /* 0x000ff600078e0002 */
[----:B------:R-:W-:Y:S05]  /*30910*/  @!UPT UIADD3 URZ, URZ, URZ, URZ ;  /* 0x0000003f3f3ff290 */ /* 0x000fea000fffe03f */
[----:B------:R1:W-:Y:S01]  /*30920*/  STL.64 [R1+0x430], R12 ;  /* 0x0004300c01007387 */ /* 0x0003e20000100a00 */
[----:B------:R4:W-:Y:S02]  /*30930*/  STL.64 [R1+0x438], R14 ;  /* 0x0004380e01007387 */ /* 0x0009e40000100a00 */
[----:B0-----:R-:W3:Y:S02]  /*30940*/  LDL.LU.64 R24, [R1+0x410] ;  /* 0x0004100001187983 */ /* 0x001ee40000300a00 */
[----:B------:R-:W3:Y:S01]  /*30950*/  LDL.LU.64 R26, [R1+0x418] ;  /* 0x00041800011a7983 */ /* 0x000ee20000300a00 */
[----:B------:R-:W3:Y:S01]  /*30960*/  LDL.LU R2, [R1+0x3768] ;  /* 0x0037680001027983 */ /* 0x000ee20000300800 */
[----:B------:R-:W-:Y:S02]  /*30970*/  IMAD.MOV.U32 R21, RZ, RZ, R3 ;  /* 0x000000ffff157224 */ /* 0x000fe400078e0003 */
[----:B------:R-:W-:Y:S02]  /*30980*/  IMAD.MOV.U32 R7, RZ, RZ, R8 ;  /* 0x000000ffff077224 */ /* 0x000fe400078e0008 */
[----:B------:R-:W-:Y:S01]  /*30990*/  IMAD.MOV.U32 R6, RZ, RZ, R9 ;  /* 0x000000ffff067224 */ /* 0x000fe200078e0009 */
[----:B------:R-:W3:Y:S01]  /*309a0*/  LDL.LU R3, [R1+0x3764] ;  /* 0x0037640001037983 */ /* 0x000ee20000300800 */
[----:B------:R-:W3:Y:S02]  /*309b0*/  LDL.LU.64 R8, [R1+0x400] ;  /* 0x0004000001087983 */ /* 0x000ee40000300a00 */
[----:B------:R-:W3:Y:S01]  /*309c0*/  LDL.LU.64 R10, [R1+0x408] ;  /* 0x00040800010a7983 */ /* 0x000ee20000300a00 */
[----:B-1----:R-:W3:Y:S01]  /*309d0*/  LDL.LU.64 R12, [R1+0x3f0] ;  /* 0x0003f000010c7983 */ /* 0x002ee20000300a00 */
[----:B----4-:R-:W4:Y:S02]  /*309e0*/  LDL.LU.64 R14, [R1+0x3f8] ;  /* 0x0003f800010e7983 */ /* 0x010f240000300a00 */
[----:B------:R0:W-:Y:S02]  /*309f0*/  STL.64 [R1+0x3718], R20 ;  /* 0x0037181401007387 */ /* 0x0001e40000100a00 */
[----:B0-----:R-:W4:Y:S01]  /*30a00*/  LDL.LU.64 R20, [R1+0xa0] ;  /* 0x0000a00001147983 */ /* 0x001f220000300a00 */
[----:B------:R-:W-:Y:S02]  /*30a10*/  STL.64 [R1+0x3688], R6 ;  /* 0x0036880601007387 */ /* 0x000fe40000100a00 */
[----:B------:R2:W-:Y:S02]  /*30a20*/  STL.64 [R1+0x3680], R4 ;  /* 0x0036800401007387 */ /* 0x0005e40000100a00 */
[----:B--2---:R-:W-:-:S02]  /*30a30*/  IMAD.MOV.U32 R4, RZ, RZ, R28 ;  /* 0x000000ffff047224 */ /* 0x004fc400078e001c */
[----:B------:R-:W-:Y:S01]  /*30a40*/  IMAD.MOV.U32 R5, RZ, RZ, R29 ;  /* 0x000000ffff057224 */ /* 0x000fe200078e001d */
[----:B------:R-:W2:Y:S04]  /*30a50*/  LDL.LU R28, [R1+0x3760] ;  /* 0x00376000011c7983 */ /* 0x000ea80000300800 */
[----:B------:R0:W-:Y:S02]  /*30a60*/  STL.64 [R1+0x3720], R4 ;  /* 0x0037200401007387 */ /* 0x0001e40000100a00 */
[----:B0-----:R-:W-:Y:S02]  /*30a70*/  IMAD.MOV.U32 R5, RZ, RZ, R0 ;  /* 0x000000ffff057224 */ /* 0x001fe400078e0000 */
[----:B---3--:R-:W-:-:S05]  /*30a80*/  IMAD.MOV.U32 R4, RZ, RZ, R2 ;  /* 0x000000ffff047224 */ /* 0x008fca00078e0002 */
[----:B------:R0:W-:Y:S04]  /*30a90*/  STL.64 [R1+0x3738], R4 ;  /* 0x0037380401007387 */ /* 0x0001e80000100a00 */
[----:B0-----:R-:W3:Y:S01]  /*30aa0*/  LDL.LU.64 R4, [R1+0xb0] ;  /* 0x0000b00001047983 */ /* 0x001ee20000300a00 */
[C---:B----4-:R-:W-:Y:S08]  /*30ab0*/  HMMA.16816.F32 R8, R16.reuse, R20, R8 ;  /* 0x000000141008723c */ /* 0x050ff00000001808 */
[----:B---3--:R-:W-:Y:S11]  /*30ac0*/  HMMA.16816.F32 R24, R16, R4, R24 ;  /* 0x000000041018723c */ /* 0x008ff60000001818 */
[----:B------:R-:W-:Y:S11]  /*30ad0*/  @!UPT UIADD3 URZ, URZ, URZ, URZ ;  /* 0x0000003f3f3ff290 */ /* 0x000ff6000fffe03f */
[----:B------:R-:W-:Y:S01]  /*30ae0*/  @!UPT UIADD3 URZ, URZ, URZ, URZ ;  /* 0x0000003f3f3ff290 */ /* 0x000fe2000fffe03f */
[----:B------:R0:W-:Y:S01]  /*30af0*/  STL.64 [R1+0x420], R24 ;  /* 0x0004201801007387 */ /* 0x0001e20000100a00 */
[----:B------:R-:W-:Y:S03]  /*30b00*/  STL.64 [R1+0x428], R26 ;  /* 0x0004281a01007387 */ /* 0x000fe60000100a00 */
[----:B0-----:R-:W3:Y:S01]  /*30b10*/  LDL.LU.64 R24, [R1+0x3758] ;  /* 0x0037580001187983 */ /* 0x001ee20000300a00 */
[----:B------:R0:W-:Y:S02]  /*30b20*/  STL.64 [R1+0x410], R8 ;  /* 0x0004100801007387 */ /* 0x0001e40000100a00 */
[----:B------:R-:W-:Y:S01]  /*30b30*/  STL.64 [R1+0x418], R10 ;  /* 0x0004180a01007387 */ /* 0x000fe20000100a00 */
[----:B0-----:R-:W4:Y:S01]  /*30b40*/  LDL.LU.64 R8, [R1+0x3750] ;  /* 0x0037500001087983 */ /* 0x001f220000300a00 */
[----:B------:R-:W-:Y:S02]  /*30b50*/  IMAD.MOV.U32 R26, RZ, RZ, R20 ;  /* 0x000000ffff1a7224 */ /* 0x000fe400078e0014 */
[----:B------:R-:W-:-:S05]  /*30b60*/  IMAD.MOV.U32 R27, RZ, RZ, R21 ;  /* 0x000000ffff1b7224 */ /* 0x000fca00078e0015 */
[----:B------:R-:W-:Y:S01]  /*30b70*/  STL.64 [R1+0x36c0], R26 ;  /* 0x0036c01a01007387 */ /* 0x000fe20000100a00 */
[----:B----4-:R-:W-:Y:S03]  /*30b80*/  HMMA.16816.F32 R12, R16, R8, R12 ;  /* 0x00000008100c723c */ /* 0x010fe6000000180c */
[----:B---3--:R-:W-:Y:S01]  /*30b90*/  STL.64 [R1+0x36b8], R24 ;  /* 0x0036b81801007387 */ /* 0x008fe20000100a00 */
[----:B------:R-:W3:Y:S11]  /*30ba0*/  LDL.LU.64 R20, [R1+0x3c0] ;  /* 0x0003c00001147983 */ /* 0x000ef60000300a00 */
[----:B------:R-:W-:Y:S08]  /*30bb0*/  @!UPT UIADD3 URZ, URZ, URZ, URZ ;  /* 0x0000003f3f3ff290 */ /* 0x000ff0000fffe03f */
[----:B------:R-:W-:Y:S01]  /*30bc0*/  STL.64 [R1+0x400], R12 ;  /* 0x0004000c01007387 */ /* 0x000fe20000100a00 */
[----:B------:R-:W-:Y:S02]  /*30bd0*/  STL.64 [R1+0x408], R14 ;  /* 0x0004080e01007387 */ /* 0x000fe40000100a00 */
[----:B------:R-:W4:Y:S02]  /*30be0*/  LDL.LU.64 R22, [R1+0x3c8] ;  /* 0x0003c80001167983 */ /* 0x000f240000300a00 */
        /* <DEDUP_REMOVED lines=8> */
[----:B------:R-:W4:Y:S02]  /*30c70*/  LDL.LU.64 R12, [R1+0x390] ;  /* 0x00039000010c7983 */ /* 0x000f240000300a00 */
[----:B------:R-:W2:Y:S02]  /*30c80*/  LDL.LU.64 R14, [R1+0x398] ;  /* 0x00039800010e7983 */ /* 0x000ea40000300a00 */
[----:B--2---:R-:W-:Y:S01]  /*30c90*/  STL.64 [R1+0x36f8], R14 ;  /* 0x0036f80e01007387 */ /* 0x004fe20000100a00 */
[----:B----4-:R0:W-:Y:S03]  /*30ca0*/  STL.64 [R1+0x36f0], R12 ;  /* 0x0036f00c01007387 */ /* 0x0101e60000100a00 */
[----:B0-----:R-:W2:Y:S01]  /*30cb0*/  LDL.LU.64 R12, [R1+0x3a0] ;  /* 0x0003a000010c7983 */ /* 0x001ea20000300a00 */
[----:B------:R-:W4:Y:S02]  /*30cc0*/  LDL.LU.64 R14, [R1+0x3a8] ;  /* 0x0003a800010e7983 */ /* 0x000f240000300a00 */
[----:B------:R-:W-:-:S02]  /*30cd0*/  IMAD.MOV.U32 R2, RZ, RZ, R4 ;  /* 0x000000ffff027224 */ /* 0x000fc400078e0004 */
[----:B------:R-:W-:Y:S02]  /*30ce0*/  IMAD.MOV.U32 R0, RZ, RZ, R5 ;  /* 0x000000ffff007224 */ /* 0x000fe400078e0005 */
[----:B------:R-:W-:Y:S02]  /*30cf0*/  IMAD.MOV.U32 R4, RZ, RZ, R28 ;  /* 0x000000ffff047224 */ /* 0x000fe400078e001c */
[----:B------:R-:W-:Y:S01]  /*30d00*/  IMAD.MOV.U32 R5, RZ, RZ, R3 ;  /* 0x000000ffff057224 */ /* 0x000fe200078e0003 */
[----:B----4-:R-:W-:Y:S01]  /*30d10*/  STL.64 [R1+0x3710], R14 ;  /* 0x0037100e01007387 */ /* 0x010fe20000100a00 */
[----:B--2---:R0:W-:Y:S03]  /*30d20*/  STL.64 [R1+0x3708], R12 ;  /* 0x0037080c01007387 */ /* 0x0041e60000100a00 */
[----:B0-----:R-:W2:Y:S01]  /*30d30*/  LDL.LU.64 R12, [R1+0x3b0] ;  /* 0x0003b000010c7983 */ /* 0x001ea20000300a00 */
[----:B------:R-:W2:Y:S02]  /*30d40*/  LDL.LU.64 R14, [R1+0x3b8] ;  /* 0x0003b800010e7983 */ /* 0x000ea40000300a00 */
[----:B------:R-:W4:Y:S02]  /*30d50*/  LDL.LU.64 R24, [R1+0x370] ;  /* 0x0003700001187983 */ /* 0x000f240000300a00 */
[----:B------:R-:W2:Y:S01]  /*30d60*/  LDL.LU.64 R26, [R1+0x378] ;  /* 0x00037800011a7983 */ /* 0x000ea20000300a00 */
[C---:B---3--:R-:W-:Y:S01]  /*30d70*/  HMMA.16816.F32 R4, R16.reuse, R4, R20 ;  /* 0x000000041004723c */ /* 0x048fe20000001814 */
[----:B------:R-:W-:Y:S01]  /*30d80*/  IMAD.MOV.U32 R28, RZ, RZ, R9 ;  /* 0x000000ffff1c7224 */ /* 0x000fe200078e0009 */
[----:B--2---:R-:W-:Y:S01]  /*30d90*/  STL.64 [R1+0x36d8], R26 ;  /* 0x0036d81a01007387 */ /* 0x004fe20000100a00 */
[----:B----4-:R0:W-:Y:S03]  /*30da0*/  STL.64 [R1+0x36d0], R24 ;  /* 0x0036d01801007387 */ /* 0x0101e60000100a00 */
[----:B0-----:R-:W2:Y:S01]  /*30db0*/  LDL.LU.64 R24, [R1+0x380] ;  /* 0x0003800001187983 */ /* 0x001ea20000300a00 */
[----:B------:R-:W2:Y:S02]  /*30dc0*/  LDL.LU.64 R26, [R1+0x388] ;  /* 0x00038800011a7983 */ /* 0x000ea40000300a00 */
[----:B------:R-:W3:Y:S02]  /*30dd0*/  LDL.LU.64 R8, [R1+0x350] ;  /* 0x0003500001087983 */ /* 0x000ee40000300a00 */
[----:B------:R-:W3:Y:S01]  /*30de0*/  LDL.LU.64 R10, [R1+0x358] ;  /* 0x00035800010a7983 */ /* 0x000ee20000300a00 */
[----:B------:R-:W4:Y:S01]  /*30df0*/  LDL.LU.64 R22, [R1+0x3748] ;  /* 0x0037480001167983 */ /* 0x000f220000300a00 */
[----:B------:R-:W4:Y:S10]  /*30e00*/  LDL.LU.64 R20, [R1+0x3740] ;  /* 0x0037400001147983 */ /* 0x000f340000300a00 */
[----:B------:R0:W-:Y:S02]  /*30e10*/  STL.64 [R1+0x3f0], R4 ;  /* 0x0003f00401007387 */ /* 0x0001e40000100a00 */
[----:B------:R4:W-:Y:S01]  /*30e20*/  STL.64 [R1+0x3f8], R6 ;  /* 0x0003f80601007387 */ /* 0x0009e20000100a00 */
        /* <DEDUP_REMOVED lines=9> */
[----:B------:R-:W4:Y:S11]  /*30ec0*/  LDL.LU.64 R20, [R1+0x3718] ;  /* 0x0037180001147983 */ /* 0x000f360000300a00 */
[----:B------:R-:W-:Y:S10]  /*30ed0*/  @!UPT UIADD3 URZ, URZ, URZ, URZ ;  /* 0x0000003f3f3ff290 */ /* 0x000ff4000fffe03f */
[----:B------:R0:W-:Y:S01]  /*30ee0*/  STL.64 [R1+0x3d0], R4 ;  /* 0x0003d00401007387 */ /* 0x0001e20000100a00 */
[----:B------:R1:W-:Y:S03]  /*30ef0*/  STL.64 [R1+0x3d8], R6 ;  /* 0x0003d80601007387 */ /* 0x0003e60000100a00 */
[----:B0-----:R-:W2:Y:S01]  /*30f00*/  LDL.LU.64 R4, [R1+0x1d0] ;  /* 0x0001d00001047983 */ /* 0x001ea20000300a00 */
[----:B-1----:R-:W2:Y:S01]  /*30f10*/  LDL.LU.64 R6, [R1+0x1d8] ;  /* 0x0001d80001067983 */ /* 0x002ea20000300a00 */
        /* <DEDUP_REMOVED lines=18> */
[----:B------:R-:W-:Y:S03]  /*31040*/  STL.64 [R1+0x3a8], R14 ;  /* 0x0003a80e01007387 */ /* 0x000fe60000100a00 */
[----:B0-----:R-:W2:Y:S01]  /*31050*/  LDL.LU.64 R12, [R1+0x36e0] ;  /* 0x0036e000010c7983 */ /* 0x001ea20000300a00 */
[----:B------:R0:W-:Y:S03]  /*31060*/  STL.64 [R1+0x3610], R20 ;  /* 0x0036101401007387 */ /* 0x0001e60000100a00 */
[----:B0-----:R-:W4:Y:S01]  /*31070*/  LDL.LU.64 R20, [R1+0x360] ;  /* 0x0003600001147983 */ /* 0x001f220000300a00 */
[----:B------:R-:W4:Y:S01]  /*31080*/  LDL.LU.64 R22, [R1+0x368] ;  /* 0x0003680001167983 */ /* 0x000f220000300a00 */
        /* <DEDUP_REMOVED lines=15> */
[----:B0-----:R-:W4:Y:S02]  /*31180*/  LDL.LU.64 R12, [R1+0x36b0] ;  /* 0x0036b000010c7983 */ /* 0x001f240000300a00 */
[C---:B----4-:R-:W-:Y:S11]  /*31190*/  HMMA.16816.F32 R20, R16.reuse, R12, R20 ;  /* 0x0000000c1014723c */ /* 0x050ff60000001814 */
[----:B------:R-:W-:Y:S11]  /*311a0*/  @!UPT UIADD3 URZ, URZ, URZ, URZ ;  /* 0x0000003f3f3ff290 */ /* 0x000ff6000fffe03f */
[----:B------:R-:W-:Y:S01]  /*311b0*/  @!UPT UIADD3 URZ, URZ, URZ, URZ ;  /* 0x0000003f3f3ff290 */ /* 0x000fe2000fffe03f */
[----:B------:R-:W-:Y:S01]  /*311c0*/  STL.64 [R1+0x370], R20 ;  /* 0x0003701401007387 */ /* 0x000fe20000100a00 */
[----:B------:R0:W-:Y:S02]  /*311d0*/  STL.64 [R1+0x378], R22 ;  /* 0x0003781601007387 */ /* 0x0001e40000100a00 */
[----:B-1----:R-:W4:Y:S02]  /*311e0*/  LDL.LU.64 R14, [R1+0x36a8] ;  /* 0x0036a800010e7983 */ /* 0x002f240000300a00 */
[----:B0-----:R-:W-:Y:S02]  /*311f0*/  IMAD.MOV.U32 R23, RZ, RZ, R12 ;  /* 0x000000ffff177224 */ /* 0x001fe400078e000c */
[----:B------:R-:W-:Y:S02]  /*31200*/  IMAD.MOV.U32 R22, RZ, RZ, R13 ;  /* 0x000000ffff167224 */ /* 0x000fe400078e000d */
[----:B------:R-:W3:Y:S02]  /*31210*/  LDL.LU.64 R12, [R1+0x36a0] ;  /* 0x0036a000010c7983 */ /* 0x000ee40000300a00 */
[C---:B---3--:R-:W-:Y:S11]  /*31220*/  HMMA.16816.F32 R8, R16.reuse, R12, R8 ;  /* 0x0000000c1008723c */ /* 0x048ff60000001808 */
[----:B------:R-:W-:Y:S11]  /*31230*/  @!UPT UIADD3 URZ, URZ, URZ, URZ ;  /* 0x0000003f3f3ff290 */ /* 0x000ff6000fffe03f */
[----:B------:R-:W-:Y:S01]  /*31240*/  @!UPT UIADD3 URZ, URZ, URZ, URZ ;  /* 0x0000003f3f3ff290 */ /* 0x000fe2000fffe03f */
[----:B------:R-:W-:Y:S01]  /*31250*/  STL.64 [R1+0x360], R8 ;  /* 0x0003600801007387 */ /* 0x000fe20000100a00 */
[----:B------:R0:W-:Y:S03]  /*31260*/  STL.64 [R1+0x368], R10 ;  /* 0x0003680a01007387 */ /* 0x0001e60000100a00 */
[----:B0-----:R-:W3:Y:S01]  /*31270*/  LDL.LU.64 R10, [R1+0x3698] ;  /* 0x00369800010a7983 */ /* 0x001ee20000300a00 */
[----:B------:R-:W2:Y:S02]  /*31280*/  LDL.LU.64 R8, [R1+0x3690] ;  /* 0x0036900001087983 */ /* 0x000ea40000300a00 */
[----:B----4-:R-:W-:Y:S02]  /*31290*/  STL.64 [R1+0x35c0], R14 ;  /* 0x0035c00e01007387 */ /* 0x010fe40000100a00 */
[----:B------:R0:W-:Y:S02]  /*312a0*/  STL.64 [R1+0x35b8], R12 ;  /* 0x0035b80c01007387 */ /* 0x0001e40000100a00 */
[----:B0-----:R-:W4:Y:S01]  /*312b0*/  LDL.LU.64 R12, [R1+0x1a0] ;  /* 0x0001a000010c7983 */ /* 0x001f220000300a00 */
[----:B------:R-:W4:Y:S01]  /*312c0*/  LDL.LU.64 R14, [R1+0x1a8] ;  /* 0x0001a800010e7983 */ /* 0x000f220000300a00 */
[----:B--2---:R-:W-:Y:S11]  /*312d0*/  HMMA.16816.F32 R4, R16, R8, R4 ;  /* 0x000000081004723c */ /* 0x004ff60000001804 */
[----:B------:R-:W-:Y:S11]  /*312e0*/  @!UPT UIADD3 URZ, URZ, URZ, URZ ;  /* 0x0000003f3f3ff290 */ /* 0x000ff6000fffe03f */
[----:B------:R-:W-:Y:S01]  /*312f0*/  @!UPT UIADD3 URZ, URZ, URZ, URZ ;  /* 0x0000003f3f3ff290 */ /* 0x000fe2000fffe03f */
[----:B------:R-:W-:Y:S01]  /*31300*/  STL.64 [R1+0x350], R4 ;  /* 0x0003500401007387 */ /* 0x000fe20000100a00 */
[----:B------:R0:W-:Y:S03]  /*31310*/  STL.64 [R1+0x358], R6 ;  /* 0x0003580601007387 */ /* 0x0001e60000100a00 */
[----:B0-----:R-:W2:Y:S01]  /*31320*/  LDL.LU.64 R6, [R1+0x3688] ;  /* 0x0036880001067983 */ /* 0x001ea20000300a00 */
[----:B------:R-:W4:Y:S02]  /*31330*/  LDL.LU.64 R4, [R1+0x3680] ;  /* 0x0036800001047983 */ /* 0x000f240000300a00 */
[----:B---3--:R-:W-:Y:S02]  /*31340*/  STL.64 [R1+0x35b0], R10 ;  /* 0x0035b00a01007387 */ /* 0x008fe40000100a00 */
[----:B------:R0:W-:Y:S02]  /*31350*/  STL.64 [R1+0x35a8], R8 ;  /* 0x0035a80801007387 */ /* 0x0001e40000100a00 */
[----:B0-----:R-:W-:-:S02]  /*31360*/  IMAD.MOV.U32 R8, RZ, RZ, R26 ;  /* 0x000000ffff087224 */ /* 0x001fc400078e001a */
[----:B------:R-:W-:Y:S01]  /*31370*/  IMAD.MOV.U32 R9, RZ, RZ, R27 ;  /* 0x000000ffff097224 */ /* 0x000fe200078e001b */
[----:B------:R-:W3:Y:S01]  /*31380*/  LDL.LU R26, [R1+0x367c] ;  /* 0x00367c00011a7983 */ /* 0x000ee20000300800 */
[----:B------:R-:W3:Y:S03]  /*31390*/  LDL.LU R27, [R1+0x3678] ;  /* 0x00367800011b7983 */ /* 0x000ee60000300800 */
[----:B------:R0:W-:Y:S04]  /*313a0*/  STL.64 [R1+0x3648], R8 ;  /* 0x0036480801007387 */ /* 0x0001e80000100a00 */
[----:B0-----:R-:W2:Y:S01]  /*313b0*/  LDL.LU.64 R8, [R1+0x8e0] ;  /* 0x0008e00001087983 */ /* 0x001ea20000300a00 */
[----:B------:R-:W2:Y:S01]  /*313c0*/  LDL.LU.64 R10, [R1+0x8e8] ;  /* 0x0008e800010a7983 */ /* 0x000ea20000300a00 */
[----:B----4-:R-:W-:Y:S11]  /*313d0*/  HMMA.16816.F32 R12, R16, R4, R12 ;  /* 0x00000004100c723c */ /* 0x010ff6000000180c */
[----:B------:R-:W-:Y:S11]  /*313e0*/  @!UPT UIADD3 URZ, URZ, URZ, URZ ;  /* 0x0000003f3f3ff290 */ /* 0x000ff6000fffe03f */
[----:B------:R-:W-:Y:S01]  /*313f0*/  @!UPT UIADD3 URZ, URZ, URZ, URZ ;  /* 0x0000003f3f3ff290 */ /* 0x000fe2000fffe03f */
[----:B------:R-:W-:Y:S01]  /*31400*/  STL.64 [R1+0x1d0], R12 ;  /* 0x0001d00c01007387 */ /* 0x000fe20000100a00 */
[----:B------:R-:W-:Y:S03]  /*31410*/  STL.64 [R1+0x1d8], R14 ;  /* 0x0001d80e01007387 */ /* 0x000fe60000100a00 */
[----:B--2---:R-:W-:Y:S01]  /*31420*/  STL.64 [R1+0x3658], R10 ;  /* 0x0036580a01007387 */ /* 0x004fe20000100a00 */
[----:B------:R0:W-:Y:S02]  /*31430*/  STL.64 [R1+0x3650], R8 ;  /* 0x0036500801007387 */ /* 0x0001e40000100a00 */
[----:B0-----:R-:W-:Y:S02]  /*31440*/  IMAD.MOV.U32 R8, RZ, RZ, R7 ;  /* 0x000000ffff087224 */ /* 0x001fe400078e0007 */
[----:B------:R-:W-:Y:S01]  /*31450*/  IMAD.MOV.U32 R9, RZ, RZ, R6 ;  /* 0x000000ffff097224 */ /* 0x000fe200078e0006 */
[----:B------:R-:W2:Y:S01]  /*31460*/  LDL.LU R7, [R1+0x3674] ;  /* 0x0036740001077983 */ /* 0x000ea20000300800 */
[----:B------:R-:W2:Y:S02]  /*31470*/  LDL.LU R6, [R1+0x3670] ;  /* 0x0036700001067983 */ /* 0x000ea40000300800 */
[----:B------:R-:W4:Y:S02]  /*31480*/  LDL.LU.64 R16, [R1+0x8d0] ;  /* 0x0008d00001107983 */ /* 0x000f240000300a00 */
[----:B------:R-:W2:Y:S02]  /*31490*/  LDL.LU.64 R18, [R1+0x8d8] ;  /* 0x0008d80001127983 */ /* 0x000ea40000300a00 */
[----:B--2---:R-:W-:Y:S01]  /*314a0*/  STL.64 [R1+0x3668], R18 ;  /* 0x0036681201007387 */ /* 0x004fe20000100a00 */
[----:B----4-:R0:W-:Y:S03]  /*314b0*/  STL.64 [R1+0x3660], R16 ;  /* 0x0036601001007387 */ /* 0x0101e60000100a00 */
[----:B0-----:R-:W3:Y:S01]  /*314c0*/  LDL.LU.64 R16, [R1+0x8f0] ;  /* 0x0008f00001107983 */ /* 0x001ee20000300a00 */
[----:B------:R-:W3:Y:S02]  /*314d0*/  LDL.LU.64 R18, [R1+0x8f8] ;  /* 0x0008f80001127983 */ /* 0x000ee40000300a00 */
[----:B------:R-:W2:Y:S02]  /*314e0*/  LDL.LU R20, [R1+0x80] ;  /* 0x0000800001147983 */ /* 0x000ea40000300800 */
[----:B------:R-:W2:Y:S01]  /*314f0*/  LDL.LU R21, [R1+0x84] ;  /* 0x0000840001157983 */ /* 0x000ea20000300800 */
[----:B------:R-:W4:Y:S01]  /*31500*/  LDL.LU R12, [R1+0x90] ;  /* 0x00009000010c7983 */ /* 0x000f220000300800 */
[----:B------:R-:W-:Y:S02]  /*31510*/  STL.64 [R1+0x35a0], R6 ;  /* 0x0035a00601007387 */ /* 0x000fe40000100a00 */
[----:B------:R0:W-:Y:S02]  /*31520*/  STL.64 [R1+0x3598], R4 ;  /* 0x0035980401007387 */ /* 0x0001e40000100a00 */
[----:B------:R-:W-:-:S02]  /*31530*/  IMAD.MOV.U32 R13, RZ, RZ, R28 ;  /* 0x000000ffff0d7224 */ /* 0x000fc400078e001c */
[----:B0-----:R-:W-:Y:S02]  /*31540*/  IMAD.MOV.U32 R4, RZ, RZ, R2 ;  /* 0x000000ffff047224 */ /* 0x001fe400078e0002 */
[----:B------:R-:W-:Y:S01]  /*31550*/  IMAD.MOV.U32 R5, RZ, RZ, R0 ;  /* 0x000000ffff057224 */ /* 0x000fe200078e0000 */
[C---:B---3--:R-:W-:Y:S01]  /*31560*/  HMMA.16816.F32 R8, R24.reuse, R8, R16 ;  /* 0x000000081808723c */ /* 0x048fe20000001810 */
[----:B------:R-:W3:Y:S01]  /*31570*/  LDL.LU.64 R18, [R1+0x3668] ;  /* 0x0036680001127983 */ /* 0x000ee20000300a00 */
[----:B------:R-:W3:Y:S11]  /*31580*/  LDL.LU.64 R16, [R1+0x3660] ;  /* 0x0036600001107983 */ /* 0x000ef60000300a00 */
[----:B------:R-:W-:Y:S10]  /*31590*/  @!UPT UIADD3 URZ, URZ, URZ, URZ ;  /* 0x0000003f3f3ff290 */ /* 0x000ff4000fffe03f */
[----:B------:R0:W-:Y:S01]  /*315a0*/  STL [R1+0x1c0], R8 ;  /* 0x0001c00801007387 */ /* 0x0001e20000100800 */
[----:B------:R-:W-:Y:S02]  /*315b0*/  IMAD.MOV.U32 R2, RZ, RZ, R10 ;  /* 0x000000ffff027224 */ /* 0x000fe400078e000a */
[----:B------:R-:W-:Y:S02]  /*315c0*/  IMAD.MOV.U32 R0, RZ, RZ, R11 ;  /* 0x000000ffff007224 */ /* 0x000fe400078e000b */
[----:B------:R-:W-:Y:S01]  /*315d0*/  IMAD.MOV.U32 R28, RZ, RZ, R9 ;  /* 0x000000ffff1c7224 */ /* 0x000fe200078e0009 */
[----:B------:R-:W2:Y:S04]  /*315e0*/  LDL.LU.64 R10, [R1+0x3658] ;  /* 0x00365800010a7983 */ /* 0x000ea80000300a00 */
[----:B0-----:R-:W2:Y:S01]  /*315f0*/  LDL.LU.64 R8, [R1+0x3650] ;  /* 0x0036500001087983 */ /* 0x001ea20000300a00 */
[----:B------:R-:W-:Y:S02]  /*31600*/  STL [R1+0x2d40], R0 ;  /* 0x002d400001007387 */ /* 0x000fe40000100800 */
[----:B------:R-:W-:Y:S02]  /*31610*/  STL [R1+0x2d3c], R2 ;  /* 0x002d3c0201007387 */ /* 0x000fe40000100800 */
[----:B------:R-:W-:Y:S01]  /*31620*/  STL [R1+0x2d38], R28 ;  /* 0x002d381c01007387 */ /* 0x000fe20000100800 */
[C---:B--2---:R-:W-:Y:S01]  /*31630*/  HMMA.16816.F32 R4, R24.reuse, R4, R8 ;  /* 0x000000041804723c */ /* 0x044fe20000001808 */
[----:B------:R-:W3:Y:S11]  /*31640*/  LDL.LU.64 R8, [R1+0x3648] ;  /* 0x0036480001087983 */ /* 0x000ef60000300a00 */
[----:B------:R-:W-:Y:S11]  /*31650*/  @!UPT UIADD3 URZ, URZ, URZ, URZ ;  /* 0x0000003f3f3ff290 */ /* 0x000ff6000fffe03f */
[----:B------:R-:W-:Y:S01]  /*31660*/  STL.64 [R1+0x1b0], R4 ;  /* 0x0001b00401007387 */ /* 0x000fe20000100a00 */
[----:B------:R3:W-:Y:S02]  /*31670*/  STL.64 [R1+0x1b8], R6 ;  /* 0x0001b80601007387 */ /* 0x0007e40000100a00 */
[C---:B---3--:R-:W-:Y:S11]  /*31680*/  HMMA.16816.F32 R4, R24.reuse, R8, R16 ;  /* 0x000000081804723c */ /* 0x048ff60000001810 */
[----:B------:R-:W-:Y:S11]  /*31690*/  @!UPT UIADD3 URZ, URZ, URZ, URZ ;  /* 0x0000003f3f3ff290 */ /* 0x000ff6000fffe03f */
[----:B------:R-:W-:Y:S01]  /*316a0*/  @!UPT UIADD3 URZ, URZ, URZ, URZ ;  /* 0x0000003f3f3ff290 */ /* 0x000fe2000fffe03f */
[----:B------:R0:W-:Y:S01]  /*316b0*/  STL [R1+0x1a0], R4 ;  /* 0x0001a00401007387 */ /* 0x0001e20000100800 */
[----:B------:R-:W2:Y:S02]  /*316c0*/  LDL.LU R8, [R1+0x40] ;  /* 0x0000400001087983 */ /* 0x000ea40000300800 */
[----:B------:R-:W2:Y:S02]  /*316d0*/  LDL.LU R9, [R1+0x44] ;  /* 0x0000440001097983 */ /* 0x000ea40000300800 */
[----:B------:R-:W-:Y:S02]  /*316e0*/  IMAD.MOV.U32 R0, RZ, RZ, R5 ;  /* 0x000000ffff007224 */ /* 0x000fe400078e0005 */
[----:B------:R-:W-:Y:S02]  /*316f0*/  IMAD.MOV.U32 R2, RZ, RZ, R6 ;  /* 0x000000ffff027224 */ /* 0x000fe400078e0006 */
[----:B------:R-:W-:Y:S01]  /*31700*/  IMAD.MOV.U32 R28, RZ, RZ, R7 ;  /* 0x000000ffff1c7224 */ /* 0x000fe200078e0007 */
[----:B0-----:R-:W3:Y:S01]  /*31710*/  LDL.LU.64 R4, [R1+0x180] ;  /* 0x0001800001047983 */ /* 0x001ee20000300a00 */
[----:B------:R-:W3:Y:S03]  /*31720*/  LDL.LU.64 R6, [R1+0x188] ;  /* 0x0001880001067983 */ /* 0x000ee60000300a00 */
[----:B--2---:R0:W-:Y:S04]  /*31730*/  STL.64 [R1+0x3618], R8 ;  /* 0x0036180801007387 */ /* 0x0041e80000100a00 */
[----:B0-----:R-:W2:Y:S01]  /*31740*/  LDL.LU R8, [R1+0x60] ;  /* 0x0000600001087983 */ /* 0x001ea20000300800 */
[----:B------:R-:W2:Y:S03]  /*31750*/  LDL.LU R9, [R1+0x64] ;  /* 0x0000640001097983 */ /* 0x000ea60000300800 */
[----:B--2---:R0:W-:Y:S04]  /*31760*/  STL.64 [R1+0x3628], R8 ;  /* 0x0036280801007387 */ /* 0x0041e80000100a00 */
[----:B0-----:R-:W2:Y:S01]  /*31770*/  LDL.LU R8, [R1+0x70] ;  /* 0x0000700001087983 */ /* 0x001ea20000300800 */
[----:B------:R-:W2:Y:S02]  /*31780*/  LDL.LU R9, [R1+0x74] ;  /* 0x0000740001097983 */ /* 0x000ea40000300800 */
[----:B------:R-:W2:Y:S02]  /*31790*/  LDL R19, [R1+0xd50] ;  /* 0x000d500001137983 */ /* 0x000ea40000100800 */
[----:B--2---:R-:W-:Y:S01]  /*317a0*/  STL [R1+0x3608], R19 ;  /* 0x0036081301007387 */ /* 0x004fe20000100800 */
[----:B------:R-:W2:Y:S02]  /*317b0*/  LDL.LU R16, [R1+0x50] ;  /* 0x0000500001107983 */ /* 0x000ea40000300800 */
[----:B------:R-:W2:Y:S02]  /*317c0*/  LDL.LU R17, [R1+0x54] ;  /* 0x0000540001117983 */ /* 0x000ea40000300800 */
[----:B--2---:R0:W-:Y:S04]  /*317d0*/  STL.64 [R1+0x3620], R16 ;  /* 0x0036201001007387 */ /* 0x0041e80000100a00 */
[----:B0-----:R-:W4:Y:S01]  /*317e0*/  LDL.LU.64 R16, [R1+0x190] ;  /* 0x0001900001107983 */ /* 0x001f220000300a00 */
[----:B------:R-:W4:Y:S01]  /*317f0*/  LDL.LU.64 R18, [R1+0x198] ;  /* 0x0001980001127983 */ /* 0x000f220000300a00 */
[C---:B---3--:R-:W-:Y:S01]  /*31800*/  HMMA.16816.F32 R4, R24.reuse, R20, R4 ;  /* 0x000000141804723c */ /* 0x048fe20000001804 */
[----:B------:R-:W-:Y:S01]  /*31810*/  STL [R1+0x2d4c], R28 ;  /* 0x002d4c1c01007387 */ /* 0x000fe20000100800 */
[----:B------:R-:W-:Y:S01]  /*31820*/  STL [R1+0x2d48], R2 ;  /* 0x002d480201007387 */ /* 0x000fe20000100800 */
[----:B------:R-:W-:Y:S05]  /*31830*/  STL [R1+0x2d44], R0 ;  /* 0x002d440001007387 */ /* 0x000fea0000100800 */
[----:B----4-:R-:W-:Y:S07]  /*31840*/  HMMA.16816.F32 R16, R24, R12, R16 ;  /* 0x0000000c1810723c */ /* 0x010fee0000001810 */
[----:B------:R-:W-:-:S02]  /*31850*/  IMAD.MOV.U32 R12, RZ, RZ, R23 ;  /* 0x000000ffff0c7224 */ /* 0x000fc400078e0017 */
[----:B------:R-:W-:Y:S11]  /*31860*/  IMAD.MOV.U32 R13, RZ, RZ, R22 ;  /* 0x000000ffff0d7224 */ /* 0x000ff600078e0016 */
[----:B------:R-:W-:Y:S03]  /*31870*/  @!UPT UIADD3 URZ, URZ, URZ, URZ ;  /* 0x0000003f3f3ff290 */ /* 0x000fe6000fffe03f */
[----:B------:R0:W-:Y:S01]  /*31880*/  STL.64 [R1+0x190], R16 ;  /* 0x0001901001007387 */ /* 0x0001e20000100a00 */
[----:B------:R1:W-:Y:S02]  /*31890*/  STL.64 [R1+0x198], R18 ;  /* 0x0001981201007387 */ /* 0x0003e40000100a00 */
[----:B------:R-:W-:Y:S02]  /*318a0*/  STL.64 [R1+0x35d8], R12 ;  /* 0x0035d80c01007387 */ /* 0x000fe40000100a00 */
[----:B------:R-:W-:Y:S01]  /*318b0*/  STL [R1+0x180], R4 ;  /* 0x0001800401007387 */ /* 0x000fe20000100800 */
[----:B0-----:R-:W2:Y:S01]  /*318c0*/  LDL.LU.64 R16, [R1+0x160] ;  /* 0x0001600001107983 */ /* 0x001ea20000300a00 */
[----:B-1----:R-:W3:Y:S02]  /*318d0*/  LDL.LU.64 R18, [R1+0x168] ;  /* 0x0001680001127983 */ /* 0x002ee40000300a00 */
[----:B------:R-:W-:Y:S02]  /*318e0*/  IMAD.MOV.U32 R28, RZ, RZ, R5 ;  /* 0x000000ffff1c7224 */ /* 0x000fe400078e0005 */
[----:B------:R-:W-:-:S02]  /*318f0*/  IMAD.MOV.U32 R2, RZ, RZ, R6 ;  /* 0x000000ffff027224 */ /* 0x000fc400078e0006 */
[----:B------:R-:W-:Y:S01]  /*31900*/  IMAD.MOV.U32 R0, RZ, RZ, R7 ;  /* 0x000000ffff007224 */ /* 0x000fe200078e0007 */
[----:B---3--:R-:W-:Y:S01]  /*31910*/  STL.64 [R1+0x3638], R18 ;  /* 0x0036381201007387 */ /* 0x008fe20000100a00 */
[----:B--2---:R0:W-:Y:S03]  /*31920*/  STL.64 [R1+0x3630], R16 ;  /* 0x0036301001007387 */ /* 0x0041e60000100a00 */
[----:B0-----:R-:W2:Y:S01]  /*31930*/  LDL.LU.64 R16, [R1+0x170] ;  /* 0x0001700001107983 */ /* 0x001ea20000300a00 */
[----:B------:R-:W2:Y:S02]  /*31940*/  LDL.LU.64 R18, [R1+0x178] ;  /* 0x0001780001127983 */ /* 0x000ea40000300a00 */
[----:B------:R-:W3:Y:S02]  /*31950*/  LDL.LU.64 R20, [R1+0x150] ;  /* 0x0001500001147983 */ /* 0x000ee40000300a00 */
[----:B------:R-:W3:Y:S01]  /*31960*/  LDL.LU.64 R22, [R1+0x158] ;  /* 0x0001580001167983 */ /* 0x000ee20000300a00 */
[----:B------:R-:W4:Y:S01]  /*31970*/  LDL.LU.64 R4, [R1+0x140] ;  /* 0x0001400001047983 */ /* 0x000f220000300a00 */
[----:B------:R-:W4:Y:S02]  /*31980*/  LDL.LU.64 R6, [R1+0x148] ;  /* 0x0001480001067983 */ /* 0x000f240000300a00 */
[----:B------:R-:W3:Y:S02]  /*31990*/  LDL.LU R12, [R1+0x10] ;  /* 0x00001000010c7983 */ /* 0x000ee40000300800 */
[----:B------:R-:W3:Y:S01]  /*319a0*/  LDL.LU R13, [R1+0x14] ;  /* 0x00001400010d7983 */ /* 0x000ee20000300800 */
[----:B--2---:R-:W-:Y:S01]  /*319b0*/  HMMA.16816.F32 R8, R24, R8, R16 ;  /* 0x000000081808723c */ /* 0x004fe20000001810 */
[----:B---3--:R0:W-:Y:S02]  /*319c0*/  STL.64 [R1+0x35f0], R12 ;  /* 0x0035f00c01007387 */ /* 0x0081e40000100a00 */
[----:B0-----:R-:W-:-:S02]  /*319d0*/  IMAD.MOV.U32 R12, RZ, RZ, R3 ;  /* 0x000000ffff0c7224 */ /* 0x001fc400078e0003 */
[----:B------:R-:W-:Y:S01]  /*319e0*/  IMAD.MOV.U32 R13, RZ, RZ, R29 ;  /* 0x000000ffff0d7224 */ /* 0x000fe200078e001d */
[----:B------:R-:W2:Y:S01]  /*319f0*/  LDL.LU R3, [R1+0x3644] ;  /* 0x0036440001037983 */ /* 0x000ea20000300800 */
[----:B------:R-:W3:Y:S02]  /*31a00*/  LDL.LU R29, [R1+0x3640] ;  /* 0x00364000011d7983 */ /* 0x000ee40000300800 */
[----:B------:R-:W-:Y:S02]  /*31a10*/  STL [R1+0x2d58], R0 ;  /* 0x002d580001007387 */ /* 0x000fe40000100800 */
[----:B------:R-:W-:Y:S01]  /*31a20*/  STL [R1+0x2d54], R2 ;  /* 0x002d540201007387 */ /* 0x000fe20000100800 */
[----:B------:R-:W-:Y:S01]  /*31a30*/  STL [R1+0x2d50], R28 ;  /* 0x002d501c01007387 */ /* 0x000fe20000100800 */
[----:B------:R-:W2:Y:S02]  /*31a40*/  LDL.LU.64 R18, [R1+0x3638] ;  /* 0x0036380001127983 */ /* 0x000ea40000300a00 */
[----:B------:R-:W2:Y:S08]  /*31a50*/  LDL.LU.64 R16, [R1+0x3630] ;  /* 0x0036300001107983 */ /* 0x000eb00000300a00 */
[----:B------:R0:W-:Y:S01]  /*31a60*/  STL.64 [R1+0x170], R8 ;  /* 0x0001700801007387 */ /* 0x0001e20000100a00 */
[----:B------:R2:W-:Y:S04]  /*31a70*/  STL.64 [R1+0x178], R10 ;  /* 0x0001780a01007387 */ /* 0x0005e80000100a00 */
[----:B0-----:R-:W2:Y:S02]  /*31a80*/  LDL.LU.64 R8, [R1+0x3628] ;  /* 0x0036280001087983 */ /* 0x001ea40000300a00 */
[----:B--2---:R-:W-:Y:S02]  /*31a90*/  HMMA.16816.F32 R8, R24, R8, R16 ;  /* 0x000000081808723c */ /* 0x004fe40000001810 */
[----:B------:R-:W2:Y:S11]  /*31aa0*/  LDL.LU.64 R16, [R1+0x3620] ;  /* 0x0036200001107983 */ /* 0x000eb60000300a00 */
[----:B------:R-:W-:Y:S10]  /*31ab0*/  @!UPT UIADD3 URZ, URZ, URZ, URZ ;  /* 0x0000003f3f3ff290 */ /* 0x000ff4000fffe03f */
[----:B------:R0:W-:Y:S01]  /*31ac0*/  STL [R1+0x160], R8 ;  /* 0x0001600801007387 */ /* 0x0001e20000100800 */
[----:B------:R-:W-:-:S03]  /*31ad0*/  IMAD.MOV.U32 R0, RZ, RZ, R9 ;  /* 0x000000ffff007224 */ /* 0x000fc600078e0009 */
[----:B0-----:R-:W4:Y:S01]  /*31ae0*/  LDL.LU.64 R8, [R1+0x3618] ;  /* 0x0036180001087983 */ /* 0x001f220000300a00 */
[----:B------:R-:W-:Y:S02]  /*31af0*/  IMAD.MOV.U32 R28, RZ, RZ, R11 ;  /* 0x000000ffff1c7224 */ /* 0x000fe400078e000b */
[----:B------:R-:W-:-:S03]  /*31b00*/  IMAD.MOV.U32 R2, RZ, RZ, R10 ;  /* 0x000000ffff027224 */ /* 0x000fc600078e000a */
[----:B------:R-:W-:Y:S02]  /*31b10*/  STL [R1+0x2d64], R28 ;  /* 0x002d641c01007387 */ /* 0x000fe40000100800 */
[----:B------:R-:W-:Y:S02]  /*31b20*/  STL [R1+0x2d60], R2 ;  /* 0x002d600201007387 */ /* 0x000fe40000100800 */
[----:B------:R-:W-:Y:S01]  /*31b30*/  STL [R1+0x2d5c], R0 ;  /* 0x002d5c0001007387 */ /* 0x000fe20000100800 */
[C---:B--2---:R-:W-:Y:S01]  /*31b40*/  HMMA.16816.F32 R16, R24.reuse, R16, R20 ;  /* 0x000000101810723c */ /* 0x044fe20000001814 */
[----:B------:R-:W2:Y:S07]  /*31b50*/  LDL.LU.64 R20, [R1+0x3610] ;  /* 0x0036100001147983 */ /* 0x000eae0000300a00 */
[C---:B----4-:R-:W-:Y:S11]  /*31b60*/  HMMA.16816.F32 R4, R24.reuse, R8, R4 ;  /* 0x000000081804723c */ /* 0x050ff60000001804 */
[----:B------:R-:W-:Y:S04]  /*31b70*/  @!UPT UIADD3 URZ, URZ, URZ, URZ ;  /* 0x0000003f3f3ff290 */ /* 0x000fe8000fffe03f */
[----:B------:R0:W-:Y:S01]  /*31b80*/  STL.64 [R1+0x150], R16 ;  /* 0x0001501001007387 */ /* 0x0001e20000100a00 */
[----:B------:R1:W-:Y:S07]  /*31b90*/  STL.64 [R1+0x158], R18 ;  /* 0x0001581201007387 */ /* 0x0003ee0000100a00 */
[----:B------:R-:W-:Y:S01]  /*31ba0*/  STL [R1+0x140], R4 ;  /* 0x0001400401007387 */ /* 0x000fe20000100800 */
[----:B0-----:R-:W2:Y:S02]  /*31bb0*/  LDL.LU.64 R16, [R1+0x130] ;  /* 0x0001300001107983 */ /* 0x001ea40000300a00 */
[----:B-1----:R-:W2:Y:S02]  /*31bc0*/  LDL.LU.64 R18, [R1+0x138] ;  /* 0x0001380001127983 */ /* 0x002ea40000300a00 */
        /* <DEDUP_REMOVED lines=9> */
[----:B------:R-:W4:Y:S01]  /*31c60*/  LDL.LU.64 R10, [R1+0x118] ;  /* 0x00011800010a7983 */ /* 0x000f220000300a00 */
[----:B------:R-:W-:Y:S02]  /*31c70*/  HMMA.16816.F32 R20, R24, R20, R16 ;  /* 0x000000141814723c */ /* 0x000fe40000001810 */
[----:B----4-:R-:W-:Y:S01]  /*31c80*/  STL.64 [R1+0x3600], R10 ;  /* 0x0036000a01007387 */ /* 0x010fe20000100a00 */
[----:B--2---:R0:W-:Y:S03]  /*31c90*/  STL.64 [R1+0x35f8], R8 ;  /* 0x0035f80801007387 */ /* 0x0041e60000100a00 */
[----:B0-----:R-:W2:Y:S01]  /*31ca0*/  LDL.LU.64 R8, [R1+0x120] ;  /* 0x0001200001087983 */ /* 0x001ea20000300a00 */
[----:B------:R-:W2:Y:S02]  /*31cb0*/  LDL.LU.64 R10, [R1+0x128] ;  /* 0x00012800010a7983 */ /* 0x000ea40000300a00 */
[----:B------:R-:W-:-:S02]  /*31cc0*/  IMAD.MOV.U32 R2, RZ, RZ, R6 ;  /* 0x000000ffff027224 */ /* 0x000fc400078e0006 */
[----:B------:R-:W-:Y:S02]  /*31cd0*/  IMAD.MOV.U32 R28, RZ, RZ, R5 ;  /* 0x000000ffff1c7224 */ /* 0x000fe400078e0005 */
[----:B------:R-:W-:Y:S01]  /*31ce0*/  IMAD.MOV.U32 R0, RZ, RZ, R7 ;  /* 0x000000ffff007224 */ /* 0x000fe200078e0007 */
[----:B------:R-:W4:Y:S01]  /*31cf0*/  LDL.LU.64 R4, [R1+0xe0] ;  /* 0x0000e00001047983 */ /* 0x000f220000300a00 */
[----:B------:R-:W4:Y:S02]  /*31d00*/  LDL.LU.64 R6, [R1+0xe8] ;  /* 0x0000e80001067983 */ /* 0x000f240000300a00 */
[----:B------:R-:W-:Y:S02]  /*31d10*/  STL [R1+0x2d70], R2 ;  /* 0x002d700201007387 */ /* 0x000fe40000100800 */
[----:B------:R-:W-:Y:S01]  /*31d20*/  STL [R1+0x2d6c], R28 ;  /* 0x002d6c1c01007387 */ /* 0x000fe20000100800 */
[----:B------:R-:W-:Y:S01]  /*31d30*/  STL [R1+0x2d68], R0 ;  /* 0x002d680001007387 */ /* 0x000fe20000100800 */
[----:B------:R-:W3:Y:S02]  /*31d40*/  LDL.LU R19, [R1+0x3608] ;  /* 0x0036080001137983 */ /* 0x000ee40000300800 */
[----:B------:R-:W-:Y:S02]  /*31d50*/  STL.64 [R1+0x130], R20 ;  /* 0x0001301401007387 */ /* 0x000fe40000100a00 */
[----:B------:R-:W-:Y:S01]  /*31d60*/  STL.64 [R1+0x138], R22 ;  /* 0x0001381601007387 */ /* 0x000fe20000100a00 */
[C---:B--2---:R-:W-:Y:S01]  /*31d70*/  HMMA.16816.F32 R12, R24.reuse, R12, R8 ;  /* 0x0000000c180c723c */ /* 0x044fe20000001808 */
[----:B------:R-:W2:Y:S01]  /*31d80*/  LDL.LU.64 R10, [R1+0x3600] ;  /* 0x00360000010a7983 */ /* 0x000ea20000300a00 */
[----:B------:R-:W2:Y:S03]  /*31d90*/  LDL.LU.64 R8, [R1+0x35f8] ;  /* 0x0035f80001087983 */ /* 0x000ea60000300a00 */
[----:B---3--:R-:W-:Y:S02]  /*31da0*/  LDSM.16.MT88.4 R20, [R19+0x11000] ;  /* 0x011000001314783b */ /* 0x008fe40000004200 */
[----:B------:R-:W0:Y:S11]  /*31db0*/  LDSM.16.MT88.4 R16, [R19+0x11080] ;  /* 0x011080001310783b */ /* 0x000e360000004200 */
[----:B------:R-:W-:Y:S05]  /*31dc0*/  @!UPT UIADD3 URZ, URZ, URZ, URZ ;  /* 0x0000003f3f3ff290 */ /* 0x000fea000fffe03f */
[----:B------:R1:W-:Y:S01]  /*31dd0*/  STL.64 [R1+0x120], R12 ;  /* 0x0001200c01007387 */ /* 0x0003e20000100a00 */
[----:B------:R2:W-:Y:S03]  /*31de0*/  STL.64 [R1+0x128], R14 ;  /* 0x0001280e01007387 */ /* 0x0005e60000100a00 */
[----:B-1----:R-:W2:Y:S02]  /*31df0*/  LDL.LU.64 R12, [R1+0x35f0] ;  /* 0x0035f000010c7983 */ /* 0x002ea40000300a00 */
[C---:B--2---:R-:W-:Y:S02]  /*31e00*/  HMMA.16816.F32 R12, R24.reuse, R12, R8 ;  /* 0x0000000c180c723c */ /* 0x044fe40000001808 */
[----:B------:R-:W2:Y:S01]  /*31e10*/  LDL.LU.64 R10, [R1+0x35e8] ;  /* 0x0035e800010a7983 */ /* 0x000ea20000300a00 */
[----:B------:R-:W2:Y:S11]  /*31e20*/  LDL.LU.64 R8, [R1+0x35e0] ;  /* 0x0035e00001087983 */ /* 0x000eb60000300a00 */
[----:B------:R-:W-:Y:S09]  /*31e30*/  @!UPT UIADD3 URZ, URZ, URZ, URZ ;  /* 0x0000003f3f3ff290 */ /* 0x000ff2000fffe03f */
[----:B------:R1:W-:Y:S01]  /*31e40*/  STL.64 [R1+0x110], R12 ;  /* 0x0001100c01007387 */ /* 0x0003e20000100a00 */
[----:B------:R2:W-:Y:S03]  /*31e50*/  STL.64 [R1+0x118], R14 ;  /* 0x0001180e01007387 */ /* 0x0005e60000100a00 */
[----:B-1----:R-:W2:Y:S02]  /*31e60*/  LDL.LU.64 R12, [R1+0x35d8] ;  /* 0x0035d800010c7983 */ /* 0x002ea40000300a00 */
[C---:B--2---:R-:W-:Y:S02]  /*31e70*/  HMMA.16816.F32 R12, R24.reuse, R12, R8 ;  /* 0x0000000c180c723c */ /* 0x044fe40000001808 */
[----:B------:R-:W2:Y:S01]  /*31e80*/  LDL.LU.64 R10, [R1+0x35d0] ;  /* 0x0035d000010a7983 */ /* 0x000ea20000300a00 */
[----:B------:R-:W2:Y:S11]  /*31e90*/  LDL.LU.64 R8, [R1+0x35c8] ;  /* 0x0035c80001087983 */ /* 0x000eb60000300a00 */
[----:B------:R-:W-:Y:S09]  /*31ea0*/  @!UPT UIADD3 URZ, URZ, URZ, URZ ;  /* 0x0000003f3f3ff290 */ /* 0x000ff2000fffe03f */
[----:B------:R-:W-:Y:S01]  /*31eb0*/  STL.64 [R1+0x100], R12 ;  /* 0x0001000c01007387 */ /* 0x000fe20000100a00 */
[----:B------:R1:W-:Y:S03]  /*31ec0*/  STL.64 [R1+0x108], R14 ;  /* 0x0001080e01007387 */ /* 0x0003e60000100a00 */
[----:B-1----:R-:W3:Y:S01]  /*31ed0*/  LDL.LU.64 R14, [R1+0x35c0] ;  /* 0x0035c000010e7983 */ /* 0x002ee20000300a00 */
[----:B------:R-:W2:Y:S02]  /*31ee0*/  LDL.LU.64 R12, [R1+0x35b8] ;  /* 0x0035b800010c7983 */ /* 0x000ea40000300a00 */
[----:B------:R-:W3:Y:S02]  /*31ef0*/  LDL R2, [R1+0x177c] ;  /* 0x00177c0001027983 */ /* 0x000ee40000100800 */
[----:B0-----:R0:W-:Y:S01]  /*31f00*/  STL [R1+0x345c], R16 ;  /* 0x00345c1001007387 */ /* 0x0011e20000100800 */
[----:B------:R1:W-:Y:S01]  /*31f10*/  STL [R1+0x3458], R17 ;  /* 0x0034581101007387 */ /* 0x0003e20000100800 */
[----:B------:R4:W-:Y:S02]  /*31f20*/  STL [R1+0x3454], R18 ;  /* 0x0034541201007387 */ /* 0x0009e40000100800 */
[----:B------:R-:W-:Y:S01]  /*31f30*/  STL [R1+0x3450], R19 ;  /* 0x0034501301007387 */ /* 0x000fe20000100800 */
[----:B0-----:R-:W3:Y:S01]  /*31f40*/  LDL.LU R16, [R1+0x590] ;  /* 0x0005900001107983 */ /* 0x001ee20000300800 */
[----:B-1----:R-:W3:Y:S02]  /*31f50*/  LDL.LU R17, [R1+0x594] ;  /* 0x0005940001117983 */ /* 0x002ee40000300800 */
[----:B----4-:R-:W4:Y:S01]  /*31f60*/  LDL.LU R18, [R1+0x598] ;  /* 0x0005980001127983 */ /* 0x010f220000300800 */
[C---:B--2---:R-:W-:Y:S11]  /*31f70*/  HMMA.16816.F32 R8, R24.reuse, R12, R8 ;  /* 0x0000000c1808723c */ /* 0x044ff60000001808 */
[----:B------:R-:W-:Y:S11]  /*31f80*/  @!UPT UIADD3 URZ, URZ, URZ, URZ ;  /* 0x0000003f3f3ff290 */ /* 0x000ff6000fffe03f */
[----:B------:R-:W-:Y:S01]  /*31f90*/  @!UPT UIADD3 URZ, URZ, URZ, URZ ;  /* 0x0000003f3f3ff290 */ /* 0x000fe2000fffe03f */
[----:B------:R-:W-:Y:S01]  /*31fa0*/  STL.64 [R1+0xf0], R8 ;  /* 0x0000f00801007387 */ /* 0x000fe20000100a00 */
[----:B------:R0:W-:Y:S03]  /*31fb0*/  STL.64 [R1+0xf8], R10 ;  /* 0x0000f80a01007387 */ /* 0x0001e60000100a00 */
[----:B0-----:R-:W2:Y:S01]  /*31fc0*/  LDL.LU.64 R10, [R1+0x35b0] ;  /* 0x0035b000010a7983 */ /* 0x001ea20000300a00 */
[----:B------:R-:W2:Y:S02]  /*31fd0*/  LDL.LU.64 R8, [R1+0x35a8] ;  /* 0x0035a80001087983 */ /* 0x000ea40000300a00 */
[----:B------:R-:W-:Y:S01]  /*31fe0*/  IMAD.MOV.U32 R19, RZ, RZ, R29 ;  /* 0x000000ffff137224 */ /* 0x000fe200078e001d */
[C---:B--2---:R-:W-:Y:S11]  /*31ff0*/  HMMA.16816.F32 R4, R24.reuse, R8, R4 ;  /* 0x000000081804723c */ /* 0x044ff60000001804 */
[----:B------:R-:W-:Y:S11]  /*32000*/  @!UPT UIADD3 URZ, URZ, URZ, URZ ;  /* 0x0000003f3f3ff290 */ /* 0x000ff6000fffe03f */
[----:B------:R-:W-:Y:S01]  /*32010*/  @!UPT UIADD3 URZ, URZ, URZ, URZ ;  /* 0x0000003f3f3ff290 */ /* 0x000fe2000fffe03f */
[----:B------:R0:W-:Y:S01]  /*32020*/  STL [R1+0xec], R7 ;  /* 0x0000ec0701007387 */ /* 0x0001e20000100800 */
[----:B------:R-:W-:Y:S02]  /*32030*/  IMAD.MOV.U32 R13, RZ, RZ, R5 ;  /* 0x000000ffff0d7224 */ /* 0x000fe400078e0005 */
[----:B------:R-:W-:Y:S02]  /*32040*/  IMAD.MOV.U32 R29, RZ, RZ, R6 ;  /* 0x000000ffff1d7224 */ /* 0x000fe400078e0006 */
[----:B------:R-:W-:Y:S01]  /*32050*/  IMAD.MOV.U32 R12, RZ, RZ, R4 ;  /* 0x000000ffff0c7224 */ /* 0x000fe200078e0004 */
[----:B0-----:R-:W2:Y:S01]  /*32060*/  LDL.LU.64 R6, [R1+0x35a0] ;  /* 0x0035a00001067983 */ /* 0x001ea20000300a00 */
[----:B------:R-:W2:Y:S02]  /*32070*/  LDL.LU.64 R4, [R1+0x3598] ;  /* 0x0035980001047983 */ /* 0x000ea40000300a00 */
[----:B------:R0:W-:Y:S02]  /*32080*/  STL.64 [R1+0x3590], R10 ;  /* 0x0035900a01007387 */ /* 0x0001e40000100a00 */
[----:B0-----:R-:W4:Y:S01]  /*32090*/  LDL.64 R10, [R1+0xc8] ;  /* 0x0000c800010a7983 */ /* 0x001f220000100a00 */
[----:B------:R-:W-:Y:S02]  /*320a0*/  STL [R1+0x2da4], R13 ;  /* 0x002da40d01007387 */ /* 0x000fe40000100800 */
[----:B------:R-:W-:Y:S02]  /*320b0*/  STL [R1+0x2da0], R12 ;  /* 0x002da00c01007387 */ /* 0x000fe40000100800 */
[----:B---3--:R0:W-:Y:S02]  /*320c0*/  STL.64 [R1+0x3530], R14 ;  /* 0x0035300e01007387 */ /* 0x0081e40000100a00 */
[----:B0-----:R-:W3:Y:S04]  /*320d0*/  LDL.64 R14, [R1+0xb8] ;  /* 0x0000b800010e7983 */ /* 0x001ee80000100a00 */
[----:B---3--:R0:W-:Y:S01]  /*320e0*/  STL.64 [R1+0x3588], R14 ;  /* 0x0035880e01007387 */ /* 0x0081e20000100a00 */
[----:B------:R-:W2:Y:S03]  /*320f0*/  LDL.LU.64 R12, [R1+0xd0] ;  /* 0x0000d000010c7983 */ /* 0x000ea60000300a00 */
[----:B0-----:R-:W2:Y:S01]  /*32100*/  LDL.LU.64 R14, [R1+0xd8] ;  /* 0x0000d800010e7983 */ /* 0x001ea20000300a00 */
[----:B------:R-:W-:Y:S01]  /*32110*/  STL [R1+0x2d74], R29 ;  /* 0x002d741d01007387 */ /* 0x000fe20000100800 */
[----:B--2---:R-:W-:Y:S02]  /*32120*/  HMMA.16816.F32 R12, R24, R4, R12 ;  /* 0x00000004180c723c */ /* 0x004fe4000000180c */
[----:B------:R-:W2:Y:S11]  /*32130*/  LDL.LU R24, [R1+0x580] ;  /* 0x0005800001187983 */ /* 0x000eb60000300800 */
[----:B------:R-:W-:Y:S10]  /*32140*/  @!UPT UIADD3 URZ, URZ, URZ, URZ ;  /* 0x0000003f3f3ff290 */ /* 0x000ff4000fffe03f */
[----:B------:R-:W-:Y:S01]  /*32150*/  STL.64 [R1+0xd0], R12 ;  /* 0x0000d00c01007387 */ /* 0x000fe20000100a00 */
[----:B------:R4:W-:Y:S02]  /*32160*/  STL.64 [R1+0xd8], R14 ;  /* 0x0000d80e01007387 */ /* 0x0009e40000100a00 */
[----:B------:R-:W2:Y:S02]  /*32170*/  LDL.LU R25, [R1+0x584] ;  /* 0x0005840001197983 */ /* 0x000ea40000300800 */
[----:B------:R-:W2:Y:S01]  /*32180*/  LDL.LU R26, [R1+0x588] ;  /* 0x00058800011a7983 */ /* 0x000ea20000300800 */
[----:B------:R-:W2:Y:S01]  /*32190*/  LDL.LU R27, [R1+0x58c] ;  /* 0x00058c00011b7983 */ /* 0x000ea20000300800 */
[----:B----4-:R-:W-:Y:S07]  /*321a0*/  HMMA.16816.F32 R12, R20, R10, R16 ;  /* 0x0000000a140c723c */ /* 0x010fee0000001810 */
[----:B------:R-:W-:-:S02]  /*321b0*/  IMAD.MOV.U32 R18, RZ, RZ, R10 ;  /* 0x000000ffff127224 */ /* 0x000fc400078e000a */
[----:B------:R-:W-:Y:S02]  /*321c0*/  IMAD.MOV.U32 R19, RZ, RZ, R11 ;  /* 0x000000ffff137224 */ /* 0x000fe400078e000b */
[----:B------:R-:W3:Y:S11]  /*321d0*/  LDL.LU.64 R10, [R1+0x3590] ;  /* 0x00359000010a7983 */ /* 0x000ef60000300a00 */
[----:B------:R-:W-:Y:S02]  /*321e0*/  @!UPT UIADD3 URZ, URZ, URZ, URZ ;  /* 0x0000003f3f3ff290 */ /* 0x000fe4000fffe03f */
[----:B------:R-:W-:Y:S02]  /*321f0*/  IMAD.MOV.U32 R5, RZ, RZ, R14 ;  /* 0x000000ffff057224 */ /* 0x000fe400078e000e */
[----:B------:R-:W-:Y:S02]  /*32200*/  IMAD.MOV.U32 R4, RZ, RZ, R15 ;  /* 0x000000ffff047224 */ /* 0x000fe400078e000f */
[----:B------:R-:W2:Y:S01]  /*32210*/  LDL.LU.64 R14, [R1+0x3588] ;  /* 0x00358800010e7983 */ /* 0x000ea20000300a00 */
[----:B------:R-:W-:Y:S02]  /*32220*/  STL [R1+0x3464], R19 ;  /* 0x0034641301007387 */ /* 0x000fe40000100800 */
[----:B------:R-:W-:Y:S02]  /*32230*/  IMAD.MOV.U32 R8, RZ, RZ, R13 ;  /* 0x000000ffff087224 */ /* 0x000fe400078e000d */
[----:B------:R-:W-:Y:S02]  /*32240*/  STL [R1+0x3460], R18 ;  /* 0x0034601201007387 */ /* 0x000fe40000100800 */
[----:B------:R-:W-:Y:S01]  /*32250*/  IMAD.MOV.U32 R9, RZ, RZ, R12 ;  /* 0x000000ffff097224 */ /* 0x000fe200078e000c */
[----:B------:R-:W-:Y:S01]  /*32260*/  STL [R1+0x2bbc], R4 ;  /* 0x002bbc0401007387 */ /* 0x000fe20000100800 */
[----:B------:R-:W-:Y:S02]  /*32270*/  STL [R1+0x2bb8], R5 ;  /* 0x002bb80501007387 */ /* 0x000fe40000100800 */
[----:B------:R0:W-:Y:S02]  /*32280*/  STL.64 [R1+0x3580], R6 ;  /* 0x0035800601007387 */ /* 0x0001e40000100a00 */
[----:B0-----:R-:W4:Y:S01]  /*32290*/  LDL.64 R6, [R1+0xa8] ;  /* 0x0000a80001067983 */ /* 0x001f220000100a00 */
[----:B------:R-:W-:Y:S02]  /*322a0*/  STL [R1+0x2bb4], R8 ;  /* 0x002bb40801007387 */ /* 0x000fe40000100800 */
[----:B------:R-:W-:Y:S01]  /*322b0*/  STL [R1+0x2bb0], R9 ;  /* 0x002bb00901007387 */ /* 0x000fe20000100800 */
[----:B--2---:R-:W-:Y:S11]  /*322c0*/  HMMA.16816.F32 R24, R20, R14, R24 ;  /* 0x0000000e1418723c */ /* 0x004ff60000001818 */
[----:B------:R-:W-:Y:S11]  /*322d0*/  @!UPT UIADD3 URZ, URZ, URZ, URZ ;  /* 0x0000003f3f3ff290 */ /* 0x000ff6000fffe03f */
[----:B------:R-:W-:Y:S01]  /*322e0*/  @!UPT UIADD3 URZ, URZ, URZ, URZ ;  /* 0x0000003f3f3ff290 */ /* 0x000fe2000fffe03f */
[----:B------:R-:W-:Y:S01]  /*322f0*/  STL.64 [R1+0xd30], R24 ;  /* 0x000d301801007387 */ /* 0x000fe20000100a00 */
[----:B------:R0:W-:Y:S03]  /*32300*/  STL.64 [R1+0xd38], R26 ;  /* 0x000d381a01007387 */ /* 0x0001e60000100a00 */
[----:B0-----:R-:W2:Y:S04]  /*32310*/  LDL.64 R26, [R1+0x78] ;  /* 0x00007800011a7983 */ /* 0x001ea80000100a00 */
[----:B--2---:R0:W-:Y:S04]  /*32320*/  STL.64 [R1+0x3560], R26 ;  /* 0x0035601a01007387 */ /* 0x0041e80000100a00 */
[----:B0-----:R-:W2:Y:S04]  /*32330*/  LDL.64 R26, [R1+0x88] ;  /* 0x00008800011a7983 */ /* 0x001ea80000100a00 */
[----:B--2---:R0:W-:Y:S04]  /*32340*/  STL.64 [R1+0x3568], R26 ;  /* 0x0035681a01007387 */ /* 0x0041e80000100a00 */
[----:B0-----:R-:W2:Y:S01]  /*32350*/  LDL.64 R26, [R1+0x98] ;  /* 0x00009800011a7983 */ /* 0x001ea20000100a00 */
[----:B------:R-:W-:-:S02]  /*32360*/  IMAD.MOV.U32 R16, RZ, RZ, R14 ;  /* 0x000000ffff107224 */ /* 0x000fc400078e000e */
[----:B------:R-:W-:Y:S01]  /*32370*/  IMAD.MOV.U32 R17, RZ, RZ, R15 ;  /* 0x000000ffff117224 */ /* 0x000fe200078e000f */
[----:B--2---:R0:W-:Y:S01]  /*32380*/  STL.64 [R1+0x3578], R26 ;  /* 0x0035781a01007387 */ /* 0x0041e20000100a00 */
[----:B------:R-:W2:Y:S02]  /*32390*/  LDL.LU R24, [R1+0x570] ;  /* 0x0005700001187983 */ /* 0x000ea40000300800 */
[----:B------:R-:W2:Y:S01]  /*323a0*/  LDL.LU R25, [R1+0x574] ;  /* 0x0005740001197983 */ /* 0x000ea20000300800 */
[----:B0-----:R-:W2:Y:S01]  /*323b0*/  LDL.LU R26, [R1+0x578] ;  /* 0x00057800011a7983 */ /* 0x001ea20000300800 */
[----:B------:R-:W2:Y:S02]  /*323c0*/  LDL.LU R27, [R1+0x57c] ;  /* 0x00057c00011b7983 */ /* 0x000ea40000300800 */
[----:B------:R-:W3:Y:S02]  /*323d0*/  LDL.64 R14, [R1+0x68] ;  /* 0x00006800010e7983 */ /* 0x000ee40000100a00 */
[----:B----4-:R-:W-:-:S02]  /*323e0*/  IMAD.MOV.U32 R19, RZ, RZ, R6 ;  /* 0x000000ffff137224 */ /* 0x010fc400078e0006 */
[----:B------:R-:W-:Y:S01]  /*323f0*/  IMAD.MOV.U32 R18, RZ, RZ, R7 ;  /* 0x000000ffff127224 */ /* 0x000fe200078e0007 */
[----:B--2---:R-:W-:Y:S01]  /*32400*/  HMMA.16816.F32 R24, R20, R6, R24 ;  /* 0x000000061418723c */ /* 0x004fe20000001818 */
[----:B---3--:R0:W-:Y:S01]  /*32410*/  STL.64 [R1+0x3570], R14 ;  /* 0x0035700e01007387 */ /* 0x0081e20000100a00 */
[----:B------:R-:W2:Y:S02]  /*32420*/  LDL.LU R12, [R1+0x560] ;  /* 0x00056000010c7983 */ /* 0x000ea40000300800 */
[----:B------:R-:W2:Y:S01]  /*32430*/  LDL.LU R13, [R1+0x564] ;  /* 0x00056400010d7983 */ /* 0x000ea20000300800 */
[----:B0-----:R-:W2:Y:S01]  /*32440*/  LDL.LU R14, [R1+0x568] ;  /* 0x00056800010e7983 */ /* 0x001ea20000300800 */
[----:B------:R-:W2:Y:S02]  /*32450*/  LDL.LU R15, [R1+0x56c] ;  /* 0x00056c00010f7983 */ /* 0x000ea40000300800 */
[----:B------:R-:W-:Y:S02]  /*32460*/  STL [R1+0x346c], R17 ;  /* 0x00346c1101007387 */ /* 0x000fe40000100800 */
[----:B------:R0:W-:Y:S01]  /*32470*/  STL [R1+0x3468], R16 ;  /* 0x0034681001007387 */ /* 0x0001e20000100800 */
[----:B------:R-:W3:Y:S11]  /*32480*/  LDL.LU.64 R6, [R1+0x3580] ;  /* 0x0035800001067983 */ /* 0x000ef60000300a00 */
[----:B------:R-:W-:Y:S02]  /*32490*/  @!UPT UIADD3 URZ, URZ, URZ, URZ ;  /* 0x0000003f3f3ff290 */ /* 0x000fe4000fffe03f */
[----:B------:R-:W-:Y:S02]  /*324a0*/  IMAD.MOV.U32 R8, RZ, RZ, R26 ;  /* 0x000000ffff087224 */ /* 0x000fe400078e001a */
[----:B------:R-:W-:Y:S02]  /*324b0*/  IMAD.MOV.U32 R9, RZ, RZ, R27 ;  /* 0x000000ffff097224 */ /* 0x000fe400078e001b */
[----:B------:R-:W2:Y:S01]  /*324c0*/  LDL.LU.64 R26, [R1+0x3578] ;  /* 0x00357800011a7983 */ /* 0x000ea20000300a00 */
[----:B------:R-:W-:Y:S02]  /*324d0*/  IMAD.MOV.U32 R5, RZ, RZ, R25 ;  /* 0x000000ffff057224 */ /* 0x000fe400078e0019 */
[----:B------:R-:W-:-:S03]  /*324e0*/  IMAD.MOV.U32 R4, RZ, RZ, R24 ;  /* 0x000000ffff047224 */ /* 0x000fc600078e0018 */
[----:B------:R-:W-:Y:S02]  /*324f0*/  STL [R1+0x347c], R5 ;  /* 0x00347c0501007387 */ /* 0x000fe40000100800 */
[----:B------:R-:W-:Y:S02]  /*32500*/  STL [R1+0x3478], R4 ;  /* 0x0034780401007387 */ /* 0x000fe40000100800 */
[----:B------:R1:W-:Y:S02]  /*32510*/  STL [R1+0x3474], R18 ;  /* 0x0034741201007387 */ /* 0x0003e40000100800 */
[----:B------:R4:W-:Y:S01]  /*32520*/  STL [R1+0x3470], R19 ;  /* 0x0034701301007387 */ /* 0x0009e20000100800 */
[----:B0-----:R-:W3:Y:S01]  /*32530*/  LDL.LU R16, [R1+0x550] ;  /* 0x0005500001107983 */ /* 0x001ee20000300800 */
[----:B------:R-:W3:Y:S03]  /*32540*/  LDL.LU R17, [R1+0x554] ;  /* 0x0005540001117983 */ /* 0x000ee60000300800 */
[----:B-1----:R-:W3:Y:S01]  /*32550*/  LDL.LU R18, [R1+0x558] ;  /* 0x0005580001127983 */ /* 0x002ee20000300800 */
[----:B----4-:R-:W3:Y:S02]  /*32560*/  LDL.LU R19, [R1+0x55c] ;  /* 0x00055c0001137983 */ /* 0x010ee40000300800 */
[----:B------:R0:W-:Y:S02]  /*32570*/  STL [R1+0x2d7c], R9 ;  /* 0x002d7c0901007387 */ /* 0x0001e40000100800 */
[----:B------:R1:W-:Y:S01]  /*32580*/  STL [R1+0x2d78], R8 ;  /* 0x002d780801007387 */ /* 0x0003e20000100800 */
[----:B--2---:R-:W-:Y:S01]  /*32590*/  HMMA.16816.F32 R12, R20, R26, R12 ;  /* 0x0000001a140c723c */ /* 0x004fe2000000180c */
[----:B0-----:R-:W-:-:S02]  /*325a0*/  IMAD.MOV.U32 R9, RZ, RZ, R26 ;  /* 0x000000ffff097224 */ /* 0x001fc400078e001a */
[----:B-1----:R-:W-:Y:S11]  /*325b0*/  IMAD.MOV.U32 R8, RZ, RZ, R27 ;  /* 0x000000ffff087224 */ /* 0x002ff600078e001b */
[----:B------:R-:W-:Y:S09]  /*325c0*/  @!UPT UIADD3 URZ, URZ, URZ, URZ ;  /* 0x0000003f3f3ff290 */ /* 0x000ff2000fffe03f */
[----:B------:R-:W-:Y:S01]  /*325d0*/  STL.64 [R1+0xd10], R12 ;  /* 0x000d100c01007387 */ /* 0x000fe20000100a00 */
[----:B------:R0:W-:Y:S03]  /*325e0*/  STL.64 [R1+0xd18], R14 ;  /* 0x000d180e01007387 */ /* 0x0001e60000100a00 */
[----:B0-----:R-:W2:Y:S01]  /*325f0*/  LDL.LU.64 R14, [R1+0x3570] ;  /* 0x00357000010e7983 */ /* 0x001ea20000300a00 */
[----:B------:R-:W3:Y:S02]  /*32600*/  LDL.LU.64 R26, [R1+0x3568] ;  /* 0x00356800011a7983 */ /* 0x000ee40000300a00 */
[----:B------:R0:W-:Y:S02]  /*32610*/  STL [R1+0x3484], R8 ;  /* 0x0034840801007387 */ /* 0x0001e40000100800 */
[----:B------:R1:W-:Y:S01]  /*32620*/  STL [R1+0x3480], R9 ;  /* 0x0034800901007387 */ /* 0x0003e20000100800 */
[----:B------:R4:W-:Y:S04]  /*32630*/  STL.64 [R1+0x3548], R10 ;  /* 0x0035480a01007387 */ /* 0x0009e80000100a00 */
[----:B0-----:R-:W2:Y:S01]  /*32640*/  LDL.LU R8, [R1+0x8c0] ;  /* 0x0008c00001087983 */ /* 0x001ea20000300800 */
[----:B-1----:R-:W2:Y:S03]  /*32650*/  LDL.LU R9, [R1+0x8c4] ;  /* 0x0008c40001097983 */ /* 0x002ea60000300800 */
[----:B----4-:R-:W2:Y:S01]  /*32660*/  LDL.LU R10, [R1+0x8c8] ;  /* 0x0008c800010a7983 */ /* 0x010ea20000300800 */
[----:B------:R-:W2:Y:S01]  /*32670*/  LDL.LU R11, [R1+0x8cc] ;  /* 0x0008cc00010b7983 */ /* 0x000ea20000300800 */
[----:B---3--:R-:W-:Y:S11]  /*32680*/  HMMA.16816.F32 R16, R20, R26, R16 ;  /* 0x0000001a1410723c */ /* 0x008ff60000001810 */
[----:B------:R-:W-:Y:S11]  /*32690*/  @!UPT UIADD3 URZ, URZ, URZ, URZ ;  /* 0x0000003f3f3ff290 */ /* 0x000ff6000fffe03f */
[----:B------:R-:W-:Y:S01]  /*326a0*/  @!UPT UIADD3 URZ, URZ, URZ, URZ ;  /* 0x0000003f3f3ff290 */ /* 0x000fe2000fffe03f */
[----:B------:R0:W-:Y:S01]  /*326b0*/  STL.64 [R1+0xd00], R16 ;  /* 0x000d001001007387 */ /* 0x0001e20000100a00 */
[----:B------:R-:W-:Y:S02]  /*326c0*/  STL.64 [R1+0xd08], R18 ;  /* 0x000d081201007387 */ /* 0x000fe40000100a00 */
[----:B0-----:R-:W-:Y:S02]  /*326d0*/  IMAD.MOV.U32 R16, RZ, RZ, R27 ;  /* 0x000000ffff107224 */ /* 0x001fe400078e001b */
[----:B------:R-:W-:Y:S02]  /*326e0*/  IMAD.MOV.U32 R17, RZ, RZ, R26 ;  /* 0x000000ffff117224 */ /* 0x000fe400078e001a */
[----:B------:R-:W3:Y:S01]  /*326f0*/  LDL.LU.64 R26, [R1+0x3560] ;  /* 0x00356000011a7983 */ /* 0x000ee20000300a00 */
[----:B------:R0:W-:Y:S02]  /*32700*/  STL [R1+0x348c], R16 ;  /* 0x00348c1001007387 */ /* 0x0001e40000100800 */
[----:B------:R1:W-:Y:S01]  /*32710*/  STL [R1+0x3488], R17 ;  /* 0x0034881101007387 */ /* 0x0003e20000100800 */
[----:B0-----:R-:W3:Y:S01]  /*32720*/  LDL.LU R16, [R1+0x540] ;  /* 0x0005400001107983 */ /* 0x001ee20000300800 */
[----:B-1----:R-:W3:Y:S02]  /*32730*/  LDL.LU R17, [R1+0x544] ;  /* 0x0005440001117983 */ /* 0x002ee40000300800 */
[----:B------:R-:W-:-:S02]  /*32740*/  IMAD.MOV.U32 R18, RZ, RZ, R6 ;  /* 0x000000ffff127224 */ /* 0x000fc400078e0006 */
[----:B------:R-:W-:Y:S01]  /*32750*/  IMAD.MOV.U32 R19, RZ, RZ, R7 ;  /* 0x000000ffff137224 */ /* 0x000fe200078e0007 */
[----:B------:R-:W4:Y:S01]  /*32760*/  LDL.LU R6, [R1+0x3558] ;  /* 0x0035580001067983 */ /* 0x000f220000300800 */
[----:B------:R-:W4:Y:S05]  /*32770*/  LDL.LU R7, [R1+0x3554] ;  /* 0x0035540001077983 */ /* 0x000f2a0000300800 */
[C---:B---3--:R-:W-:Y:S11]  /*32780*/  HMMA.16816.F32 R16, R20.reuse, R26, R16 ;  /* 0x0000001a1410723c */ /* 0x048ff60000001810 */
[----:B------:R-:W-:Y:S11]  /*32790*/  @!UPT UIADD3 URZ, URZ, URZ, URZ ;  /* 0x0000003f3f3ff290 */ /* 0x000ff6000fffe03f */
[----:B------:R-:W-:Y:S01]  /*327a0*/  @!UPT UIADD3 URZ, URZ, URZ, URZ ;  /* 0x0000003f3f3ff290 */ /* 0x000fe2000fffe03f */
[----:B------:R-:W-:Y:S01]  /*327b0*/  STL.64 [R1+0xcf0], R16 ;  /* 0x000cf01001007387 */ /* 0x000fe20000100a00 */
[----:B------:R0:W-:Y:S02]  /*327c0*/  STL.64 [R1+0xcf8], R18 ;  /* 0x000cf81201007387 */ /* 0x0001e40000100a00 */
[----:B0-----:R-:W-:Y:S02]  /*327d0*/  IMAD.MOV.U32 R18, RZ, RZ, R26 ;  /* 0x000000ffff127224 */ /* 0x001fe400078e001a */
[----:B------:R-:W-:Y:S02]  /*327e0*/  IMAD.MOV.U32 R19, RZ, RZ, R27 ;  /* 0x000000ffff137224 */ /* 0x000fe400078e001b */
[----:B------:R-:W0:Y:S04]  /*327f0*/  LDSM.16.MT88.4 R24, [R2+0x11000] ;  /* 0x011000000218783b */ /* 0x000e280000004200 */
[----:B------:R-:W-:Y:S04]  /*32800*/  STL.64 [R1+0x3528], R18 ;  /* 0x0035281201007387 */ /* 0x000fe80000100a00 */
[----:B0-----:R0:W-:Y:S01]  /*32810*/  STL.64 [R1+0x3330], R26 ;  /* 0x0033301a01007387 */ /* 0x0011e20000100a00 */
[----:B------:R-:W-:Y:S03]  /*32820*/  STL.64 [R1+0x3328], R24 ;  /* 0x0033281801007387 */ /* 0x000fe60000100a00 */
[----:B0-----:R-:W3:Y:S01]  /*32830*/  LDL.64 R26, [R1+0x18] ;  /* 0x00001800011a7983 */ /* 0x001ee20000100a00 */
[----:B--2---:R-:W-:Y:S01]  /*32840*/  HMMA.16816.F32 R8, R20, R14, R8 ;  /* 0x0000000e1408723c */ /* 0x004fe20000001808 */
[----:B------:R-:W-:-:S02]  /*32850*/  IMAD.MOV.U32 R5, RZ, RZ, R14 ;  /* 0x000000ffff057224 */ /* 0x000fc400078e000e */
[----:B------:R-:W-:Y:S01]  /*32860*/  IMAD.MOV.U32 R4, RZ, RZ, R15 ;  /* 0x000000ffff047224 */ /* 0x000fe200078e000f */
[----:B---3--:R-:W-:Y:S11]  /*32870*/  STL.64 [R1+0x34e8], R26 ;  /* 0x0034e81a01007387 */ /* 0x008ff60000100a00 */
[----:B------:R-:W-:Y:S08]  /*32880*/  @!UPT UIADD3 URZ, URZ, URZ, URZ ;  /* 0x0000003f3f3ff290 */ /* 0x000ff0000fffe03f */
[----:B------:R-:W-:Y:S02]  /*32890*/  STL.64 [R1+0x8c0], R8 ;  /* 0x0008c00801007387 */ /* 0x000fe40000100a00 */
[----:B------:R-:W-:Y:S02]  /*328a0*/  STL.64 [R1+0x8c8], R10 ;  /* 0x0008c80a01007387 */ /* 0x000fe40000100a00 */
[----:B----4-:R-:W-:Y:S01]  /*328b0*/  STL.64 [R1+0x34a8], R6 ;  /* 0x0034a80601007387 */ /* 0x010fe20000100a00 */
[----:B------:R0:W-:Y:S04]  /*328c0*/  STL.64 [R1+0x34a0], R4 ;  /* 0x0034a00401007387 */ /* 0x0001e80000100a00 */
[----:B0-----:R-:W2:Y:S01]  /*328d0*/  LDL.LU R4, [R1+0x840] ;  /* 0x0008400001047983 */ /* 0x001ea20000300800 */
[----:B------:R-:W2:Y:S02]  /*328e0*/  LDL.LU R5, [R1+0x844] ;  /* 0x0008440001057983 */ /* 0x000ea40000300800 */
[----:B------:R-:W3:Y:S02]  /*328f0*/  LDL.LU R6, [R1+0x848] ;  /* 0x0008480001067983 */ /* 0x000ee40000300800 */
[----:B------:R-:W3:Y:S01]  /*32900*/  LDL.LU R7, [R1+0x84c] ;  /* 0x00084c0001077983 */ /* 0x000ee20000300800 */
[----:B------:R-:W4:Y:S01]  /*32910*/  LDL.LU R12, [R1+0x8a0] ;  /* 0x0008a000010c7983 */ /* 0x000f220000300800 */
[----:B------:R-:W4:Y:S02]  /*32920*/  LDL.LU R13, [R1+0x8a4] ;  /* 0x0008a400010d7983 */ /* 0x000f240000300800 */
[----:B------:R-:W2:Y:S02]  /*32930*/  LDL.LU R14, [R1+0x8a8] ;  /* 0x0008a800010e7983 */ /* 0x000ea40000300800 */
[----:B------:R-:W2:Y:S01]  /*32940*/  LDL.LU R15, [R1+0x8ac] ;  /* 0x0008ac00010f7983 */ /* 0x000ea20000300800 */
[----:B------:R-:W3:Y:S01]  /*32950*/  LDL.LU R8, [R1+0x8b0] ;  /* 0x0008b00001087983 */ /* 0x000ee20000300800 */
[----:B------:R-:W3:Y:S02]  /*32960*/  LDL.LU R9, [R1+0x8b4] ;  /* 0x0008b40001097983 */ /* 0x000ee40000300800 */
[----:B------:R-:W3:Y:S02]  /*32970*/  LDL.LU R10, [R1+0x8b8] ;  /* 0x0008b800010a7983 */ /* 0x000ee40000300800 */
[----:B------:R-:W3:Y:S01]  /*32980*/  LDL.LU R11, [R1+0x8bc] ;  /* 0x0008bc00010b7983 */ /* 0x000ee20000300800 */
[----:B--2---:R0:W-:Y:S01]  /*32990*/  STL.64 [R1+0x3540], R14 ;  /* 0x0035400e01007387 */ /* 0x0041e20000100a00 */
[----:B----4-:R-:W-:Y:S02]  /*329a0*/  STL.64 [R1+0x3538], R12 ;  /* 0x0035380c01007387 */ /* 0x010fe40000100a00 */
[----:B------:R-:W2:Y:S02]  /*329b0*/  LDL.64 R26, [R1+0x28] ;  /* 0x00002800011a7983 */ /* 0x000ea40000100a00 */
[----:B------:R-:W4:Y:S01]  /*329c0*/  LDL.64 R18, [R1+0x48] ;  /* 0x0000480001127983 */ /* 0x000f220000100a00 */
[----:B0-----:R-:W3:Y:S04]  /*329d0*/  LDL.64 R14, [R1+0x58] ;  /* 0x00005800010e7983 */ /* 0x001ee80000100a00 */
[----:B--2---:R0:W-:Y:S01]  /*329e0*/  STL.64 [R1+0x3510], R26 ;  /* 0x0035101a01007387 */ /* 0x0041e20000100a00 */
[----:B------:R-:W2:Y:S02]  /*329f0*/  LDL.LU R24, [R1+0x890] ;  /* 0x0008900001187983 */ /* 0x000ea40000300800 */
[----:B------:R-:W2:Y:S01]  /*32a00*/  LDL.LU R25, [R1+0x894] ;  /* 0x0008940001197983 */ /* 0x000ea20000300800 */
[----:B0-----:R-:W2:Y:S01]  /*32a10*/  LDL.LU R26, [R1+0x898] ;  /* 0x00089800011a7983 */ /* 0x001ea20000300800 */
[----:B------:R-:W2:Y:S02]  /*32a20*/  LDL.LU R27, [R1+0x89c] ;  /* 0x00089c00011b7983 */ /* 0x000ea40000300800 */
[----:B---3--:R-:W-:Y:S02]  /*32a30*/  STL.64 [R1+0x34b8], R6 ;  /* 0x0034b80601007387 */ /* 0x008fe40000100a00 */
[----:B------:R0:W-:Y:S02]  /*32a40*/  STL.64 [R1+0x34b0], R4 ;  /* 0x0034b00401007387 */ /* 0x0001e40000100a00 */
[----:B0-----:R-:W3:Y:S01]  /*32a50*/  LDL.LU R4, [R1+0x850] ;  /* 0x0008500001047983 */ /* 0x001ee20000300800 */
[----:B------:R-:W3:Y:S02]  /*32a60*/  LDL.LU R5, [R1+0x854] ;  /* 0x0008540001057983 */ /* 0x000ee40000300800 */
[----:B------:R-:W2:Y:S02]  /*32a70*/  LDL.LU R6, [R1+0x858] ;  /* 0x0008580001067983 */ /* 0x000ea40000300800 */
[----:B------:R-:W-:-:S02]  /*32a80*/  IMAD.MOV.U32 R7, RZ, RZ, R3 ;  /* 0x000000ffff077224 */ /* 0x000fc400078e0003 */
[----:B------:R-:W4:Y:S04]  /*32a90*/  LDL.LU R3, [R1+0x3550] ;  /* 0x0035500001037983 */ /* 0x000f280000300800 */
[----:B--2---:R0:W-:Y:S01]  /*32aa0*/  STL.64 [R1+0x34c8], R6 ;  /* 0x0034c80601007387 */ /* 0x0041e20000100a00 */
[----:B---3--:R1:W-:Y:S03]  /*32ab0*/  STL.64 [R1+0x34c0], R4 ;  /* 0x0034c00401007387 */ /* 0x0083e60000100a00 */
[----:B0-----:R-:W2:Y:S04]  /*32ac0*/  LDL.64 R6, [R1+0x8] ;  /* 0x0000080001067983 */ /* 0x001ea80000100a00 */
[----:B--2---:R0:W-:Y:S01]  /*32ad0*/  STL.64 [R1+0x34e0], R6 ;  /* 0x0034e00601007387 */ /* 0x0041e20000100a00 */
[----:B-1----:R-:W2:Y:S02]  /*32ae0*/  LDL.LU R4, [R1+0x870] ;  /* 0x0008700001047983 */ /* 0x002ea40000300800 */
[----:B------:R-:W2:Y:S01]  /*32af0*/  LDL.LU R5, [R1+0x874] ;  /* 0x0008740001057983 */ /* 0x000ea20000300800 */
[----:B0-----:R-:W3:Y:S01]  /*32b00*/  LDL.LU R6, [R1+0x878] ;  /* 0x0008780001067983 */ /* 0x001ee20000300800 */
[----:B------:R-:W3:Y:S01]  /*32b10*/  LDL.LU R7, [R1+0x87c] ;  /* 0x00087c0001077983 */ /* 0x000ee20000300800 */
[----:B------:R-:W-:Y:S02]  /*32b20*/  HMMA.16816.F32 R8, R20, R14, R8 ;  /* 0x0000000e1408723c */ /* 0x000fe40000001808 */
[----:B---3--:R-:W-:Y:S01]  /*32b30*/  STL.64 [R1+0x34f8], R6 ;  /* 0x0034f80601007387 */ /* 0x008fe20000100a00 */
[----:B--2---:R0:W-:Y:S03]  /*32b40*/  STL.64 [R1+0x34f0], R4 ;  /* 0x0034f00401007387 */ /* 0x0041e60000100a00 */
[----:B0-----:R-:W2:Y:S01]  /*32b50*/  LDL.LU R4, [R1+0x880] ;  /* 0x0008800001047983 */ /* 0x001ea20000300800 */
[----:B------:R-:W2:Y:S02]  /*32b60*/  LDL.LU R5, [R1+0x884] ;  /* 0x0008840001057983 */ /* 0x000ea40000300800 */
[----:B------:R-:W3:Y:S02]  /*32b70*/  LDL.LU R6, [R1+0x888] ;  /* 0x0008880001067983 */ /* 0x000ee40000300800 */
[----:B----4-:R-:W-:-:S05]  /*32b80*/  IMAD.MOV.U32 R7, RZ, RZ, R3 ;  /* 0x000000ffff077224 */ /* 0x010fca00078e0003 */
[----:B---3--:R0:W-:Y:S01]  /*32b90*/  STL.64 [R1+0x3520], R6 ;  /* 0x0035200601007387 */ /* 0x0081e20000100a00 */
[----:B--2---:R-:W-:Y:S03]  /*32ba0*/  STL.64 [R1+0x3518], R4 ;  /* 0x0035180401007387 */ /* 0x004fe60000100a00 */
[----:B0-----:R-:W2:Y:S03]  /*32bb0*/  LDL.64 R6, [R1+0x38] ;  /* 0x0000380001067983 */ /* 0x001ea60000100a00 */
[----:B------:R0:W-:Y:S02]  /*32bc0*/  STL.64 [R1+0x8b0], R8 ;  /* 0x0008b00801007387 */ /* 0x0001e40000100a00 */
[----:B------:R1:W-:Y:S02]  /*32bd0*/  STL.64 [R1+0x8b8], R10 ;  /* 0x0008b80a01007387 */ /* 0x0003e40000100a00 */
[----:B0-----:R-:W-:Y:S01]  /*32be0*/  IMAD.MOV.U32 R8, RZ, RZ, R14 ;  /* 0x000000ffff087224 */ /* 0x001fe200078e000e */
[----:B-1----:R-:W3:Y:S01]  /*32bf0*/  LDL.LU.64 R10, [R1+0x3548] ;  /* 0x00354800010a7983 */ /* 0x002ee20000300a00 */
[----:B------:R-:W-:-:S02]  /*32c00*/  IMAD.MOV.U32 R9, RZ, RZ, R15 ;  /* 0x000000ffff097224 */ /* 0x000fc400078e000f */
[----:B------:R-:W4:Y:S02]  /*32c10*/  LDL.LU.64 R14, [R1+0x3540] ;  /* 0x00354000010e7983 */ /* 0x000f240000300a00 */
[----:B------:R-:W4:Y:S01]  /*32c20*/  LDL.LU.64 R12, [R1+0x3538] ;  /* 0x00353800010c7983 */ /* 0x000f220000300a00 */
[C---:B--2---:R-:W-:Y:S08]  /*32c30*/  HMMA.16816.F32 R24, R20.reuse, R6, R24 ;  /* 0x000000061418723c */ /* 0x044ff00000001818 */
[----:B----4-:R-:W-:Y:S01]  /*32c40*/  HMMA.16816.F32 R12, R20, R18, R12 ;  /* 0x00000012140c723c */ /* 0x010fe2000000180c */
[----:B------:R-:W-:-:S02]  /*32c50*/  IMAD.MOV.U32 R16, RZ, RZ, R6 ;  /* 0x000000ffff107224 */ /* 0x000fc400078e0006 */
[----:B------:R-:W-:Y:S11]  /*32c60*/  IMAD.MOV.U32 R17, RZ, RZ, R7 ;  /* 0x000000ffff117224 */ /* 0x000ff600078e0007 */
[----:B------:R-:W-:Y:S02]  /*32c70*/  @!UPT UIADD3 URZ, URZ, URZ, URZ ;  /* 0x0000003f3f3ff290 */ /* 0x000fe4000fffe03f */
[----:B------:R-:W-:-:S07]  /*32c80*/  IMAD.MOV.U32 R3, RZ, RZ, R27 ;  /* 0x000000ffff037224 */ /* 0x000fce00078e001b */
[----:B------:R0:W-:Y:S01]  /*32c90*/  STL.64 [R1+0x8a0], R12 ;  /* 0x0008a00c01007387 */ /* 0x0001e20000100a00 */
[----:B------:R1:W-:Y:S02]  /*32ca0*/  STL.64 [R1+0x8a8], R14 ;  /* 0x0008a80e01007387 */ /* 0x0003e40000100a00 */
[----:B0-----:R-:W-:Y:S01]  /*32cb0*/  IMAD.MOV.U32 R13, RZ, RZ, R18 ;  /* 0x000000ffff0d7224 */ /* 0x001fe200078e0012 */
[----:B-1----:R-:W2:Y:S01]  /*32cc0*/  LDL.LU.64 R14, [R1+0x3530] ;  /* 0x00353000010e7983 */ /* 0x002ea20000300a00 */
[----:B------:R-:W-:Y:S02]  /*32cd0*/  IMAD.MOV.U32 R12, RZ, RZ, R19 ;  /* 0x000000ffff0c7224 */ /* 0x000fe400078e0013 */
[----:B------:R-:W4:Y:S02]  /*32ce0*/  LDL.LU.64 R18, [R1+0x3528] ;  /* 0x0035280001127983 */ /* 0x000f240000300a00 */
[----:B------:R-:W2:Y:S01]  /*32cf0*/  LDL.LU.64 R6, [R1+0x3520] ;  /* 0x0035200001067983 */ /* 0x000ea20000300a00 */
[----:B------:R-:W2:Y:S01]  /*32d00*/  LDL.LU.64 R4, [R1+0x3518] ;  /* 0x0035180001047983 */ /* 0x000ea20000300a00 */
[----:B------:R-:W-:Y:S02]  /*32d10*/  STL.64 [R1+0x890], R24 ;  /* 0x0008901801007387 */ /* 0x000fe40000100a00 */
[----:B------:R0:W-:Y:S02]  /*32d20*/  STL [R1+0x898], R26 ;  /* 0x0008981a01007387 */ /* 0x0001e40000100800 */
[----:B0-----:R-:W2:Y:S02]  /*32d30*/  LDL.LU.64 R26, [R1+0x3510] ;  /* 0x00351000011a7983 */ /* 0x001ea40000300a00 */
[----:B--2---:R-:W-:Y:S02]  /*32d40*/  HMMA.16816.F32 R4, R20, R26, R4 ;  /* 0x0000001a1404723c */ /* 0x004fe40000001804 */
[----:B----4-:R-:W-:Y:S01]  /*32d50*/  STL.64 [R1+0x3498], R18 ;  /* 0x0034981201007387 */ /* 0x010fe20000100a00 */
[----:B------:R3:W-:Y:S02]  /*32d60*/  STL.64 [R1+0x3490], R16 ;  /* 0x0034901001007387 */ /* 0x0007e40000100a00 */
[----:B------:R-:W-:-:S02]  /*32d70*/  IMAD.MOV.U32 R29, RZ, RZ, R26 ;  /* 0x000000ffff1d7224 */ /* 0x000fc400078e001a */
[----:B------:R-:W-:Y:S02]  /*32d80*/  IMAD.MOV.U32 R0, RZ, RZ, R27 ;  /* 0x000000ffff007224 */ /* 0x000fe400078e001b */
[----:B---3--:R-:W-:Y:S02]  /*32d90*/  IMAD.MOV.U32 R16, RZ, RZ, R11 ;  /* 0x000000ffff107224 */ /* 0x008fe400078e000b */
[----:B------:R-:W-:Y:S01]  /*32da0*/  IMAD.MOV.U32 R17, RZ, RZ, R15 ;  /* 0x000000ffff117224 */ /* 0x000fe200078e000f */
[----:B------:R-:W2:Y:S01]  /*32db0*/  LDL.LU R11, [R1+0x350c] ;  /* 0x00350c00010b7983 */ /* 0x000ea20000300800 */
[----:B------:R-:W3:Y:S02]  /*32dc0*/  LDL.LU R15, [R1+0x3508] ;  /* 0x00350800010f7983 */ /* 0x000ee40000300800 */
[----:B------:R-:W-:Y:S02]  /*32dd0*/  IMAD.MOV.U32 R18, RZ, RZ, R14 ;  /* 0x000000ffff127224 */ /* 0x000fe400078e000e */
[----:B------:R-:W-:Y:S01]  /*32de0*/  IMAD.MOV.U32 R19, RZ, RZ, R10 ;  /* 0x000000ffff137224 */ /* 0x000fe200078e000a */
[----:B------:R-:W4:Y:S01]  /*32df0*/  LDL.LU R14, [R1+0x3504] ;  /* 0x00350400010e7983 */ /* 0x000f220000300800 */
[----:B------:R-:W2:Y:S02]  /*32e00*/  LDL.LU R10, [R1+0x3500] ;  /* 0x00350000010a7983 */ /* 0x000ea40000300800 */
[----:B------:R-:W-:Y:S02]  /*32e10*/  STL [R1+0x2b50], R3 ;  /* 0x002b500301007387 */ /* 0x000fe40000100800 */
[----:B------:R-:W-:Y:S01]  /*32e20*/  STL.64 [R1+0x880], R4 ;  /* 0x0008800401007387 */ /* 0x000fe20000100a00 */
[----:B------:R0:W-:Y:S04]  /*32e30*/  STL.64 [R1+0x888], R6 ;  /* 0x0008880601007387 */ /* 0x0001e80000100a00 */
[----:B0-----:R-:W2:Y:S01]  /*32e40*/  LDL.LU.64 R6, [R1+0x34f8] ;  /* 0x0034f80001067983 */ /* 0x001ea20000300a00 */
[----:B------:R-:W2:Y:S02]  /*32e50*/  LDL.LU.64 R4, [R1+0x34f0] ;  /* 0x0034f00001047983 */ /* 0x000ea40000300a00 */
[----:B------:R-:W2:Y:S02]  /*32e60*/  LDL.LU.64 R26, [R1+0x34e8] ;  /* 0x0034e800011a7983 */ /* 0x000ea40000300a00 */
[----:B--2---:R-:W-:Y:S11]  /*32e70*/  HMMA.16816.F32 R4, R20, R26, R4 ;  /* 0x0000001a1404723c */ /* 0x004ff60000001804 */
[----:B------:R-:W-:Y:S11]  /*32e80*/  @!UPT UIADD3 URZ, URZ, URZ, URZ ;  /* 0x0000003f3f3ff290 */ /* 0x000ff6000fffe03f */
[----:B------:R-:W-:Y:S01]  /*32e90*/  @!UPT UIADD3 URZ, URZ, URZ, URZ ;  /* 0x0000003f3f3ff290 */ /* 0x000fe2000fffe03f */
[----:B------:R-:W-:Y:S01]  /*32ea0*/  STL.64 [R1+0x870], R4 ;  /* 0x0008700401007387 */ /* 0x000fe20000100a00 */
[----:B------:R0:W-:Y:S02]  /*32eb0*/  STL [R1+0x878], R6 ;  /* 0x0008780601007387 */ /* 0x0001e40000100800 */
[----:B------:R-:W-:Y:S02]  /*32ec0*/  IMAD.MOV.U32 R3, RZ, RZ, R7 ;  /* 0x000000ffff037224 */ /* 0x000fe400078e0007 */
[----:B0-----:R-:W2:Y:S01]  /*32ed0*/  LDL.LU.64 R6, [R1+0x34e0] ;  /* 0x0034e00001067983 */ /* 0x001ea20000300a00 */
[----:B------:R3:W-:Y:S02]  /*32ee0*/  STL.64 [R1+0x3360], R26 ;  /* 0x0033601a01007387 */ /* 0x0007e40000100a00 */
[----:B------:R-:W-:Y:S02]  /*32ef0*/  IMAD.MOV.U32 R24, RZ, RZ, R10 ;  /* 0x000000ffff187224 */ /* 0x000fe400078e000a */
[----:B----4-:R-:W-:Y:S01]  /*32f00*/  IMAD.MOV.U32 R25, RZ, RZ, R14 ;  /* 0x000000ffff197224 */ /* 0x010fe200078e000e */
[----:B------:R-:W4:Y:S01]  /*32f10*/  LDL.LU R10, [R1+0x34dc] ;  /* 0x0034dc00010a7983 */ /* 0x000f220000300800 */
[----:B------:R-:W4:Y:S02]  /*32f20*/  LDL.LU R14, [R1+0x34d8] ;  /* 0x0034d800010e7983 */ /* 0x000f240000300800 */
[----:B---3--:R-:W-:-:S02]  /*32f30*/  IMAD.MOV.U32 R26, RZ, RZ, R15 ;  /* 0x000000ffff1a7224 */ /* 0x008fc400078e000f */
[----:B------:R-:W-:Y:S01]  /*32f40*/  IMAD.MOV.U32 R27, RZ, RZ, R11 ;  /* 0x000000ffff1b7224 */ /* 0x000fe200078e000b */
[----:B------:R-:W4:Y:S01]  /*32f50*/  LDL.LU R15, [R1+0x34d4] ;  /* 0x0034d400010f7983 */ /* 0x000f220000300800 */
[----:B------:R-:W3:Y:S02]  /*32f60*/  LDL.LU R11, [R1+0x34d0] ;  /* 0x0034d000010b7983 */ /* 0x000ee40000300800 */
[----:B------:R-:W3:Y:S02]  /*32f70*/  LDL R28, [R1+0x1778] ;  /* 0x00177800011c7983 */ /* 0x000ee40000100800 */
[----:B------:R-:W-:Y:S01]  /*32f80*/  STL [R1+0x2b54], R3 ;  /* 0x002b540301007387 */ /* 0x000fe20000100800 */
[C---:B--2---:R-:W-:Y:S11]  /*32f90*/  HMMA.16816.F32 R24, R20.reuse, R6, R24 ;  /* 0x000000061418723c */ /* 0x044ff60000001818 */
[----:B------:R-:W-:Y:S11]  /*32fa0*/  @!UPT UIADD3 URZ, URZ, URZ, URZ ;  /* 0x0000003f3f3ff290 */ /* 0x000ff6000fffe03f */
[----:B------:R-:W-:Y:S01]  /*32fb0*/  @!UPT UIADD3 URZ, URZ, URZ, URZ ;  /* 0x0000003f3f3ff290 */ /* 0x000fe2000fffe03f */
[----:B------:R0:W-:Y:S01]  /*32fc0*/  STL.64 [R1+0x860], R24 ;  /* 0x0008601801007387 */ /* 0x0001e20000100a00 */
[----:B------:R-:W-:Y:S02]  /*32fd0*/  STL.64 [R1+0x868], R26 ;  /* 0x0008681a01007387 */ /* 0x000fe40000100a00 */
[----:B0-----:R-:W-:Y:S02]  /*32fe0*/  IMAD.MOV.U32 R25, RZ, RZ, R6 ;  /* 0x000000ffff197224 */ /* 0x001fe400078e0006 */
[----:B------:R-:W-:Y:S02]  /*32ff0*/  IMAD.MOV.U32 R24, RZ, RZ, R7 ;  /* 0x000000ffff187224 */ /* 0x000fe400078e0007 */
[----:B------:R-:W4:Y:S01]  /*33000*/  LDL.LU.64 R6, [R1+0x34c8] ;  /* 0x0034c80001067983 */ /* 0x000f220000300a00 */
[----:B------:R-:W4:Y:S02]  /*33010*/  LDL.LU.64 R4, [R1+0x34c0] ;  /* 0x0034c00001047983 */ /* 0x000f240000300a00 */
[C---:B----4-:R-:W-:Y:S11]  /*33020*/  HMMA.16816.F32 R4, R20.reuse, R14, R4 ;  /* 0x0000000e1404723c */ /* 0x050ff60000001804 */
[----:B------:R-:W-:Y:S11]  /*33030*/  @!UPT UIADD3 URZ, URZ, URZ, URZ ;  /* 0x0000003f3f3ff290 */ /* 0x000ff6000fffe03f */
[----:B------:R-:W-:Y:S01]  /*33040*/  @!UPT UIADD3 URZ, URZ, URZ, URZ ;  /* 0x0000003f3f3ff290 */ /* 0x000fe2000fffe03f */
[----:B------:R-:W-:Y:S01]  /*33050*/  STL.64 [R1+0x850], R4 ;  /* 0x0008500401007387 */ /* 0x000fe20000100a00 */
[----:B------:R0:W-:Y:S03]  /*33060*/  STL.64 [R1+0x858], R6 ;  /* 0x0008580601007387 */ /* 0x0001e60000100a00 */
[----:B0-----:R-:W3:Y:S01]  /*33070*/  LDL.LU.64 R6, [R1+0x34b8] ;  /* 0x0034b80001067983 */ /* 0x001ee20000300a00 */
[----:B------:R-:W3:Y:S02]  /*33080*/  LDL.LU.64 R4, [R1+0x34b0] ;  /* 0x0034b00001047983 */ /* 0x000ee40000300a00 */
[----:B------:R-:W-:Y:S01]  /*33090*/  STL.64 [R1+0x3348], R14 ;  /* 0x0033480e01007387 */ /* 0x000fe20000100a00 */
[----:B---3--:R-:W-:Y:S11]  /*330a0*/  HMMA.16816.F32 R4, R20, R10, R4 ;  /* 0x0000000a1404723c */ /* 0x008ff60000001804 */
[----:B------:R-:W-:Y:S11]  /*330b0*/  @!UPT UIADD3 URZ, URZ, URZ, URZ ;  /* 0x0000003f3f3ff290 */ /* 0x000ff6000fffe03f */
[----:B------:R-:W-:Y:S01]  /*330c0*/  @!UPT UIADD3 URZ, URZ, URZ, URZ ;  /* 0x0000003f3f3ff290 */ /* 0x000fe2000fffe03f */
[----:B------:R-:W-:Y:S01]  /*330d0*/  STL.64 [R1+0x840], R4 ;  /* 0x0008400401007387 */ /* 0x000fe20000100a00 */
[----:B------:R0:W-:Y:S02]  /*330e0*/  STL [R1+0x848], R6 ;  /* 0x0008480601007387 */ /* 0x0001e40000100800 */
[----:B------:R-:W-:Y:S02]  /*330f0*/  IMAD.MOV.U32 R3, RZ, RZ, R7 ;  /* 0x000000ffff037224 */ /* 0x000fe400078e0007 */
[----:B0-----:R-:W2:Y:S01]  /*33100*/  LDL.LU.64 R6, [R1+0x34a8] ;  /* 0x0034a80001067983 */ /* 0x001ea20000300a00 */
[----:B------:R-:W3:Y:S02]  /*33110*/  LDL.LU.64 R4, [R1+0x34a0] ;  /* 0x0034a00001047983 */ /* 0x000ee40000300a00 */
[----:B------:R-:W-:Y:S02]  /*33120*/  STL.64 [R1+0x3350], R10 ;  /* 0x0033500a01007387 */ /* 0x000fe40000100a00 */
[----:B------:R-:W-:Y:S02]  /*33130*/  STL [R1+0x2b58], R3 ;  /* 0x002b580301007387 */ /* 0x000fe40000100800 */
[----:B------:R-:W-:-:S02]  /*33140*/  IMAD.MOV.U32 R15, RZ, RZ, R24 ;  /* 0x000000ffff0f7224 */ /* 0x000fc400078e0018 */
[----:B------:R-:W-:Y:S01]  /*33150*/  IMAD.MOV.U32 R14, RZ, RZ, R25 ;  /* 0x000000ffff0e7224 */ /* 0x000fe200078e0019 */
[----:B--2---:R-:W-:Y:S01]  /*33160*/  HMMA.16816.F32 R20, R20, R6, R16 ;  /* 0x000000061414723c */ /* 0x004fe20000001810 */
[----:B------:R-:W2:Y:S01]  /*33170*/  LDL.LU.64 R18, [R1+0x3498] ;  /* 0x0034980001127983 */ /* 0x000ea20000300a00 */
[----:B------:R-:W4:Y:S11]  /*33180*/  LDL.LU.64 R16, [R1+0x3490] ;  /* 0x0034900001107983 */ /* 0x000f360000300a00 */
[----:B------:R-:W-:Y:S10]  /*33190*/  @!UPT UIADD3 URZ, URZ, URZ, URZ ;  /* 0x0000003f3f3ff290 */ /* 0x000ff4000fffe03f */
[----:B------:R-:W-:Y:S01]  /*331a0*/  STL.64 [R1+0xb20], R20 ;  /* 0x000b201401007387 */ /* 0x000fe20000100a00 */
[----:B------:R-:W-:Y:S02]  /*331b0*/  STL.64 [R1+0xb28], R22 ;  /* 0x000b281601007387 */ /* 0x000fe40000100a00 */
[----:B------:R-:W2:Y:S02]  /*331c0*/  LDL.LU R24, [R1+0x6e0] ;  /* 0x0006e00001187983 */ /* 0x000ea40000300800 */
[----:B------:R-:W2:Y:S01]  /*331d0*/  LDL.LU R25, [R1+0x6e4] ;  /* 0x0006e40001197983 */ /* 0x000ea20000300800 */
[----:B------:R-:W2:Y:S01]  /*331e0*/  LDL.LU R26, [R1+0x6e8] ;  /* 0x0006e800011a7983 */ /* 0x000ea20000300800 */
[----:B------:R-:W2:Y:S03]  /*331f0*/  LDL.LU R27, [R1+0x6ec] ;  /* 0x0006ec00011b7983 */ /* 0x000ea60000300800 */
[----:B--2---:R4:W-:Y:S01]  /*33200*/  STL.64 [R1+0x3370], R26 ;  /* 0x0033701a01007387 */ /* 0x0049e20000100a00 */
[----:B------:R-:W-:Y:S02]  /*33210*/  STL.64 [R1+0x3368], R24 ;  /* 0x0033681801007387 */ /* 0x000fe40000100a00 */
[----:B----4-:R-:W-:-:S02]  /*33220*/  IMAD.MOV.U32 R26, RZ, RZ, R16 ;  /* 0x000000ffff1a7224 */ /* 0x010fc400078e0010 */
[----:B------:R-:W-:Y:S01]  /*33230*/  IMAD.MOV.U32 R27, RZ, RZ, R17 ;  /* 0x000000ffff1b7224 */ /* 0x000fe200078e0011 */
[----:B------:R-:W2:Y:S01]  /*33240*/  LDL.LU R16, [R1+0x348c] ;  /* 0x00348c0001107983 */ /* 0x000ea20000300800 */
[----:B------:R-:W4:Y:S03]  /*33250*/  LDL.LU R17, [R1+0x3488] ;  /* 0x0034880001117983 */ /* 0x000f260000300800 */
[----:B------:R0:W-:Y:S02]  /*33260*/  STL.64 [R1+0x3388], R26 ;  /* 0x0033881a01007387 */ /* 0x0001e40000100a00 */
[----:B0-----:R-:W-:Y:S02]  /*33270*/  IMAD.MOV.U32 R26, RZ, RZ, R13 ;  /* 0x000000ffff1a7224 */ /* 0x001fe400078e000d */
[----:B------:R-:W-:-:S05]  /*33280*/  IMAD.MOV.U32 R27, RZ, RZ, R12 ;  /* 0x000000ffff1b7224 */ /* 0x000fca00078e000c */
[----:B------:R-:W-:Y:S01]  /*33290*/  STL.64 [R1+0x33a0], R26 ;  /* 0x0033a01a01007387 */ /* 0x000fe20000100a00 */
[----:B------:R0:W-:Y:S02]  /*332a0*/  STL.64 [R1+0x3358], R14 ;  /* 0x0033580e01007387 */ /* 0x0001e40000100a00 */
[----:B------:R-:W2:Y:S02]  /*332b0*/  LDL.LU R12, [R1+0x6d0] ;  /* 0x0006d000010c7983 */ /* 0x000ea40000300800 */
[----:B------:R-:W2:Y:S01]  /*332c0*/  LDL.LU R13, [R1+0x6d4] ;  /* 0x0006d400010d7983 */ /* 0x000ea20000300800 */
[----:B0-----:R-:W2:Y:S01]  /*332d0*/  LDL.LU R14, [R1+0x6d8] ;  /* 0x0006d800010e7983 */ /* 0x001ea20000300800 */
[----:B------:R-:W2:Y:S02]  /*332e0*/  LDL.LU R15, [R1+0x6dc] ;  /* 0x0006dc00010f7983 */ /* 0x000ea40000300800 */
[----:B------:R-:W-:Y:S02]  /*332f0*/  IMAD.MOV.U32 R26, RZ, RZ, R8 ;  /* 0x000000ffff1a7224 */ /* 0x000fe400078e0008 */
[----:B------:R-:W-:Y:S01]  /*33300*/  IMAD.MOV.U32 R27, RZ, RZ, R9 ;  /* 0x000000ffff1b7224 */ /* 0x000fe200078e0009 */
[----:B------:R-:W4:Y:S01]  /*33310*/  LDL.LU R8, [R1+0x3484] ;  /* 0x0034840001087983 */ /* 0x000f220000300800 */
[----:B------:R-:W4:Y:S03]  /*33320*/  LDL.LU R9, [R1+0x3480] ;  /* 0x0034800001097983 */ /* 0x000f260000300800 */
[----:B------:R3:W-:Y:S01]  /*33330*/  STL.64 [R1+0x33b8], R26 ;  /* 0x0033b81a01007387 */ /* 0x0007e20000100a00 */
[----:B------:R-:W-:-:S02]  /*33340*/  IMAD.MOV.U32 R22, RZ, RZ, R18 ;  /* 0x000000ffff167224 */ /* 0x000fc400078e0012 */
[----:B------:R-:W-:Y:S02]  /*33350*/  IMAD.MOV.U32 R23, RZ, RZ, R19 ;  /* 0x000000ffff177224 */ /* 0x000fe400078e0013 */
[----:B---3--:R-:W-:Y:S02]  /*33360*/  IMAD.MOV.U32 R26, RZ, RZ, R5 ;  /* 0x000000ffff1a7224 */ /* 0x008fe400078e0005 */
[----:B------:R-:W-:Y:S01]  /*33370*/  IMAD.MOV.U32 R27, RZ, RZ, R4 ;  /* 0x000000ffff1b7224 */ /* 0x000fe200078e0004 */
[----:B--2---:R-:W-:Y:S01]  /*33380*/  STL.64 [R1+0x3380], R14 ;  /* 0x0033800e01007387 */ /* 0x004fe20000100a00 */
[----:B------:R0:W-:Y:S03]  /*33390*/  STL.64 [R1+0x3378], R12 ;  /* 0x0033780c01007387 */ /* 0x0001e60000100a00 */
[----:B0-----:R-:W2:Y:S01]  /*333a0*/  LDL.LU R12, [R1+0x6f0] ;  /* 0x0006f000010c7983 */ /* 0x001ea20000300800 */
[----:B------:R-:W2:Y:S02]  /*333b0*/  LDL.LU R13, [R1+0x6f4] ;  /* 0x0006f400010d7983 */ /* 0x000ea40000300800 */
[----:B------:R-:W3:Y:S02]  /*333c0*/  LDL.LU R14, [R1+0x6f8] ;  /* 0x0006f800010e7983 */ /* 0x000ee40000300800 */
[----:B------:R-:W3:Y:S01]  /*333d0*/  LDL.LU R15, [R1+0x6fc] ;  /* 0x0006fc00010f7983 */ /* 0x000ee20000300800 */
[----:B------:R-:W2:Y:S01]  /*333e0*/  LDL.LU R5, [R1+0x347c] ;  /* 0x00347c0001057983 */ /* 0x000ea20000300800 */
[----:B------:R-:W2:Y:S02]  /*333f0*/  LDL.LU R4, [R1+0x3478] ;  /* 0x0034780001047983 */ /* 0x000ea40000300800 */
[----:B------:R0:W-:Y:S02]  /*33400*/  STL.64 [R1+0x33d0], R26 ;  /* 0x0033d01a01007387 */ /* 0x0001e40000100a00 */
[----:B------:R-:W2:Y:S01]  /*33410*/  LDL.LU R18, [R1+0x3474] ;  /* 0x0034740001127983 */ /* 0x000ea20000300800 */
[----:B------:R-:W2:Y:S01]  /*33420*/  LDL.LU R19, [R1+0x3470] ;  /* 0x0034700001137983 */ /* 0x000ea20000300800 */
[----:B------:R4:W-:Y:S02]  /*33430*/  STL.64 [R1+0x33d8], R22 ;  /* 0x0033d81601007387 */ /* 0x0009e40000100a00 */
[----:B------:R-:W2:Y:S02]  /*33440*/  LDL.LU R24, [R1+0x2f0] ;  /* 0x0002f00001187983 */ /* 0x000ea40000300800 */
[----:B------:R-:W2:Y:S01]  /*33450*/  LDL.LU R25, [R1+0x2f4] ;  /* 0x0002f40001197983 */ /* 0x000ea20000300800 */
[----:B0-----:R-:W2:Y:S01]  /*33460*/  LDL.LU R26, [R1+0x2f8] ;  /* 0x0002f800011a7983 */ /* 0x001ea20000300800 */
[----:B------:R-:W2:Y:S02]  /*33470*/  LDL.LU R27, [R1+0x2fc] ;  /* 0x0002fc00011b7983 */ /* 0x000ea40000300800 */
[----:B----4-:R-:W-:-:S02]  /*33480*/  IMAD.MOV.U32 R22, RZ, RZ, R17 ;  /* 0x000000ffff167224 */ /* 0x010fc400078e0011 */
[----:B------:R-:W-:Y:S01]  /*33490*/  IMAD.MOV.U32 R23, RZ, RZ, R16 ;  /* 0x000000ffff177224 */ /* 0x000fe200078e0010 */
[----:B--2---:R-:W-:Y:S01]  /*334a0*/  STL.64 [R1+0x33e8], R26 ;  /* 0x0033e81a01007387 */ /* 0x004fe20000100a00 */
[----:B------:R-:W-:Y:S02]  /*334b0*/  STL.64 [R1+0x33e0], R24 ;  /* 0x0033e01801007387 */ /* 0x000fe40000100a00 */
[----:B------:R-:W2:Y:S02]  /*334c0*/  LDL.LU R17, [R1+0x346c] ;  /* 0x00346c0001117983 */ /* 0x000ea40000300800 */
[----:B------:R-:W4:Y:S01]  /*334d0*/  LDL.LU R16, [R1+0x3468] ;  /* 0x0034680001107983 */ /* 0x000f220000300800 */
[----:B------:R0:W-:Y:S02]  /*334e0*/  STL.64 [R1+0x33f0], R22 ;  /* 0x0033f01601007387 */ /* 0x0001e40000100a00 */
[----:B0-----:R-:W-:Y:S02]  /*334f0*/  IMAD.MOV.U32 R22, RZ, RZ, R9 ;  /* 0x000000ffff167224 */ /* 0x001fe400078e0009 */
[----:B------:R-:W-:-:S05]  /*33500*/  IMAD.MOV.U32 R23, RZ, RZ, R8 ;  /* 0x000000ffff177224 */ /* 0x000fca00078e0008 */
[----:B------:R0:W-:Y:S01]  /*33510*/  STL.64 [R1+0x3408], R22 ;  /* 0x0034081601007387 */ /* 0x0001e20000100a00 */
[----:B------:R-:W2:Y:S02]  /*33520*/  LDL.LU R24, [R1+0x300] ;  /* 0x0003000001187983 */ /* 0x000ea40000300800 */
[----:B------:R-:W2:Y:S02]  /*33530*/  LDL.LU R25, [R1+0x304] ;  /* 0x0003040001197983 */ /* 0x000ea40000300800 */
[----:B------:R-:W2:Y:S01]  /*33540*/  LDL.LU R26, [R1+0x308] ;  /* 0x00030800011a7983 */ /* 0x000ea20000300800 */
[----:B------:R-:W2:Y:S01]  /*33550*/  LDL.LU R27, [R1+0x30c] ;  /* 0x00030c00011b7983 */ /* 0x000ea20000300800 */
[----:B0-----:R-:W-:Y:S02]  /*33560*/  IMAD.MOV.U32 R22, RZ, RZ, R19 ;  /* 0x000000ffff167224 */ /* 0x001fe400078e0013 */
[----:B------:R-:W-:Y:S01]  /*33570*/  IMAD.MOV.U32 R23, RZ, RZ, R18 ;  /* 0x000000ffff177224 */ /* 0x000fe200078e0012 */
[----:B------:R-:W3:Y:S01]  /*33580*/  LDL.LU R19, [R1+0x3464] ;  /* 0x0034640001137983 */ /* 0x000ee20000300800 */
[----:B------:R-:W3:Y:S03]  /*33590*/  LDL.LU R18, [R1+0x3460] ;  /* 0x0034600001127983 */ /* 0x000ee60000300800 */
[----:B------:R-:W-:Y:S04]  /*335a0*/  STL.64 [R1+0x3420], R22 ;  /* 0x0034201601007387 */ /* 0x000fe80000100a00 */
[----:B--2---:R-:W-:Y:S01]  /*335b0*/  STL.64 [R1+0x3400], R26 ;  /* 0x0034001a01007387 */ /* 0x004fe20000100a00 */
[----:B------:R0:W-:Y:S03]  /*335c0*/  STL.64 [R1+0x33f8], R24 ;  /* 0x0033f81801007387 */ /* 0x0001e60000100a00 */
[----:B0-----:R-:W2:Y:S01]  /*335d0*/  LDL.LU R24, [R1+0x310] ;  /* 0x0003100001187983 */ /* 0x001ea20000300800 */
[----:B------:R-:W2:Y:S02]  /*335e0*/  LDL.LU R25, [R1+0x314] ;  /* 0x0003140001197983 */ /* 0x000ea40000300800 */
[----:B------:R-:W2:Y:S02]  /*335f0*/  LDL.LU R26, [R1+0x318] ;  /* 0x00031800011a7983 */ /* 0x000ea40000300800 */
[----:B------:R-:W2:Y:S02]  /*33600*/  LDL.LU R27, [R1+0x31c] ;  /* 0x00031c00011b7983 */ /* 0x000ea40000300800 */
[----:B----4-:R-:W-:-:S02]  /*33610*/  IMAD.MOV.U32 R22, RZ, RZ, R16 ;  /* 0x000000ffff167224 */ /* 0x010fc400078e0010 */
[----:B------:R-:W-:Y:S01]  /*33620*/  IMAD.MOV.U32 R23, RZ, RZ, R17 ;  /* 0x000000ffff177224 */ /* 0x000fe200078e0011 */
[----:B------:R-:W4:Y:S01]  /*33630*/  LDL.LU R16, [R1+0x345c] ;  /* 0x00345c0001107983 */ /* 0x000f220000300800 */
[----:B------:R-:W4:Y:S03]  /*33640*/  LDL.LU R17, [R1+0x3458] ;  /* 0x0034580001117983 */ /* 0x000f260000300800 */
[----:B------:R-:W-:Y:S04]  /*33650*/  STL.64 [R1+0x3438], R22 ;  /* 0x0034381601007387 */ /* 0x000fe80000100a00 */
[----:B--2---:R-:W-:Y:S01]  /*33660*/  STL.64 [R1+0x3418], R26 ;  /* 0x0034181a01007387 */ /* 0x004fe20000100a00 */
[----:B------:R0:W-:Y:S03]  /*33670*/  STL.64 [R1+0x3410], R24 ;  /* 0x0034101801007387 */ /* 0x0001e60000100a00 */
[----:B0-----:R-:W2:Y:S01]  /*33680*/  LDL.LU R24, [R1+0x320] ;  /* 0x0003200001187983 */ /* 0x001ea20000300800 */
[----:B------:R-:W2:Y:S02]  /*33690*/  LDL.LU R25, [R1+0x324] ;  /* 0x0003240001197983 */ /* 0x000ea40000300800 */
[----:B------:R-:W2:Y:S02]  /*336a0*/  LDL.LU R26, [R1+0x328] ;  /* 0x00032800011a7983 */ /* 0x000ea40000300800 */
[----:B------:R-:W2:Y:S02]  /*336b0*/  LDL.LU R27, [R1+0x32c] ;  /* 0x00032c00011b7983 */ /* 0x000ea40000300800 */
[----:B---3--:R-:W-:-:S02]  /*336c0*/  IMAD.MOV.U32 R22, RZ, RZ, R18 ;  /* 0x000000ffff167224 */ /* 0x008fc400078e0012 */
[----:B------:R-:W-:Y:S01]  /*336d0*/  IMAD.MOV.U32 R23, RZ, RZ, R19 ;  /* 0x000000ffff177224 */ /* 0x000fe200078e0013 */
[----:B------:R-:W4:Y:S01]  /*336e0*/  LDL.LU R18, [R1+0x3454] ;  /* 0x0034540001127983 */ /* 0x000f220000300800 */
[----:B------:R-:W4:Y:S03]  /*336f0*/  LDL.LU R19, [R1+0x3450] ;  /* 0x0034500001137983 */ /* 0x000f260000300800 */
[----:B--2---:R-:W-:Y:S01]  /*33700*/  STL.64 [R1+0x3430], R26 ;  /* 0x0034301a01007387 */ /* 0x004fe20000100a00 */
[----:B------:R0:W-:Y:S03]  /*33710*/  STL.64 [R1+0x3428], R24 ;  /* 0x0034281801007387 */ /* 0x0001e60000100a00 */
[----:B0-----:R-:W2:Y:S01]  /*33720*/  LDL.LU R24, [R1+0x330] ;  /* 0x0003300001187983 */ /* 0x001ea20000300800 */
[----:B------:R-:W2:Y:S02]  /*33730*/  LDL.LU R25, [R1+0x334] ;  /* 0x0003340001197983 */ /* 0x000ea40000300800 */
[----:B------:R-:W3:Y:S02]  /*33740*/  LDL.LU R26, [R1+0x338] ;  /* 0x00033800011a7983 */ /* 0x000ee40000300800 */
[----:B------:R-:W3:Y:S02]  /*33750*/  LDL.LU R27, [R1+0x33c] ;  /* 0x00033c00011b7983 */ /* 0x000ee40000300800 */
[----:B---3--:R-:W-:Y:S01]  /*33760*/  STL.64 [R1+0x3448], R26 ;  /* 0x0034481a01007387 */ /* 0x008fe20000100a00 */
[----:B--2---:R0:W-:Y:S03]  /*33770*/  STL.64 [R1+0x3440], R24 ;  /* 0x0034401801007387 */ /* 0x0041e60000100a00 */
[----:B0-----:R-:W4:Y:S01]  /*33780*/  LDL.LU R24, [R1+0x340] ;  /* 0x0003400001187983 */ /* 0x001f220000300800 */
[----:B------:R-:W4:Y:S02]  /*33790*/  LDL.LU R25, [R1+0x344] ;  /* 0x0003440001197983 */ /* 0x000f240000300800 */
[----:B------:R-:W4:Y:S02]  /*337a0*/  LDL.LU R26, [R1+0x348] ;  /* 0x00034800011a7983 */ /* 0x000f240000300800 */
[----:B------:R-:W4:Y:S01]  /*337b0*/  LDL.LU R27, [R1+0x34c] ;  /* 0x00034c00011b7983 */ /* 0x000f220000300800 */
[----:B------:R-:W-:Y:S01]  /*337c0*/  STL.64 [R1+0x3398], R14 ;  /* 0x0033980e01007387 */ /* 0x000fe20000100a00 */
[----:B------:R0:W-:Y:S03]  /*337d0*/  STL.64 [R1+0x3390], R12 ;  /* 0x0033900c01007387 */ /* 0x0001e60000100a00 */
[----:B0-----:R-:W2:Y:S01]  /*337e0*/  LDL.LU R12, [R1+0x700] ;  /* 0x00070000010c7983 */ /* 0x001ea20000300800 */
[----:B------:R-:W2:Y:S02]  /*337f0*/  LDL.LU R13, [R1+0x704] ;  /* 0x00070400010d7983 */ /* 0x000ea40000300800 */
[----:B------:R-:W3:Y:S02]  /*33800*/  LDL.LU R14, [R1+0x708] ;  /* 0x00070800010e7983 */ /* 0x000ee40000300800 */
[----:B------:R-:W3:Y:S02]  /*33810*/  LDL.LU R15, [R1+0x70c] ;  /* 0x00070c00010f7983 */ /* 0x000ee40000300800 */
[----:B---3--:R-:W-:Y:S01]  /*33820*/  STL.64 [R1+0x33b0], R14 ;  /* 0x0033b00e01007387 */ /* 0x008fe20000100a00 */
[----:B--2---:R0:W-:Y:S03]  /*33830*/  STL.64 [R1+0x33a8], R12 ;  /* 0x0033a80c01007387 */ /* 0x0041e60000100a00 */
[----:B0-----:R-:W2:Y:S01]  /*33840*/  LDL.LU R12, [R1+0x710] ;  /* 0x00071000010c7983 */ /* 0x001ea20000300800 */
[----:B------:R-:W2:Y:S02]  /*33850*/  LDL.LU R13, [R1+0x714] ;  /* 0x00071400010d7983 */ /* 0x000ea40000300800 */
[----:B------:R-:W3:Y:S02]  /*33860*/  LDL.LU R14, [R1+0x718] ;  /* 0x00071800010e7983 */ /* 0x000ee40000300800 */
[----:B------:R-:W3:Y:S01]  /*33870*/  LDL.LU R15, [R1+0x71c] ;  /* 0x00071c00010f7983 */ /* 0x000ee20000300800 */
[C---:B----4-:R-:W-:Y:S01]  /*33880*/  HMMA.16816.F32 R20, R16.reuse, R22, R24 ;  /* 0x000000161014723c */ /* 0x050fe20000001818 */
[----:B---3--:R-:W-:Y:S01]  /*33890*/  STL.64 [R1+0x33c8], R14 ;  /* 0x0033c80e01007387 */ /* 0x008fe20000100a00 */
[----:B--2---:R0:W-:Y:S03]  /*338a0*/  STL.64 [R1+0x33c0], R12 ;  /* 0x0033c00c01007387 */ /* 0x0041e60000100a00 */
[----:B0-----:R-:W2:Y:S01]  /*338b0*/  LDL.LU R12, [R1+0x720] ;  /* 0x00072000010c7983 */ /* 0x001ea20000300800 */
[----:B------:R-:W2:Y:S02]  /*338c0*/  LDL.LU R13, [R1+0x724] ;  /* 0x00072400010d7983 */ /* 0x000ea40000300800 */
[----:B------:R-:W2:Y:S02]  /*338d0*/  LDL.LU R14, [R1+0x728] ;  /* 0x00072800010e7983 */ /* 0x000ea40000300800 */
[----:B------:R-:W2:Y:S01]  /*338e0*/  LDL.LU R15, [R1+0x72c] ;  /* 0x00072c00010f7983 */ /* 0x000ea20000300800 */
[----:B------:R-:W3:Y:S01]  /*338f0*/  LDL.LU R8, [R1+0x6c0] ;  /* 0x0006c00001087983 */ /* 0x000ee20000300800 */
[----:B------:R-:W3:Y:S02]  /*33900*/  LDL.LU R9, [R1+0x6c4] ;  /* 0x0006c40001097983 */ /* 0x000ee40000300800 */
[----:B------:R-:W3:Y:S02]  /*33910*/  LDL.LU R10, [R1+0x6c8] ;  /* 0x0006c800010a7983 */ /* 0x000ee40000300800 */
[----:B------:R-:W3:Y:S01]  /*33920*/  LDL.LU R11, [R1+0x6cc] ;  /* 0x0006cc00010b7983 */ /* 0x000ee20000300800 */
[----:B------:R-:W-:Y:S01]  /*33930*/  STL.64 [R1+0x3340], R6 ;  /* 0x0033400601007387 */ /* 0x000fe20000100a00 */
[----:B------:R-:W-:Y:S02]  /*33940*/  STL.64 [R1+0x3338], R4 ;  /* 0x0033380401007387 */ /* 0x000fe40000100a00 */
[----:B------:R-:W4:Y:S02]  /*33950*/  LDL.LU.64 R26, [R1+0x3448] ;  /* 0x00344800011a7983 */ /* 0x000f240000300a00 */
[----:B------:R-:W4:Y:S01]  /*33960*/  LDL.LU.64 R24, [R1+0x3440] ;  /* 0x0034400001187983 */ /* 0x000f220000300a00 */
[----:B------:R-:W-:Y:S01]  /*33970*/  STL.64 [R1+0xae0], R20 ;  /* 0x000ae01401007387 */ /* 0x000fe20000100a00 */
[----:B------:R0:W-:Y:S03]  /*33980*/  STL.64 [R1+0xae8], R22 ;  /* 0x000ae81601007387 */ /* 0x0001e60000100a00 */
[----:B0-----:R-:W4:Y:S02]  /*33990*/  LDL.LU.64 R22, [R1+0x3438] ;  /* 0x0034380001167983 */ /* 0x001f240000300a00 */
[C---:B----4-:R-:W-:Y:S02]  /*339a0*/  HMMA.16816.F32 R20, R16.reuse, R22, R24 ;  /* 0x000000161014723c */ /* 0x050fe40000001818 */
[----:B------:R-:W4:Y:S01]  /*339b0*/  LDL.LU.64 R26, [R1+0x3430] ;  /* 0x00343000011a7983 */ /* 0x000f220000300a00 */
[----:B------:R-:W4:Y:S11]  /*339c0*/  LDL.LU.64 R24, [R1+0x3428] ;  /* 0x0034280001187983 */ /* 0x000f360000300a00 */
[----:B------:R-:W-:Y:S09]  /*339d0*/  @!UPT UIADD3 URZ, URZ, URZ, URZ ;  /* 0x0000003f3f3ff290 */ /* 0x000ff2000fffe03f */
        /* <DEDUP_REMOVED lines=25> */
[----:B------:R-:W2:Y:S11]  /*33b70*/  LDL.LU.64 R26, [R1+0x33d0] ;  /* 0x0033d000011a7983 */ /* 0x000eb60000300a00 */
[----:B------:R-:W-:Y:S10]  /*33b80*/  @!UPT UIADD3 URZ, URZ, URZ, URZ ;  /* 0x0000003f3f3ff290 */ /* 0x000ff4000fffe03f */
[----:B------:R-:W-:Y:S01]  /*33b90*/  STL.64 [R1+0xa90], R20 ;  /* 0x000a901401007387 */ /* 0x000fe20000100a00 */
[----:B------:R-:W-:Y:S02]  /*33ba0*/  STL.64 [R1+0xa98], R22 ;  /* 0x000a981601007387 */ /* 0x000fe40000100a00 */
[----:B------:R-:W0:Y:S02]  /*33bb0*/  LDSM.16.MT88.4 R20, [R2+0x11080] ;  /* 0x011080000214783b */ /* 0x000e240000004200 */
[----:B0-----:R-:W-:Y:S02]  /*33bc0*/  STL.64 [R1+0x3218], R22 ;  /* 0x0032181601007387 */ /* 0x001fe40000100a00 */
[----:B------:R0:W-:Y:S02]  /*33bd0*/  STL.64 [R1+0x3210], R20 ;  /* 0x0032101401007387 */ /* 0x0001e40000100a00 */
[----:B0-----:R-:W4:Y:S01]  /*33be0*/  LDL.LU R20, [R1+0x6b0] ;  /* 0x0006b00001147983 */ /* 0x001f220000300800 */
[----:B------:R-:W4:Y:S02]  /*33bf0*/  LDL.LU R21, [R1+0x6b4] ;  /* 0x0006b40001157983 */ /* 0x000f240000300800 */
[----:B------:R-:W4:Y:S02]  /*33c00*/  LDL.LU R22, [R1+0x6b8] ;  /* 0x0006b80001167983 */ /* 0x000f240000300800 */
[----:B------:R-:W4:Y:S01]  /*33c10*/  LDL.LU R23, [R1+0x6bc] ;  /* 0x0006bc0001177983 */ /* 0x000f220000300800 */
[C---:B--2---:R-:W-:Y:S01]  /*33c20*/  HMMA.16816.F32 R24, R16.reuse, R26, R12 ;  /* 0x0000001a1018723c */ /* 0x044fe2000000180c */
[----:B------:R-:W2:Y:S01]  /*33c30*/  LDL.LU.64 R14, [R1+0x33c8] ;  /* 0x0033c800010e7983 */ /* 0x000ea20000300a00 */
[----:B------:R-:W2:Y:S11]  /*33c40*/  LDL.LU.64 R12, [R1+0x33c0] ;  /* 0x0033c000010c7983 */ /* 0x000eb60000300a00 */
[----:B------:R-:W-:Y:S10]  /*33c50*/  @!UPT UIADD3 URZ, URZ, URZ, URZ ;  /* 0x0000003f3f3ff290 */ /* 0x000ff4000fffe03f */
[----:B------:R-:W-:Y:S01]  /*33c60*/  STL.64 [R1+0x720], R24 ;  /* 0x0007201801007387 */ /* 0x000fe20000100a00 */
[----:B------:R0:W-:Y:S03]  /*33c70*/  STL.64 [R1+0x728], R26 ;  /* 0x0007281a01007387 */ /* 0x0001e60000100a00 */
[----:B0-----:R-:W2:Y:S02]  /*33c80*/  LDL.LU.64 R26, [R1+0x33b8] ;  /* 0x0033b800011a7983 */ /* 0x001ea40000300a00 */
[C---:B--2---:R-:W-:Y:S02]  /*33c90*/  HMMA.16816.F32 R24, R16.reuse, R26, R12 ;  /* 0x0000001a1018723c */ /* 0x044fe4000000180c */
[----:B------:R-:W2:Y:S01]  /*33ca0*/  LDL.LU.64 R14, [R1+0x33b0] ;  /* 0x0033b000010e7983 */ /* 0x000ea20000300a00 */
[----:B------:R-:W2:Y:S11]  /*33cb0*/  LDL.LU.64 R12, [R1+0x33a8] ;  /* 0x0033a800010c7983 */ /* 0x000eb60000300a00 */
[----:B------:R-:W-:Y:S09]  /*33cc0*/  @!UPT UIADD3 URZ, URZ, URZ, URZ ;  /* 0x0000003f3f3ff290 */ /* 0x000ff2000fffe03f */
        /* <DEDUP_REMOVED lines=10> */
[----:B--2---:R-:W-:Y:S02]  /*33d70*/  HMMA.16816.F32 R24, R16, R26, R12 ;  /* 0x0000001a1018723c */ /* 0x004fe4000000180c */
[----:B------:R-:W2:Y:S01]  /*33d80*/  LDL.LU.64 R14, [R1+0x3380] ;  /* 0x00338000010e7983 */ /* 0x000ea20000300a00 */
[----:B------:R-:W2:Y:S11]  /*33d90*/  LDL.LU.64 R12, [R1+0x3378] ;  /* 0x00337800010c7983 */ /* 0x000eb60000300a00 */
[----:B------:R-:W-:Y:S09]  /*33da0*/  @!UPT UIADD3 URZ, URZ, URZ, URZ ;  /* 0x0000003f3f3ff290 */ /* 0x000ff2000fffe03f */
[----:B------:R-:W-:Y:S01]  /*33db0*/  STL.64 [R1+0x6f0], R24 ;  /* 0x0006f01801007387 */ /* 0x000fe20000100a00 */
[----:B------:R0:W-:Y:S03]  /*33dc0*/  STL.64 [R1+0x6f8], R26 ;  /* 0x0006f81a01007387 */ /* 0x0001e60000100a00 */
[----:B0-----:R-:W2:Y:S01]  /*33dd0*/  LDL.LU.64 R26, [R1+0x3370] ;  /* 0x00337000011a7983 */ /* 0x001ea20000300a00 */
[----:B------:R-:W2:Y:S02]  /*33de0*/  LDL.LU.64 R24, [R1+0x3368] ;  /* 0x0033680001187983 */ /* 0x000ea40000300a00 */
[----:B------:R-:W-:Y:S02]  /*33df0*/  IMAD.MOV.U32 R6, RZ, RZ, R29 ;  /* 0x000000ffff067224 */ /* 0x000fe400078e001d */
[----:B------:R-:W-:-:S07]  /*33e00*/  IMAD.MOV.U32 R7, RZ, RZ, R0 ;  /* 0x000000ffff077224 */ /* 0x000fce00078e0000 */
[C---:B--2---:R-:W-:Y:S01]  /*33e10*/  HMMA.16816.F32 R4, R16.reuse, R6, R24 ;  /* 0x000000061004723c */ /* 0x044fe20000001818 */
[----:B------:R-:W2:Y:S11]  /*33e20*/  LDL.LU.64 R26, [R1+0x3360] ;  /* 0x00336000011a7983 */ /* 0x000eb60000300a00 */
[----:B------:R-:W-:Y:S11]  /*33e30*/  @!UPT UIADD3 URZ, URZ, URZ, URZ ;  /* 0x0000003f3f3ff290 */ /* 0x000ff6000fffe03f */
[----:B------:R0:W-:Y:S01]  /*33e40*/  STL.64 [R1+0x6e0], R4 ;  /* 0x0006e00401007387 */ /* 0x0001e20000100a00 */
[----:B------:R1:W-:Y:S03]  /*33e50*/  STL.64 [R1+0x6e8], R6 ;  /* 0x0006e80601007387 */ /* 0x0003e60000100a00 */
[----:B0-----:R-:W3:Y:S01]  /*33e60*/  LDL.LU R4, [R1+0x6a0] ;  /* 0x0006a00001047983 */ /* 0x001ee20000300800 */
[----:B------:R-:W3:Y:S02]  /*33e70*/  LDL.LU R5, [R1+0x6a4] ;  /* 0x0006a40001057983 */ /* 0x000ee40000300800 */
[----:B-1----:R-:W3:Y:S02]  /*33e80*/  LDL.LU R6, [R1+0x6a8] ;  /* 0x0006a80001067983 */ /* 0x002ee40000300800 */
[----:B------:R-:W3:Y:S01]  /*33e90*/  LDL.LU R7, [R1+0x6ac] ;  /* 0x0006ac0001077983 */ /* 0x000ee20000300800 */
[C---:B--2---:R-:W-:Y:S11]  /*33ea0*/  HMMA.16816.F32 R12, R16.reuse, R26, R12 ;  /* 0x0000001a100c723c */ /* 0x044ff6000000180c */
[----:B------:R-:W-:Y:S11]  /*33eb0*/  @!UPT UIADD3 URZ, URZ, URZ, URZ ;  /* 0x0000003f3f3ff290 */ /* 0x000ff6000fffe03f */
[----:B------:R-:W-:Y:S01]  /*33ec0*/  @!UPT UIADD3 URZ, URZ, URZ, URZ ;  /* 0x0000003f3f3ff290 */ /* 0x000fe2000fffe03f */
[----:B------:R-:W-:Y:S01]  /*33ed0*/  STL.64 [R1+0x6d0], R12 ;  /* 0x0006d00c01007387 */ /* 0x000fe20000100a00 */
[----:B------:R0:W-:Y:S03]  /*33ee0*/  STL.64 [R1+0x6d8], R14 ;  /* 0x0006d80e01007387 */ /* 0x0001e60000100a00 */
[----:B0-----:R-:W3:Y:S01]  /*33ef0*/  LDL.LU.64 R14, [R1+0x3358] ;  /* 0x00335800010e7983 */ /* 0x001ee20000300a00 */
[----:B------:R-:W2:Y:S02]  /*33f00*/  LDL.LU R24, [R1+0x2e0] ;  /* 0x0002e00001187983 */ /* 0x000ea40000300800 */
[----:B------:R-:W-:Y:S02]  /*33f10*/  IMAD.MOV.U32 R2, RZ, RZ, R26 ;  /* 0x000000ffff027224 */ /* 0x000fe400078e001a */
[----:B------:R-:W2:Y:S02]  /*33f20*/  LDL.LU R25, [R1+0x2e4] ;  /* 0x0002e40001197983 */ /* 0x000ea40000300800 */
[----:B------:R-:W-:Y:S01]  /*33f30*/  IMAD.MOV.U32 R0, RZ, RZ, R27 ;  /* 0x000000ffff007224 */ /* 0x000fe200078e001b */
[----:B------:R-:W2:Y:S01]  /*33f40*/  LDL.LU R26, [R1+0x2e8] ;  /* 0x0002e800011a7983 */ /* 0x000ea20000300800 */
[----:B------:R-:W2:Y:S01]  /*33f50*/  LDL.LU R27, [R1+0x2ec] ;  /* 0x0002ec00011b7983 */ /* 0x000ea20000300800 */
[C---:B---3--:R-:W-:Y:S02]  /*33f60*/  HMMA.16816.F32 R12, R16.reuse, R14, R8 ;  /* 0x0000000e100c723c */ /* 0x048fe40000001808 */
[----:B------:R-:W3:Y:S11]  /*33f70*/  LDL.LU.64 R10, [R1+0x3350] ;  /* 0x00335000010a7983 */ /* 0x000ef60000300a00 */
[----:B------:R-:W-:Y:S10]  /*33f80*/  @!UPT UIADD3 URZ, URZ, URZ, URZ ;  /* 0x0000003f3f3ff290 */ /* 0x000ff4000fffe03f */
[----:B------:R-:W-:Y:S01]  /*33f90*/  STL.64 [R1+0x6c0], R12 ;  /* 0x0006c00c01007387 */ /* 0x000fe20000100a00 */
[----:B------:R0:W-:Y:S03]  /*33fa0*/  STL.64 [R1+0x6c8], R14 ;  /* 0x0006c80e01007387 */ /* 0x0001e60000100a00 */
[----:B0-----:R-:W4:Y:S02]  /*33fb0*/  LDL.LU.64 R14, [R1+0x3348] ;  /* 0x00334800010e7983 */ /* 0x001f240000300a00 */
[C---:B----4-:R-:W-:Y:S11]  /*33fc0*/  HMMA.16816.F32 R20, R16.reuse, R14, R20 ;  /* 0x0000000e1014723c */ /* 0x050ff60000001814 */
[----:B------:R-:W-:Y:S11]  /*33fd0*/  @!UPT UIADD3 URZ, URZ, URZ, URZ ;  /* 0x0000003f3f3ff290 */ /* 0x000ff6000fffe03f */
[----:B------:R-:W-:Y:S01]  /*33fe0*/  @!UPT UIADD3 URZ, URZ, URZ, URZ ;  /* 0x0000003f3f3ff290 */ /* 0x000fe2000fffe03f */
[----:B------:R0:W-:Y:S01]  /*33ff0*/  STL.64 [R1+0x6b0], R20 ;  /* 0x0006b01401007387 */ /* 0x0001e20000100a00 */
[----:B------:R1:W-:Y:S03]  /*34000*/  STL.64 [R1+0x6b8], R22 ;  /* 0x0006b81601007387 */ /* 0x0003e60000100a00 */
[----:B0-----:R-:W4:Y:S01]  /*34010*/  LDL.LU R20, [R1+0x4f0] ;  /* 0x0004f00001147983 */ /* 0x001f220000300800 */
[----:B------:R-:W4:Y:S02]  /*34020*/  LDL.LU R21, [R1+0x4f4] ;  /* 0x0004f40001157983 */ /* 0x000f240000300800 */
[----:B-1----:R-:W2:Y:S02]  /*34030*/  LDL.LU R22, [R1+0x4f8] ;  /* 0x0004f80001167983 */ /* 0x002ea40000300800 */
[----:B------:R-:W2:Y:S02]  /*34040*/  LDL.LU R23, [R1+0x4fc] ;  /* 0x0004fc0001177983 */ /* 0x000ea40000300800 */
[----:B--2---:R0:W-:Y:S01]  /*34050*/  STL.64 [R1+0x3310], R22 ;  /* 0x0033101601007387 */ /* 0x0041e20000100a00 */
[----:B----4-:R-:W-:Y:S03]  /*34060*/  STL.64 [R1+0x3308], R20 ;  /* 0x0033081401007387 */ /* 0x010fe60000100a00 */
[----:B0-----:R-:W2:Y:S04]  /*34070*/  LDL.64 R22, [R1+0xa8] ;  /* 0x0000a80001167983 */ /* 0x001ea80000100a00 */
[----:B--2---:R0:W-:Y:S04]  /*34080*/  STL.64 [R1+0x3318], R22 ;  /* 0x0033181601007387 */ /* 0x0041e80000100a00 */
[----:B0-----:R-:W2:Y:S04]  /*34090*/  LDL.64 R22, [R1+0xb8] ;  /* 0x0000b80001167983 */ /* 0x001ea80000100a00 */
[----:B--2---:R0:W-:Y:S04]  /*340a0*/  STL.64 [R1+0x3320], R22 ;  /* 0x0033201601007387 */ /* 0x0041e80000100a00 */
[----:B0-----:R-:W2:Y:S01]  /*340b0*/  LDL.64 R22, [R1+0xc8] ;  /* 0x0000c80001167983 */ /* 0x001ea20000100a00 */
[----:B------:R0:W-:Y:S03]  /*340c0*/  STL.64 [R1+0x32a8], R14 ;  /* 0x0032a80e01007387 */ /* 0x0001e60000100a00 */
[----:B0-----:R-:W4:Y:S01]  /*340d0*/  LDL.64 R14, [R1+0x78] ;  /* 0x00007800010e7983 */ /* 0x001f220000100a00 */
[C---:B---3--:R-:W-:Y:S03]  /*340e0*/  HMMA.16816.F32 R4, R16.reuse, R10, R4 ;  /* 0x0000000a1004723c */ /* 0x048fe60000001804 */
[----:B----4-:R0:W-:Y:S01]  /*340f0*/  STL.64 [R1+0x32f0], R14 ;  /* 0x0032f00e01007387 */ /* 0x0101e20000100a00 */
[----:B------:R-:W3:Y:S02]  /*34100*/  LDL.LU R12, [R1+0x4e0] ;  /* 0x0004e000010c7983 */ /* 0x000ee40000300800 */
[----:B------:R-:W3:Y:S01]  /*34110*/  LDL.LU R13, [R1+0x4e4] ;  /* 0x0004e400010d7983 */ /* 0x000ee20000300800 */
[----:B0-----:R-:W4:Y:S01]  /*34120*/  LDL.LU R14, [R1+0x4e8] ;  /* 0x0004e800010e7983 */ /* 0x001f220000300800 */
[----:B------:R-:W4:Y:S03]  /*34130*/  LDL.LU R15, [R1+0x4ec] ;  /* 0x0004ec00010f7983 */ /* 0x000f260000300800 */
[----:B----4-:R0:W-:Y:S01]  /*34140*/  STL.64 [R1+0x3300], R14 ;  /* 0x0033000e01007387 */ /* 0x0101e20000100a00 */
[----:B---3--:R-:W-:Y:S03]  /*34150*/  STL.64 [R1+0x32f8], R12 ;  /* 0x0032f80c01007387 */ /* 0x008fe60000100a00 */
[----:B0-----:R-:W3:Y:S08]  /*34160*/  LDL.64 R14, [R1+0x98] ;  /* 0x00009800010e7983 */ /* 0x001ef00000100a00 */
[----:B------:R-:W-:Y:S02]  /*34170*/  STL.64 [R1+0x6a0], R4 ;  /* 0x0006a00401007387 */ /* 0x000fe40000100a00 */
[----:B------:R0:W-:Y:S02]  /*34180*/  STL.64 [R1+0x6a8], R6 ;  /* 0x0006a80601007387 */ /* 0x0001e40000100a00 */
[----:B0-----:R-:W4:Y:S01]  /*34190*/  LDL.LU.64 R6, [R1+0x3340] ;  /* 0x0033400001067983 */ /* 0x001f220000300a00 */
[----:B------:R-:W2:Y:S02]  /*341a0*/  LDL.LU.64 R4, [R1+0x3338] ;  /* 0x0033380001047983 */ /* 0x000ea40000300a00 */
[----:B------:R0:W-:Y:S02]  /*341b0*/  STL [R1+0x3234], R10 ;  /* 0x0032340a01007387 */ /* 0x0001e40000100800 */
[----:B------:R1:W-:Y:S01]  /*341c0*/  STL [R1+0x3230], R11 ;  /* 0x0032300b01007387 */ /* 0x0003e20000100800 */
[----:B------:R-:W2:Y:S01]  /*341d0*/  LDL.LU R8, [R1+0x500] ;  /* 0x0005000001087983 */ /* 0x000ea20000300800 */
[----:B------:R-:W2:Y:S03]  /*341e0*/  LDL.LU R9, [R1+0x504] ;  /* 0x0005040001097983 */ /* 0x000ea60000300800 */
[----:B0-----:R-:W2:Y:S01]  /*341f0*/  LDL.LU R10, [R1+0x508] ;  /* 0x00050800010a7983 */ /* 0x001ea20000300800 */
[----:B-1----:R-:W2:Y:S01]  /*34200*/  LDL.LU R11, [R1+0x50c] ;  /* 0x00050c00010b7983 */ /* 0x002ea20000300800 */
[----:B----4-:R-:W-:Y:S02]  /*34210*/  HMMA.16816.F32 R16, R16, R6, R24 ;  /* 0x000000061010723c */ /* 0x010fe40000001818 */
[----:B------:R-:W4:Y:S01]  /*34220*/  LDL.LU.64 R26, [R1+0x3330] ;  /* 0x00333000011a7983 */ /* 0x000f220000300a00 */
[----:B------:R-:W4:Y:S11]  /*34230*/  LDL.LU.64 R24, [R1+0x3328] ;  /* 0x0033280001187983 */ /* 0x000f360000300a00 */
[----:B------:R-:W-:Y:S09]  /*34240*/  @!UPT UIADD3 URZ, URZ, URZ, URZ ;  /* 0x0000003f3f3ff290 */ /* 0x000ff2000fffe03f */
[----:B------:R0:W-:Y:S01]  /*34250*/  STL.64 [R1+0x9a0], R16 ;  /* 0x0009a01001007387 */ /* 0x0001e20000100a00 */
[----:B------:R1:W-:Y:S03]  /*34260*/  STL.64 [R1+0x9a8], R18 ;  /* 0x0009a81201007387 */ /* 0x0003e60000100a00 */
[----:B0-----:R-:W3:Y:S01]  /*34270*/  LDL.LU R16, [R1+0x4d0] ;  /* 0x0004d00001107983 */ /* 0x001ee20000300800 */
[----:B------:R-:W3:Y:S02]  /*34280*/  LDL.LU R17, [R1+0x4d4] ;  /* 0x0004d40001117983 */ /* 0x000ee40000300800 */
[----:B-1----:R-:W3:Y:S02]  /*34290*/  LDL.LU R18, [R1+0x4d8] ;  /* 0x0004d80001127983 */ /* 0x002ee40000300800 */
[----:B------:R-:W3:Y:S01]  /*342a0*/  LDL.LU R19, [R1+0x4dc] ;  /* 0x0004dc0001137983 */ /* 0x000ee20000300800 */
[----:B------:R-:W-:Y:S01]  /*342b0*/  STL.64 [R1+0x3228], R6 ;  /* 0x0032280601007387 */ /* 0x000fe20000100a00 */
[----:B--2---:R0:W-:Y:S03]  /*342c0*/  STL.64 [R1+0x3220], R4 ;  /* 0x0032200401007387 */ /* 0x0041e60000100a00 */
[----:B0-----:R-:W4:Y:S01]  /*342d0*/  LDL.LU R4, [R1+0x520] ;  /* 0x0005200001047983 */ /* 0x001f220000300800 */
[----:B------:R-:W4:Y:S02]  /*342e0*/  LDL.LU R5, [R1+0x524] ;  /* 0x0005240001057983 */ /* 0x000f240000300800 */
[----:B------:R-:W4:Y:S02]  /*342f0*/  LDL.LU R6, [R1+0x528] ;  /* 0x0005280001067983 */ /* 0x000f240000300800 */
[----:B------:R-:W4:Y:S02]  /*34300*/  LDL.LU R7, [R1+0x52c] ;  /* 0x00052c0001077983 */ /* 0x000f240000300800 */
[C---:B----4-:R-:W-:Y:S11]  /*34310*/  HMMA.16816.F32 R4, R24.reuse, R22, R4 ;  /* 0x000000161804723c */ /* 0x050ff60000001804 */
[----:B------:R-:W-:Y:S11]  /*34320*/  @!UPT UIADD3 URZ, URZ, URZ, URZ ;  /* 0x0000003f3f3ff290 */ /* 0x000ff6000fffe03f */
[----:B------:R-:W-:Y:S01]  /*34330*/  @!UPT UIADD3 URZ, URZ, URZ, URZ ;  /* 0x0000003f3f3ff290 */ /* 0x000fe2000fffe03f */
[----:B------:R0:W-:Y:S01]  /*34340*/  STL.64 [R1+0xce0], R4 ;  /* 0x000ce00401007387 */ /* 0x0001e20000100a00 */
[----:B------:R-:W-:Y:S02]  /*34350*/  STL.64 [R1+0xce8], R6 ;  /* 0x000ce80601007387 */ /* 0x000fe40000100a00 */
[----:B0-----:R-:W-:Y:S02]  /*34360*/  IMAD.MOV.U32 R4, RZ, RZ, R23 ;  /* 0x000000ffff047224 */ /* 0x001fe400078e0017 */
[----:B------:R-:W-:Y:S02]  /*34370*/  IMAD.MOV.U32 R5, RZ, RZ, R22 ;  /* 0x000000ffff057224 */ /* 0x000fe400078e0016 */
[----:B------:R-:W2:Y:S01]  /*34380*/  LDL.LU.64 R22, [R1+0x3320] ;  /* 0x0033200001167983 */ /* 0x000ea20000300a00 */
[----:B------:R0:W-:Y:S02]  /*34390*/  STL [R1+0x323c], R4 ;  /* 0x00323c0401007387 */ /* 0x0001e40000100800 */
[----:B------:R1:W-:Y:S01]  /*343a0*/  STL [R1+0x3238], R5 ;  /* 0x0032380501007387 */ /* 0x0003e20000100800 */
[----:B0-----:R-:W2:Y:S01]  /*343b0*/  LDL.LU R4, [R1+0x510] ;  /* 0x0005100001047983 */ /* 0x001ea20000300800 */
[----:B-1----:R-:W2:Y:S02]  /*343c0*/  LDL.LU R5, [R1+0x514] ;  /* 0x0005140001057983 */ /* 0x002ea40000300800 */
[----:B------:R-:W2:Y:S02]  /*343d0*/  LDL.LU R6, [R1+0x518] ;  /* 0x0005180001067983 */ /* 0x000ea40000300800 */
[----:B------:R-:W2:Y:S02]  /*343e0*/  LDL.LU R7, [R1+0x51c] ;  /* 0x00051c0001077983 */ /* 0x000ea40000300800 */
[C---:B--2---:R-:W-:Y:S11]  /*343f0*/  HMMA.16816.F32 R4, R24.reuse, R22, R4 ;  /* 0x000000161804723c */ /* 0x044ff60000001804 */
[----:B------:R-:W-:Y:S11]  /*34400*/  @!UPT UIADD3 URZ, URZ, URZ, URZ ;  /* 0x0000003f3f3ff290 */ /* 0x000ff6000fffe03f */
[----:B------:R-:W-:Y:S01]  /*34410*/  @!UPT UIADD3 URZ, URZ, URZ, URZ ;  /* 0x0000003f3f3ff290 */ /* 0x000fe2000fffe03f */
[----:B------:R-:W-:Y:S01]  /*34420*/  STL.64 [R1+0xcd0], R4 ;  /* 0x000cd00401007387 */ /* 0x000fe20000100a00 */
[----:B------:R0:W-:Y:S02]  /*34430*/  STL.64 [R1+0xcd8], R6 ;  /* 0x000cd80601007387 */ /* 0x0001e40000100a00 */
[----:B0-----:R-:W-:Y:S02]  /*34440*/  IMAD.MOV.U32 R7, RZ, RZ, R22 ;  /* 0x000000ffff077224 */ /* 0x001fe400078e0016 */
[----:B------:R-:W-:Y:S02]  /*34450*/  IMAD.MOV.U32 R6, RZ, RZ, R23 ;  /* 0x000000ffff067224 */ /* 0x000fe400078e0017 */
[----:B------:R-:W2:Y:S01]  /*34460*/  LDL.LU.64 R22, [R1+0x3318] ;  /* 0x0033180001167983 */ /* 0x000ea20000300a00 */
[----:B------:R-:W-:Y:S02]  /*34470*/  STL [R1+0x3240], R7 ;  /* 0x0032400701007387 */ /* 0x000fe40000100800 */
[----:B------:R0:W-:Y:S02]  /*34480*/  STL [R1+0x32d4], R6 ;  /* 0x0032d40601007387 */ /* 0x0001e40000100800 */
[----:B0-----:R-:W4:Y:S01]  /*34490*/  LDL.64 R6, [R1+0x88] ;  /* 0x0000880001067983 */ /* 0x001f220000100a00 */
[C---:B--2---:R-:W-:Y:S11]  /*344a0*/  HMMA.16816.F32 R8, R24.reuse, R22, R8 ;  /* 0x000000161808723c */ /* 0x044ff60000001808 */
[----:B------:R-:W-:Y:S11]  /*344b0*/  @!UPT UIADD3 URZ, URZ, URZ, URZ ;  /* 0x0000003f3f3ff290 */ /* 0x000ff6000fffe03f */
[----:B------:R-:W-:Y:S01]  /*344c0*/  @!UPT UIADD3 URZ, URZ, URZ, URZ ;  /* 0x0000003f3f3ff290 */ /* 0x000fe2000fffe03f */
[----:B------:R0:W-:Y:S01]  /*344d0*/  STL.64 [R1+0xcc0], R8 ;  /* 0x000cc00801007387 */ /* 0x0001e20000100a00 */
[----:B------:R-:W-:Y:S02]  /*344e0*/  STL.64 [R1+0xcc8], R10 ;  /* 0x000cc80a01007387 */ /* 0x000fe40000100a00 */
[----:B0-----:R-:W-:Y:S02]  /*344f0*/  IMAD.MOV.U32 R9, RZ, RZ, R22 ;  /* 0x000000ffff097224 */ /* 0x001fe400078e0016 */
[----:B------:R-:W-:Y:S02]  /*34500*/  IMAD.MOV.U32 R8, RZ, RZ, R23 ;  /* 0x000000ffff087224 */ /* 0x000fe400078e0017 */
[----:B------:R-:W3:Y:S01]  /*34510*/  LDL.LU.64 R22, [R1+0x3310] ;  /* 0x0033100001167983 */ /* 0x000ee20000300a00 */
        /* <DEDUP_REMOVED lines=10> */
[----:B----4-:R-:W-:Y:S11]  /*345c0*/  HMMA.16816.F32 R12, R24, R6, R12 ;  /* 0x00000006180c723c */ /* 0x010ff6000000180c */
[----:B------:R-:W-:Y:S11]  /*345d0*/  @!UPT UIADD3 URZ, URZ, URZ, URZ ;  /* 0x0000003f3f3ff290 */ /* 0x000ff6000fffe03f */
[----:B------:R-:W-:Y:S01]  /*345e0*/  @!UPT UIADD3 URZ, URZ, URZ, URZ ;  /* 0x0000003f3f3ff290 */ /* 0x000fe2000fffe03f */
[----:B------:R-:W-:Y:S01]  /*345f0*/  STL.64 [R1+0xca0], R12 ;  /* 0x000ca00c01007387 */ /* 0x000fe20000100a00 */
[----:B------:R0:W-:Y:S03]  /*34600*/  STL.64 [R1+0xca8], R14 ;  /* 0x000ca80e01007387 */ /* 0x0001e60000100a00 */
[----:B0-----:R-:W2:Y:S01]  /*34610*/  LDL.LU.64 R14, [R1+0x32f0] ;  /* 0x0032f000010e7983 */ /* 0x001ea20000300a00 */
[----:B------:R-:W-:Y:S02]  /*34620*/  IMAD.MOV.U32 R23, RZ, RZ, R6 ;  /* 0x000000ffff177224 */ /* 0x000fe400078e0006 */
[----:B------:R-:W-:-:S05]  /*34630*/  IMAD.MOV.U32 R22, RZ, RZ, R7 ;  /* 0x000000ffff167224 */ /* 0x000fca00078e0007 */
[----:B------:R-:W-:Y:S01]  /*34640*/  STL.64 [R1+0x3250], R22 ;  /* 0x0032501601007387 */ /* 0x000fe20000100a00 */
[----:B------:R0:W-:Y:S01]  /*34650*/  STL.64 [R1+0x3248], R20 ;  /* 0x0032481401007387 */ /* 0x0001e20000100a00 */
[C---:B--2---:R-:W-:Y:S01]  /*34660*/  HMMA.16816.F32 R4, R24.reuse, R14, R16 ;  /* 0x0000000e1804723c */ /* 0x044fe20000001810 */
[----:B------:R-:W-:Y:S02]  /*34670*/  IMAD.MOV.U32 R11, RZ, RZ, R14 ;  /* 0x000000ffff0b7224 */ /* 0x000fe400078e000e */
[----:B------:R-:W-:Y:S01]  /*34680*/  IMAD.MOV.U32 R29, RZ, RZ, R15 ;  /* 0x000000ffff1d7224 */ /* 0x000fe200078e000f */
[----:B------:R-:W1:Y:S11]  /*34690*/  LDSM.16.MT88.4 R16, [R28+0x11000] ;  /* 0x011000001c10783b */ /* 0x000e760000004200 */
[----:B------:R-:W-:Y:S08]  /*346a0*/  @!UPT UIADD3 URZ, URZ, URZ, URZ ;  /* 0x0000003f3f3ff290 */ /* 0x000ff0000fffe03f */
[----:B------:R-:W-:Y:S01]  /*346b0*/  STL.64 [R1+0xc90], R4 ;  /* 0x000c900401007387 */ /* 0x000fe20000100a00 */
[----:B------:R-:W-:Y:S02]  /*346c0*/  STL.64 [R1+0xc98], R6 ;  /* 0x000c980601007387 */ /* 0x000fe40000100a00 */
[----:B------:R-:W-:Y:S02]  /*346d0*/  STL [R1+0x32d0], R11 ;  /* 0x0032d00b01007387 */ /* 0x000fe40000100800 */
[----:B------:R-:W-:Y:S01]  /*346e0*/  STL.64 [R1+0x32c8], R8 ;  /* 0x0032c80801007387 */ /* 0x000fe20000100a00 */
[----:B0-----:R-:W2:Y:S01]  /*346f0*/  LDL.LU R20, [R1+0x7c0] ;  /* 0x0007c00001147983 */ /* 0x001ea20000300800 */
[----:B------:R-:W2:Y:S02]  /*34700*/  LDL.LU R21, [R1+0x7c4] ;  /* 0x0007c40001157983 */ /* 0x000ea40000300800 */
[----:B------:R-:W3:Y:S02]  /*34710*/  LDL.LU R22, [R1+0x7c8] ;  /* 0x0007c80001167983 */ /* 0x000ee40000300800 */
[----:B------:R-:W3:Y:S02]  /*34720*/  LDL.LU R23, [R1+0x7cc] ;  /* 0x0007cc0001177983 */ /* 0x000ee40000300800 */
[----:B---3--:R0:W-:Y:S01]  /*34730*/  STL.64 [R1+0x3260], R22 ;  /* 0x0032601601007387 */ /* 0x0081e20000100a00 */
[----:B--2---:R2:W-:Y:S03]  /*34740*/  STL.64 [R1+0x3258], R20 ;  /* 0x0032581401007387 */ /* 0x0045e60000100a00 */
[----:B0-----:R-:W3:Y:S04]  /*34750*/  LDL.64 R22, [R1+0x8] ;  /* 0x0000080001167983 */ /* 0x001ee80000100a00 */
[----:B---3--:R0:W-:Y:S01]  /*34760*/  STL.64 [R1+0x3278], R22 ;  /* 0x0032781601007387 */ /* 0x0081e20000100a00 */
[----:B--2---:R-:W2:Y:S02]  /*34770*/  LDL.LU R20, [R1+0x7e0] ;  /* 0x0007e00001147983 */ /* 0x004ea40000300800 */
[----:B------:R-:W2:Y:S01]  /*34780*/  LDL.LU R21, [R1+0x7e4] ;  /* 0x0007e40001157983 */ /* 0x000ea20000300800 */
[----:B0-----:R-:W3:Y:S01]  /*34790*/  LDL.LU R22, [R1+0x7e8] ;  /* 0x0007e80001167983 */ /* 0x001ee20000300800 */
[----:B------:R-:W3:Y:S02]  /*347a0*/  LDL.LU R23, [R1+0x7ec] ;  /* 0x0007ec0001177983 */ /* 0x000ee40000300800 */
[----:B------:R-:W4:Y:S02]  /*347b0*/  LDL.LU R12, [R1+0x800] ;  /* 0x00080000010c7983 */ /* 0x000f240000300800 */
[----:B------:R-:W4:Y:S01]  /*347c0*/  LDL.LU R13, [R1+0x804] ;  /* 0x00080400010d7983 */ /* 0x000f220000300800 */
[----:B------:R-:W2:Y:S01]  /*347d0*/  LDL.LU R14, [R1+0x808] ;  /* 0x00080800010e7983 */ /* 0x000ea20000300800 */
[----:B------:R-:W2:Y:S02]  /*347e0*/  LDL.LU R15, [R1+0x80c] ;  /* 0x00080c00010f7983 */ /* 0x000ea40000300800 */
[----:B------:R-:W2:Y:S02]  /*347f0*/  LDL.LU R4, [R1+0x820] ;  /* 0x0008200001047983 */ /* 0x000ea40000300800 */
[----:B------:R-:W2:Y:S01]  /*34800*/  LDL.LU R5, [R1+0x824] ;  /* 0x0008240001057983 */ /* 0x000ea20000300800 */
[----:B------:R-:W2:Y:S01]  /*34810*/  LDL.LU R6, [R1+0x828] ;  /* 0x0008280001067983 */ /* 0x000ea20000300800 */
[----:B------:R-:W2:Y:S03]  /*34820*/  LDL.LU R7, [R1+0x82c] ;  /* 0x00082c0001077983 */ /* 0x000ea60000300800 */
[----:B--2---:R0:W-:Y:S01]  /*34830*/  STL.64 [R1+0x32e0], R6 ;  /* 0x0032e00601007387 */ /* 0x0041e20000100a00 */
[----:B------:R-:W-:Y:S02]  /*34840*/  STL.64 [R1+0x32d8], R4 ;  /* 0x0032d80401007387 */ /* 0x000fe40000100a00 */
[----:B------:R-:W2:Y:S01]  /*34850*/  LDL.64 R10, [R1+0x58] ;  /* 0x00005800010a7983 */ /* 0x000ea20000100a00 */
[----:B0-----:R-:W3:Y:S04]  /*34860*/  LDL.64 R6, [R1+0x68] ;  /* 0x0000680001067983 */ /* 0x001ee80000100a00 */
[----:B--2---:R0:W-:Y:S01]  /*34870*/  STL.64 [R1+0x32e8], R10 ;  /* 0x0032e80a01007387 */ /* 0x0041e20000100a00 */
[----:B------:R-:W2:Y:S02]  /*34880*/  LDL.LU R8, [R1+0x830] ;  /* 0x0008300001087983 */ /* 0x000ea40000300800 */
[----:B------:R-:W2:Y:S01]  /*34890*/  LDL.LU R9, [R1+0x834] ;  /* 0x0008340001097983 */ /* 0x000ea20000300800 */
[----:B0-----:R-:W2:Y:S01]  /*348a0*/  LDL.LU R10, [R1+0x838] ;  /* 0x00083800010a7983 */ /* 0x001ea20000300800 */
[----:B------:R-:W2:Y:S02]  /*348b0*/  LDL.LU R11, [R1+0x83c] ;  /* 0x00083c00010b7983 */ /* 0x000ea40000300800 */
[----:B------:R0:W-:Y:S02]  /*348c0*/  STL.64 [R1+0x32b8], R14 ;  /* 0x0032b80e01007387 */ /* 0x0001e40000100a00 */
[----:B----4-:R-:W-:Y:S01]  /*348d0*/  STL.64 [R1+0x32b0], R12 ;  /* 0x0032b00c01007387 */ /* 0x010fe20000100a00 */
[----:B0-----:R-:W4:Y:S01]  /*348e0*/  LDL.64 R14, [R1+0x48] ;  /* 0x00004800010e7983 */ /* 0x001f220000100a00 */
[----:B---3--:R0:W-:Y:S02]  /*348f0*/  STL.64 [R1+0x3288], R22 ;  /* 0x0032881601007387 */ /* 0x0081e40000100a00 */
[----:B------:R-:W-:Y:S01]  /*34900*/  STL.64 [R1+0x3280], R20 ;  /* 0x0032801401007387 */ /* 0x000fe20000100a00 */
[----:B0-----:R-:W3:Y:S04]  /*34910*/  LDL.64 R22, [R1+0x28] ;  /* 0x0000280001167983 */ /* 0x001ee80000100a00 */
[----:B---3--:R0:W-:Y:S04]  /*34920*/  STL.64 [R1+0x32a0], R22 ;  /* 0x0032a01601007387 */ /* 0x0081e80000100a00 */
[----:B0-----:R-:W3:Y:S01]  /*34930*/  LDL.64 R22, [R1+0x38] ;  /* 0x0000380001167983 */ /* 0x001ee20000100a00 */
[----:B--2---:R-:W-:Y:S03]  /*34940*/  HMMA.16816.F32 R8, R24, R6, R8 ;  /* 0x000000061808723c */ /* 0x004fe60000001808 */
[----:B---3--:R0:W-:Y:S01]  /*34950*/  STL.64 [R1+0x32c0], R22 ;  /* 0x0032c01601007387 */ /* 0x0081e20000100a00 */
[----:B------:R-:W4:Y:S02]  /*34960*/  LDL.LU R20, [R1+0x810] ;  /* 0x0008100001147983 */ /* 0x000f240000300800 */
[----:B------:R-:W4:Y:S01]  /*34970*/  LDL.LU R21, [R1+0x814] ;  /* 0x0008140001157983 */ /* 0x000f220000300800 */
[----:B0-----:R-:W4:Y:S01]  /*34980*/  LDL.LU R22, [R1+0x818] ;  /* 0x0008180001167983 */ /* 0x001f220000300800 */
[----:B------:R-:W4:Y:S02]  /*34990*/  LDL.LU R23, [R1+0x81c] ;  /* 0x00081c0001177983 */ /* 0x000f240000300800 */
[----:B-1----:R-:W-:Y:S02]  /*349a0*/  STL.64 [R1+0x30d8], R18 ;  /* 0x0030d81201007387 */ /* 0x002fe40000100a00 */
[----:B------:R0:W-:Y:S02]  /*349b0*/  STL.64 [R1+0x30d0], R16 ;  /* 0x0030d01001007387 */ /* 0x0001e40000100a00 */
[----:B0-----:R-:W2:Y:S01]  /*349c0*/  LDL.LU R16, [R1+0x200] ;  /* 0x0002000001107983 */ /* 0x001ea20000300800 */
[----:B------:R-:W2:Y:S02]  /*349d0*/  LDL.LU R17, [R1+0x204] ;  /* 0x0002040001117983 */ /* 0x000ea40000300800 */
[----:B------:R-:W3:Y:S02]  /*349e0*/  LDL.LU R18, [R1+0x208] ;  /* 0x0002080001127983 */ /* 0x000ee40000300800 */
[----:B------:R-:W3:Y:S02]  /*349f0*/  LDL.LU R19, [R1+0x20c] ;  /* 0x00020c0001137983 */ /* 0x000ee40000300800 */
[----:B---3--:R-:W-:Y:S01]  /*34a00*/  STL.64 [R1+0x30f8], R18 ;  /* 0x0030f81201007387 */ /* 0x008fe20000100a00 */
[----:B--2---:R0:W-:Y:S02]  /*34a10*/  STL.64 [R1+0x30f0], R16 ;  /* 0x0030f01001007387 */ /* 0x0041e40000100a00 */
[----:B------:R-:W-:Y:S02]  /*34a20*/  STL.64 [R1+0x830], R8 ;  /* 0x0008300801007387 */ /* 0x000fe40000100a00 */
[----:B------:R1:W-:Y:S02]  /*34a30*/  STL.64 [R1+0x838], R10 ;  /* 0x0008380a01007387 */ /* 0x0003e40000100a00 */
[----:B0-----:R-:W-:-:S02]  /*34a40*/  IMAD.MOV.U32 R17, RZ, RZ, R6 ;  /* 0x000000ffff117224 */ /* 0x001fc400078e0006 */
[----:B------:R-:W-:Y:S01]  /*34a50*/  IMAD.MOV.U32 R16, RZ, RZ, R7 ;  /* 0x000000ffff107224 */ /* 0x000fe200078e0007 */
[----:B-1----:R-:W2:Y:S01]  /*34a60*/  LDL.LU.64 R10, [R1+0x32e8] ;  /* 0x0032e800010a7983 */ /* 0x002ea20000300a00 */
[----:B------:R-:W2:Y:S02]  /*34a70*/  LDL.LU.64 R6, [R1+0x32e0] ;  /* 0x0032e00001067983 */ /* 0x000ea40000300a00 */
[----:B------:R-:W2:Y:S02]  /*34a80*/  LDL.LU.64 R4, [R1+0x32d8] ;  /* 0x0032d80001047983 */ /* 0x000ea40000300a00 */
[----:B------:R-:W-:Y:S02]  /*34a90*/  IMAD.MOV.U32 R18, RZ, RZ, R2 ;  /* 0x000000ffff127224 */ /* 0x000fe400078e0002 */
[----:B------:R-:W-:-:S05]  /*34aa0*/  IMAD.MOV.U32 R19, RZ, RZ, R0 ;  /* 0x000000ffff137224 */ /* 0x000fca00078e0000 */
[----:B------:R-:W-:Y:S01]  /*34ab0*/  STL.64 [R1+0x3298], R18 ;  /* 0x0032981201007387 */ /* 0x000fe20000100a00 */
[----:B------:R0:W-:Y:S03]  /*34ac0*/  STL.64 [R1+0x3290], R16 ;  /* 0x0032901001007387 */ /* 0x0001e60000100a00 */
[----:B0-----:R-:W3:Y:S01]  /*34ad0*/  LDL.LU R16, [R1+0x7f0] ;  /* 0x0007f00001107983 */ /* 0x001ee20000300800 */
[----:B------:R-:W3:Y:S02]  /*34ae0*/  LDL.LU R17, [R1+0x7f4] ;  /* 0x0007f40001117983 */ /* 0x000ee40000300800 */
[----:B------:R-:W3:Y:S02]  /*34af0*/  LDL.LU R18, [R1+0x7f8] ;  /* 0x0007f80001127983 */ /* 0x000ee40000300800 */
[----:B------:R-:W3:Y:S01]  /*34b00*/  LDL.LU R19, [R1+0x7fc] ;  /* 0x0007fc0001137983 */ /* 0x000ee20000300800 */
[C---:B--2---:R-:W-:Y:S11]  /*34b10*/  HMMA.16816.F32 R4, R24.reuse, R10, R4 ;  /* 0x0000000a1804723c */ /* 0x044ff60000001804 */
[----:B------:R-:W-:Y:S11]  /*34b20*/  @!UPT UIADD3 URZ, URZ, URZ, URZ ;  /* 0x0000003f3f3ff290 */ /* 0x000ff6000fffe03f */
[----:B------:R-:W-:Y:S01]  /*34b30*/  @!UPT UIADD3 URZ, URZ, URZ, URZ ;  /* 0x0000003f3f3ff290 */ /* 0x000fe2000fffe03f */
[----:B------:R0:W-:Y:S01]  /*34b40*/  STL.64 [R1+0x820], R4 ;  /* 0x0008200401007387 */ /* 0x0001e20000100a00 */
[----:B------:R1:W-:Y:S02]  /*34b50*/  STL.64 [R1+0x828], R6 ;  /* 0x0008280601007387 */ /* 0x0003e40000100a00 */
[----:B0-----:R-:W-:Y:S01]  /*34b60*/  IMAD.MOV.U32 R5, RZ, RZ, R10 ;  /* 0x000000ffff057224 */ /* 0x001fe200078e000a */
[----:B-1----:R-:W2:Y:S01]  /*34b70*/  LDL.LU R6, [R1+0x32d4] ;  /* 0x0032d40001067983 */ /* 0x002ea20000300800 */
[----:B------:R-:W-:Y:S02]  /*34b80*/  IMAD.MOV.U32 R10, RZ, RZ, R11 ;  /* 0x000000ffff0a7224 */ /* 0x000fe400078e000b */
[----:B------:R-:W2:Y:S02]  /*34b90*/  LDL.LU R11, [R1+0x32d0] ;  /* 0x0032d000010b7983 */ /* 0x000ea40000300800 */
[----:B------:R-:W3:Y:S01]  /*34ba0*/  LDL.LU.64 R8, [R1+0x32c8] ;  /* 0x0032c80001087983 */ /* 0x000ee20000300a00 */
[----:B----4-:R-:W-:Y:S01]  /*34bb0*/  HMMA.16816.F32 R20, R24, R14, R20 ;  /* 0x0000000e1814723c */ /* 0x010fe20000001814 */
[----:B------:R-:W-:-:S02]  /*34bc0*/  IMAD.MOV.U32 R7, RZ, RZ, R14 ;  /* 0x000000ffff077224 */ /* 0x000fc400078e000e */
[----:B------:R-:W-:Y:S01]  /*34bd0*/  IMAD.MOV.U32 R4, RZ, RZ, R15 ;  /* 0x000000ffff047224 */ /* 0x000fe200078e000f */
[----:B--2---:R-:W-:Y:S01]  /*34be0*/  STL.64 [R1+0x3270], R10 ;  /* 0x0032700a01007387 */ /* 0x004fe20000100a00 */
[----:B---3--:R0:W-:Y:S03]  /*34bf0*/  STL.64 [R1+0x3268], R8 ;  /* 0x0032680801007387 */ /* 0x0081e60000100a00 */
[----:B0-----:R-:W2:Y:S01]  /*34c00*/  LDL.LU R8, [R1+0x7d0] ;  /* 0x0007d00001087983 */ /* 0x001ea20000300800 */
[----:B------:R-:W2:Y:S02]  /*34c10*/  LDL.LU R9, [R1+0x7d4] ;  /* 0x0007d40001097983 */ /* 0x000ea40000300800 */
[----:B------:R-:W2:Y:S02]  /*34c20*/  LDL.LU R10, [R1+0x7d8] ;  /* 0x0007d800010a7983 */ /* 0x000ea40000300800 */
[----:B------:R-:W2:Y:S10]  /*34c30*/  LDL.LU R11, [R1+0x7dc] ;  /* 0x0007dc00010b7983 */ /* 0x000eb40000300800 */
[----:B------:R-:W-:Y:S01]  /*34c40*/  STL.64 [R1+0x810], R20 ;  /* 0x0008101401007387 */ /* 0x000fe20000100a00 */
[----:B------:R0:W-:Y:S03]  /*34c50*/  STL.64 [R1+0x818], R22 ;  /* 0x0008181601007387 */ /* 0x0001e60000100a00 */
[----:B0-----:R-:W3:Y:S01]  /*34c60*/  LDL.LU.64 R22, [R1+0x32c0] ;  /* 0x0032c00001167983 */ /* 0x001ee20000300a00 */
[----:B------:R-:W3:Y:S02]  /*34c70*/  LDL.LU.64 R14, [R1+0x32b8] ;  /* 0x0032b800010e7983 */ /* 0x000ee40000300a00 */
[----:B------:R-:W3:Y:S02]  /*34c80*/  LDL.LU.64 R12, [R1+0x32b0] ;  /* 0x0032b000010c7983 */ /* 0x000ee40000300a00 */
[C---:B---3--:R-:W-:Y:S11]  /*34c90*/  HMMA.16816.F32 R12, R24.reuse, R22, R12 ;  /* 0x00000016180c723c */ /* 0x048ff6000000180c */
[----:B------:R-:W-:Y:S11]  /*34ca0*/  @!UPT UIADD3 URZ, URZ, URZ, URZ ;  /* 0x0000003f3f3ff290 */ /* 0x000ff6000fffe03f */
[----:B------:R-:W-:Y:S01]  /*34cb0*/  @!UPT UIADD3 URZ, URZ, URZ, URZ ;  /* 0x0000003f3f3ff290 */ /* 0x000fe2000fffe03f */
[----:B------:R0:W-:Y:S01]  /*34cc0*/  STL.64 [R1+0x800], R12 ;  /* 0x0008000c01007387 */ /* 0x0001e20000100a00 */
[----:B------:R1:W-:Y:S02]  /*34cd0*/  STL.64 [R1+0x808], R14 ;  /* 0x0008080e01007387 */ /* 0x0003e40000100a00 */
[----:B0-----:R-:W-:Y:S01]  /*34ce0*/  IMAD.MOV.U32 R13, RZ, RZ, R22 ;  /* 0x000000ffff0d7224 */ /* 0x001fe200078e0016 */
[----:B-1----:R-:W3:Y:S01]  /*34cf0*/  LDL.LU.64 R14, [R1+0x32a8] ;  /* 0x0032a800010e7983 */ /* 0x002ee20000300a00 */
[----:B------:R-:W-:Y:S02]  /*34d00*/  IMAD.MOV.U32 R12, RZ, RZ, R23 ;  /* 0x000000ffff0c7224 */ /* 0x000fe400078e0017 */
[----:B------:R-:W4:Y:S02]  /*34d10*/  LDL.LU.64 R22, [R1+0x32a0] ;  /* 0x0032a00001167983 */ /* 0x000f240000300a00 */
[----:B------:R-:W2:Y:S01]  /*34d20*/  LDL R2, [R1+0x1774] ;  /* 0x0017740001027983 */ /* 0x000ea20000100800 */
        /* <DEDUP_REMOVED lines=8> */
[----:B------:R-:W4:Y:S02]  /*34db0*/  LDL.LU.64 R22, [R1+0x3288] ;  /* 0x0032880001167983 */ /* 0x000f240000300a00 */
[----:B------:R-:W4:Y:S02]  /*34dc0*/  LDL.LU.64 R20, [R1+0x3280] ;  /* 0x0032800001147983 */ /* 0x000f240000300a00 */
[----:B----4-:R-:W-:Y:S11]  /*34dd0*/  HMMA.16816.F32 R20, R24, R18, R20 ;  /* 0x000000121814723c */ /* 0x010ff60000001814 */
[----:B------:R-:W-:Y:S11]  /*34de0*/  @!UPT UIADD3 URZ, URZ, URZ, URZ ;  /* 0x0000003f3f3ff290 */ /* 0x000ff6000fffe03f */
[----:B------:R-:W-:Y:S01]  /*34df0*/  @!UPT UIADD3 URZ, URZ, URZ, URZ ;  /* 0x0000003f3f3ff290 */ /* 0x000fe2000fffe03f */
[----:B------:R-:W-:Y:S01]  /*34e00*/  STL.64 [R1+0x7e0], R20 ;  /* 0x0007e01401007387 */ /* 0x000fe20000100a00 */
[----:B------:R0:W-:Y:S03]  /*34e10*/  STL.64 [R1+0x7e8], R22 ;  /* 0x0007e81601007387 */ /* 0x0001e60000100a00 */
[----:B0-----:R-:W2:Y:S01]  /*34e20*/  LDL.LU.64 R22, [R1+0x3278] ;  /* 0x0032780001167983 */ /* 0x001ea20000300a00 */
[----:B------:R0:W-:Y:S02]  /*34e30*/  STL.64 [R1+0x3108], R18 ;  /* 0x0031081201007387 */ /* 0x0001e40000100a00 */
[----:B0-----:R-:W-:Y:S02]  /*34e40*/  IMAD.MOV.U32 R18, RZ, RZ, R3 ;  /* 0x000000ffff127224 */ /* 0x001fe400078e0003 */
[----:B------:R-:W-:-:S05]  /*34e50*/  IMAD.MOV.U32 R19, RZ, RZ, R0 ;  /* 0x000000ffff137224 */ /* 0x000fca00078e0000 */
[----:B------:R-:W-:Y:S01]  /*34e60*/  STL.64 [R1+0x3120], R18 ;  /* 0x0031201201007387 */ /* 0x000fe20000100a00 */
[----:B--2---:R-:W-:Y:S01]  /*34e70*/  HMMA.16816.F32 R8, R24, R22, R8 ;  /* 0x000000161808723c */ /* 0x004fe20000001808 */
[----:B------:R-:W-:Y:S02]  /*34e80*/  IMAD.MOV.U32 R3, RZ, RZ, R22 ;  /* 0x000000ffff037224 */ /* 0x000fe400078e0016 */
[----:B------:R-:W-:Y:S11]  /*34e90*/  IMAD.MOV.U32 R0, RZ, RZ, R23 ;  /* 0x000000ffff007224 */ /* 0x000ff600078e0017 */
[----:B------:R-:W-:Y:S09]  /*34ea0*/  @!UPT UIADD3 URZ, URZ, URZ, URZ ;  /* 0x0000003f3f3ff290 */ /* 0x000ff2000fffe03f */
[----:B------:R-:W-:Y:S01]  /*34eb0*/  STL.64 [R1+0x7d0], R8 ;  /* 0x0007d00801007387 */ /* 0x000fe20000100a00 */
[----:B------:R0:W-:Y:S03]  /*34ec0*/  STL.64 [R1+0x7d8], R10 ;  /* 0x0007d80a01007387 */ /* 0x0001e60000100a00 */
[----:B0-----:R-:W2:Y:S01]  /*34ed0*/  LDL.LU.64 R10, [R1+0x3270] ;  /* 0x00327000010a7983 */ /* 0x001ea20000300a00 */
[----:B------:R-:W4:Y:S02]  /*34ee0*/  LDL.LU.64 R8, [R1+0x3268] ;  /* 0x0032680001087983 */ /* 0x000f240000300a00 */
[----:B------:R-:W3:Y:S02]  /*34ef0*/  LDL.LU.64 R22, [R1+0x3260] ;  /* 0x0032600001167983 */ /* 0x000ee40000300a00 */
[----:B------:R-:W3:Y:S02]  /*34f00*/  LDL.LU.64 R20, [R1+0x3258] ;  /* 0x0032580001147983 */ /* 0x000ee40000300a00 */
[----:B------:R-:W-:-:S02]  /*34f10*/  IMAD.MOV.U32 R18, RZ, RZ, R13 ;  /* 0x000000ffff127224 */ /* 0x000fc400078e000d */
[----:B------:R-:W-:Y:S01]  /*34f20*/  IMAD.MOV.U32 R19, RZ, RZ, R12 ;  /* 0x000000ffff137224 */ /* 0x000fe200078e000c */
[----:B---3--:R-:W-:Y:S11]  /*34f30*/  HMMA.16816.F32 R20, R24, R14, R20 ;  /* 0x0000000e1814723c */ /* 0x008ff60000001814 */
[----:B------:R-:W-:Y:S11]  /*34f40*/  @!UPT UIADD3 URZ, URZ, URZ, URZ ;  /* 0x0000003f3f3ff290 */ /* 0x000ff6000fffe03f */
[----:B------:R-:W-:Y:S01]  /*34f50*/  @!UPT UIADD3 URZ, URZ, URZ, URZ ;  /* 0x0000003f3f3ff290 */ /* 0x000fe2000fffe03f */
[----:B------:R-:W-:Y:S01]  /*34f60*/  STL.64 [R1+0x7c0], R20 ;  /* 0x0007c01401007387 */ /* 0x000fe20000100a00 */
[----:B------:R0:W-:Y:S03]  /*34f70*/  STL.64 [R1+0x7c8], R22 ;  /* 0x0007c81601007387 */ /* 0x0001e60000100a00 */
[----:B0-----:R-:W3:Y:S01]  /*34f80*/  LDL.LU.64 R22, [R1+0x3250] ;  /* 0x0032500001167983 */ /* 0x001ee20000300a00 */
[----:B------:R-:W3:Y:S02]  /*34f90*/  LDL.LU.64 R20, [R1+0x3248] ;  /* 0x0032480001147983 */ /* 0x000ee40000300a00 */
[----:B------:R-:W-:Y:S02]  /*34fa0*/  STL.64 [R1+0x3138], R18 ;  /* 0x0031381201007387 */ /* 0x000fe40000100a00 */
[----:B------:R0:W-:Y:S01]  /*34fb0*/  STL.64 [R1+0x3100], R14 ;  /* 0x0031000e01007387 */ /* 0x0001e20000100a00 */
[----:B------:R-:W3:Y:S01]  /*34fc0*/  LDL.LU R12, [R1+0x220] ;  /* 0x00022000010c7983 */ /* 0x000ee20000300800 */
[----:B------:R-:W3:Y:S03]  /*34fd0*/  LDL.LU R13, [R1+0x224] ;  /* 0x00022400010d7983 */ /* 0x000ee60000300800 */
[----:B0-----:R-:W3:Y:S01]  /*34fe0*/  LDL.LU R14, [R1+0x228] ;  /* 0x00022800010e7983 */ /* 0x001ee20000300800 */
[----:B------:R-:W3:Y:S02]  /*34ff0*/  LDL.LU R15, [R1+0x22c] ;  /* 0x00022c00010f7983 */ /* 0x000ee40000300800 */
[----:B------:R-:W-:-:S02]  /*35000*/  IMAD.MOV.U32 R18, RZ, RZ, R7 ;  /* 0x000000ffff127224 */ /* 0x000fc400078e0007 */
[----:B------:R-:W-:Y:S01]  /*35010*/  IMAD.MOV.U32 R19, RZ, RZ, R4 ;  /* 0x000000ffff137224 */ /* 0x000fe200078e0004 */
[----:B------:R-:W4:Y:S01]  /*35020*/  LDL.LU R7, [R1+0x3240] ;  /* 0x0032400001077983 */ /* 0x000f220000300800 */
[----:B------:R-:W4:Y:S03]  /*35030*/  LDL.LU R4, [R1+0x323c] ;  /* 0x00323c0001047983 */ /* 0x000f260000300800 */
[----:B------:R0:W-:Y:S02]  /*35040*/  STL.64 [R1+0x3150], R18 ;  /* 0x0031501201007387 */ /* 0x0001e40000100a00 */
[----:B0-----:R-:W-:Y:S02]  /*35050*/  IMAD.MOV.U32 R18, RZ, RZ, R5 ;  /* 0x000000ffff127224 */ /* 0x001fe400078e0005 */
[----:B--2---:R-:W-:Y:S01]  /*35060*/  IMAD.MOV.U32 R19, RZ, RZ, R10 ;  /* 0x000000ffff137224 */ /* 0x004fe200078e000a */
[----:B------:R-:W2:Y:S01]  /*35070*/  LDL.LU R5, [R1+0x3238] ;  /* 0x0032380001057983 */ /* 0x000ea20000300800 */
[----:B------:R-:W2:Y:S03]  /*35080*/  LDL.LU R10, [R1+0x3234] ;  /* 0x00323400010a7983 */ /* 0x000ea60000300800 */
[----:B------:R-:W-:Y:S04]  /*35090*/  STL.64 [R1+0x3168], R18 ;  /* 0x0031681201007387 */ /* 0x000fe80000100a00 */
[----:B---3--:R-:W-:Y:S01]  /*350a0*/  STL.64 [R1+0x3118], R14 ;  /* 0x0031180e01007387 */ /* 0x008fe20000100a00 */
[----:B------:R0:W-:Y:S03]  /*350b0*/  STL.64 [R1+0x3110], R12 ;  /* 0x0031100c01007387 */ /* 0x0001e60000100a00 */
[----:B0-----:R-:W3:Y:S01]  /*350c0*/  LDL.LU R12, [R1+0x230] ;  /* 0x00023000010c7983 */ /* 0x001ee20000300800 */
[----:B------:R-:W3:Y:S02]  /*350d0*/  LDL.LU R13, [R1+0x234] ;  /* 0x00023400010d7983 */ /* 0x000ee40000300800 */
[----:B------:R-:W2:Y:S02]  /*350e0*/  LDL.LU R14, [R1+0x238] ;  /* 0x00023800010e7983 */ /* 0x000ea40000300800 */
[----:B------:R-:W2:Y:S02]  /*350f0*/  LDL.LU R15, [R1+0x23c] ;  /* 0x00023c00010f7983 */ /* 0x000ea40000300800 */
[----:B------:R-:W-:-:S02]  /*35100*/  IMAD.MOV.U32 R18, RZ, RZ, R17 ;  /* 0x000000ffff127224 */ /* 0x000fc400078e0011 */
[----:B------:R-:W-:-:S05]  /*35110*/  IMAD.MOV.U32 R19, RZ, RZ, R16 ;  /* 0x000000ffff137224 */ /* 0x000fca00078e0010 */
[----:B------:R-:W-:Y:S04]  /*35120*/  STL.64 [R1+0x3180], R18 ;  /* 0x0031801201007387 */ /* 0x000fe80000100a00 */
[----:B--2---:R-:W-:Y:S01]  /*35130*/  STL.64 [R1+0x3130], R14 ;  /* 0x0031300e01007387 */ /* 0x004fe20000100a00 */
[----:B---3--:R0:W-:Y:S03]  /*35140*/  STL.64 [R1+0x3128], R12 ;  /* 0x0031280c01007387 */ /* 0x0081e60000100a00 */
[----:B0-----:R-:W2:Y:S01]  /*35150*/  LDL.LU R12, [R1+0x240] ;  /* 0x00024000010c7983 */ /* 0x001ea20000300800 */
[----:B------:R-:W2:Y:S02]  /*35160*/  LDL.LU R13, [R1+0x244] ;  /* 0x00024400010d7983 */ /* 0x000ea40000300800 */
[----:B------:R-:W3:Y:S02]  /*35170*/  LDL.LU R14, [R1+0x248] ;  /* 0x00024800010e7983 */ /* 0x000ee40000300800 */
[----:B------:R-:W3:Y:S02]  /*35180*/  LDL.LU R15, [R1+0x24c] ;  /* 0x00024c00010f7983 */ /* 0x000ee40000300800 */
[----:B------:R-:W-:-:S02]  /*35190*/  IMAD.MOV.U32 R18, RZ, RZ, R11 ;  /* 0x000000ffff127224 */ /* 0x000fc400078e000b */
[----:B------:R-:W-:Y:S01]  /*351a0*/  IMAD.MOV.U32 R19, RZ, RZ, R29 ;  /* 0x000000ffff137224 */ /* 0x000fe200078e001d */
[----:B------:R-:W4:Y:S04]  /*351b0*/  LDL.LU R11, [R1+0x3230] ;  /* 0x00323000010b7983 */ /* 0x000f280000300800 */
[----:B------:R-:W-:Y:S04]  /*351c0*/  STL.64 [R1+0x3198], R18 ;  /* 0x0031981201007387 */ /* 0x000fe80000100a00 */
[----:B---3--:R-:W-:Y:S01]  /*351d0*/  STL.64 [R1+0x3148], R14 ;  /* 0x0031480e01007387 */ /* 0x008fe20000100a00 */
[----:B--2---:R0:W-:Y:S03]  /*351e0*/  STL.64 [R1+0x3140], R12 ;  /* 0x0031400c01007387 */ /* 0x0041e60000100a00 */
[----:B0-----:R-:W2:Y:S01]  /*351f0*/  LDL.LU R12, [R1+0x250] ;  /* 0x00025000010c7983 */ /* 0x001ea20000300800 */
[----:B------:R-:W2:Y:S02]  /*35200*/  LDL.LU R13, [R1+0x254] ;  /* 0x00025400010d7983 */ /* 0x000ea40000300800 */
[----:B------:R-:W3:Y:S02]  /*35210*/  LDL.LU R14, [R1+0x258] ;  /* 0x00025800010e7983 */ /* 0x000ee40000300800 */
[----:B------:R-:W3:Y:S02]  /*35220*/  LDL.LU R15, [R1+0x25c] ;  /* 0x00025c00010f7983 */ /* 0x000ee40000300800 */
[----:B------:R-:W-:-:S02]  /*35230*/  IMAD.MOV.U32 R18, RZ, RZ, R23 ;  /* 0x000000ffff127224 */ /* 0x000fc400078e0017 */
[----:B------:R-:W-:-:S05]  /*35240*/  IMAD.MOV.U32 R19, RZ, RZ, R22 ;  /* 0x000000ffff137224 */ /* 0x000fca00078e0016 */
        /* <DEDUP_REMOVED lines=16> */
[----:B----4-:R-:W-:-:S02]  /*35350*/  IMAD.MOV.U32 R18, RZ, RZ, R9 ;  /* 0x000000ffff127224 */ /* 0x010fc400078e0009 */
[----:B------:R-:W-:-:S05]  /*35360*/  IMAD.MOV.U32 R19, RZ, RZ, R8 ;  /* 0x000000ffff137224 */ /* 0x000fca00078e0008 */
[----:B------:R0:W-:Y:S02]  /*35370*/  STL.64 [R1+0x31e0], R18 ;  /* 0x0031e01201007387 */ /* 0x0001e40000100a00 */
[----:B0-----:R-:W-:Y:S02]  /*35380*/  IMAD.MOV.U32 R18, RZ, RZ, R7 ;  /* 0x000000ffff127224 */ /* 0x001fe400078e0007 */
[----:B------:R-:W-:-:S05]  /*35390*/  IMAD.MOV.U32 R19, RZ, RZ, R6 ;  /* 0x000000ffff137224 */ /* 0x000fca00078e0006 */
[----:B------:R-:W-:Y:S04]  /*353a0*/  STL.64 [R1+0x31f8], R18 ;  /* 0x0031f81201007387 */ /* 0x000fe80000100a00 */
[----:B---3--:R-:W-:Y:S01]  /*353b0*/  STL.64 [R1+0x3190], R14 ;  /* 0x0031900e01007387 */ /* 0x008fe20000100a00 */
[----:B--2---:R0:W-:Y:S03]  /*353c0*/  STL.64 [R1+0x3188], R12 ;  /* 0x0031880c01007387 */ /* 0x0041e60000100a00 */
[----:B0-----:R-:W2:Y:S01]  /*353d0*/  LDL.LU R12, [R1+0x280] ;  /* 0x00028000010c7983 */ /* 0x001ea20000300800 */
[----:B------:R-:W2:Y:S02]  /*353e0*/  LDL.LU R13, [R1+0x284] ;  /* 0x00028400010d7983 */ /* 0x000ea40000300800 */
[----:B------:R-:W3:Y:S02]  /*353f0*/  LDL.LU R14, [R1+0x288] ;  /* 0x00028800010e7983 */ /* 0x000ee40000300800 */
[----:B------:R-:W3:Y:S01]  /*35400*/  LDL.LU R15, [R1+0x28c] ;  /* 0x00028c00010f7983 */ /* 0x000ee20000300800 */
[----:B------:R-:W4:Y:S01]  /*35410*/  LDL.LU R20, [R1+0x4c0] ;  /* 0x0004c00001147983 */ /* 0x000f220000300800 */
[----:B------:R-:W4:Y:S02]  /*35420*/  LDL.LU R21, [R1+0x4c4] ;  /* 0x0004c40001157983 */ /* 0x000f240000300800 */
[----:B------:R-:W4:Y:S02]  /*35430*/  LDL.LU R22, [R1+0x4c8] ;  /* 0x0004c80001167983 */ /* 0x000f240000300800 */
[----:B------:R-:W-:Y:S01]  /*35440*/  IMAD.MOV.U32 R19, RZ, RZ, R4 ;  /* 0x000000ffff137224 */ /* 0x000fe200078e0004 */
[----:B------:R-:W4:Y:S01]  /*35450*/  LDL.LU R23, [R1+0x4cc] ;  /* 0x0004cc0001177983 */ /* 0x000f220000300800 */
[----:B------:R-:W-:-:S02]  /*35460*/  IMAD.MOV.U32 R18, RZ, RZ, R5 ;  /* 0x000000ffff127224 */ /* 0x000fc400078e0005 */
[----:B------:R-:W4:Y:S02]  /*35470*/  LDL.LU R4, [R1+0x7b0] ;  /* 0x0007b00001047983 */ /* 0x000f240000300800 */
[----:B------:R-:W4:Y:S01]  /*35480*/  LDL.LU R5, [R1+0x7b4] ;  /* 0x0007b40001057983 */ /* 0x000f220000300800 */
[----:B------:R-:W4:Y:S01]  /*35490*/  LDL.LU R6, [R1+0x7b8] ;  /* 0x0007b80001067983 */ /* 0x000f220000300800 */
[----:B------:R-:W4:Y:S03]  /*354a0*/  LDL.LU R7, [R1+0x7bc] ;  /* 0x0007bc0001077983 */ /* 0x000f260000300800 */
[----:B---3--:R-:W-:Y:S01]  /*354b0*/  STL.64 [R1+0x31a8], R14 ;  /* 0x0031a80e01007387 */ /* 0x008fe20000100a00 */
[----:B--2---:R0:W-:Y:S03]  /*354c0*/  STL.64 [R1+0x31a0], R12 ;  /* 0x0031a00c01007387 */ /* 0x0041e60000100a00 */
        /* <DEDUP_REMOVED lines=27> */
[----:B------:R-:W2:Y:S02]  /*35680*/  LDL.LU R14, [R1+0x2d8] ;  /* 0x0002d800010e7983 */ /* 0x000ea40000300800 */
[----:B------:R-:W2:Y:S02]  /*35690*/  LDL.LU R15, [R1+0x2dc] ;  /* 0x0002dc00010f7983 */ /* 0x000ea40000300800 */
[----:B------:R-:W-:Y:S01]  /*356a0*/  STL.64 [R1+0x7b0], R4 ;  /* 0x0007b00401007387 */ /* 0x000fe20000100a00 */
[----:B------:R0:W-:Y:S03]  /*356b0*/  STL.64 [R1+0x7b8], R6 ;  /* 0x0007b80601007387 */ /* 0x0001e60000100a00 */
[----:B0-----:R-:W3:Y:S01]  /*356c0*/  LDL.LU.64 R6, [R1+0x3228] ;  /* 0x0032280001067983 */ /* 0x001ee20000300a00 */
[----:B------:R-:W4:Y:S01]  /*356d0*/  LDL.LU.64 R4, [R1+0x3220] ;  /* 0x0032200001047983 */ /* 0x000f220000300a00 */
[----:B---3--:R-:W-:Y:S02]  /*356e0*/  HMMA.16816.F32 R24, R24, R6, R20 ;  /* 0x000000061818723c */ /* 0x008fe40000001814 */
[----:B------:R-:W2:Y:S01]  /*356f0*/  LDL.LU.64 R22, [R1+0x3218] ;  /* 0x0032180001167983 */ /* 0x000ea20000300a00 */
[----:B------:R-:W2:Y:S11]  /*35700*/  LDL.LU.64 R20, [R1+0x3210] ;  /* 0x0032100001147983 */ /* 0x000eb60000300a00 */
[----:B------:R-:W-:Y:S09]  /*35710*/  @!UPT UIADD3 URZ, URZ, URZ, URZ ;  /* 0x0000003f3f3ff290 */ /* 0x000ff2000fffe03f */
[----:B------:R-:W-:Y:S01]  /*35720*/  STL.64 [R1+0xb10], R24 ;  /* 0x000b101801007387 */ /* 0x000fe20000100a00 */
[----:B------:R-:W-:Y:S02]  /*35730*/  STL.64 [R1+0xb18], R26 ;  /* 0x000b181a01007387 */ /* 0x000fe40000100a00 */
[----:B------:R-:W-:Y:S02]  /*35740*/  STL.64 [R1+0x30e8], R6 ;  /* 0x0030e80601007387 */ /* 0x000fe40000100a00 */
[----:B----4-:R0:W-:Y:S02]  /*35750*/  STL.64 [R1+0x30e0], R4 ;  /* 0x0030e00401007387 */ /* 0x0101e40000100a00 */
[----:B0-----:R-:W3:Y:S01]  /*35760*/  LDL.LU R4, [R1+0x210] ;  /* 0x0002100001047983 */ /* 0x001ee20000300800 */
[----:B------:R-:W3:Y:S02]  /*35770*/  LDL.LU R5, [R1+0x214] ;  /* 0x0002140001057983 */ /* 0x000ee40000300800 */
[----:B------:R-:W3:Y:S02]  /*35780*/  LDL.LU R6, [R1+0x218] ;  /* 0x0002180001067983 */ /* 0x000ee40000300800 */
[----:B------:R-:W3:Y:S01]  /*35790*/  LDL.LU R7, [R1+0x21c] ;  /* 0x00021c0001077983 */ /* 0x000ee20000300800 */
        /* <DEDUP_REMOVED lines=78> */
[----:B------:R-:W2:Y:S11]  /*35c80*/  LDL.LU.64 R14, [R1+0x3100] ;  /* 0x00310000010e7983 */ /* 0x000eb60000300a00 */
[----:B------:R-:W-:Y:S10]  /*35c90*/  @!UPT UIADD3 URZ, URZ, URZ, URZ ;  /* 0x0000003f3f3ff290 */ /* 0x000ff4000fffe03f */
[----:B------:R-:W-:Y:S01]  /*35ca0*/  STL.64 [R1+0x9d0], R16 ;  /* 0x0009d01001007387 */ /* 0x000fe20000100a00 */
[----:B------:R0:W-:Y:S03]  /*35cb0*/  STL.64 [R1+0x9d8], R18 ;  /* 0x0009d81201007387 */ /* 0x0001e60000100a00 */
[----:B0-----:R-:W2:Y:S01]  /*35cc0*/  LDL.LU.64 R18, [R1+0x30f8] ;  /* 0x0030f80001127983 */ /* 0x001ea20000300a00 */
[----:B------:R-:W2:Y:S02]  /*35cd0*/  LDL.LU.64 R16, [R1+0x30f0] ;  /* 0x0030f00001107983 */ /* 0x000ea40000300a00 */
[----:B------:R-:W-:Y:S02]  /*35ce0*/  IMAD.MOV.U32 R26, RZ, RZ, R3 ;  /* 0x000000ffff1a7224 */ /* 0x000fe400078e0003 */
[----:B------:R-:W-:-:S07]  /*35cf0*/  IMAD.MOV.U32 R27, RZ, RZ, R0 ;  /* 0x000000ffff1b7224 */ /* 0x000fce00078e0000 */
[C---:B---3--:R-:W-:Y:S01]  /*35d00*/  HMMA.16816.F32 R24, R20.reuse, R26, R4 ;  /* 0x0000001a1418723c */ /* 0x048fe20000001804 */
[----:B------:R-:W3:Y:S11]  /*35d10*/  LDL.LU R4, [R1+0x690] ;  /* 0x0006900001047983 */ /* 0x000ef60000300800 */
[----:B------:R-:W-:Y:S11]  /*35d20*/  @!UPT UIADD3 URZ, URZ, URZ, URZ ;  /* 0x0000003f3f3ff290 */ /* 0x000ff6000fffe03f */
[----:B------:R-:W-:Y:S01]  /*35d30*/  STL.64 [R1+0x9c0], R24 ;  /* 0x0009c01801007387 */ /* 0x000fe20000100a00 */
[----:B------:R-:W-:Y:S02]  /*35d40*/  STL.64 [R1+0x9c8], R26 ;  /* 0x0009c81a01007387 */ /* 0x000fe40000100a00 */
[----:B------:R-:W0:Y:S01]  /*35d50*/  LDSM.16.MT88.4 R24, [R28+0x11080] ;  /* 0x011080001c18783b */ /* 0x000e220000004200 */
[C---:B--2---:R-:W-:Y:S11]  /*35d60*/  HMMA.16816.F32 R16, R20.reuse, R14, R16 ;  /* 0x0000000e1410723c */ /* 0x044ff60000001810 */
[----:B------:R-:W-:Y:S11]  /*35d70*/  @!UPT UIADD3 URZ, URZ, URZ, URZ ;  /* 0x0000003f3f3ff290 */ /* 0x000ff6000fffe03f */
[----:B------:R-:W-:Y:S01]  /*35d80*/  @!UPT UIADD3 URZ, URZ, URZ, URZ ;  /* 0x0000003f3f3ff290 */ /* 0x000fe2000fffe03f */
[----:B------:R-:W-:Y:S01]  /*35d90*/  STL.64 [R1+0x9b0], R16 ;  /* 0x0009b01001007387 */ /* 0x000fe20000100a00 */
[----:B------:R-:W-:Y:S02]  /*35da0*/  STL.64 [R1+0x9b8], R18 ;  /* 0x0009b81201007387 */ /* 0x000fe40000100a00 */
[----:B------:R-:W3:Y:S02]  /*35db0*/  LDL.LU R5, [R1+0x694] ;  /* 0x0006940001057983 */ /* 0x000ee40000300800 */
[----:B------:R-:W3:Y:S01]  /*35dc0*/  LDL.LU R6, [R1+0x698] ;  /* 0x0006980001067983 */ /* 0x000ee20000300800 */
[----:B------:R-:W3:Y:S01]  /*35dd0*/  LDL.LU R7, [R1+0x69c] ;  /* 0x00069c0001077983 */ /* 0x000ee20000300800 */
[----:B------:R1:W-:Y:S03]  /*35de0*/  STL.64 [R1+0x3048], R14 ;  /* 0x0030480e01007387 */ /* 0x0003e60000100a00 */
[----:B-1----:R-:W2:Y:S04]  /*35df0*/  LDL.64 R14, [R1+0x78] ;  /* 0x00007800010e7983 */ /* 0x002ea80000100a00 */
[----:B--2---:R1:W-:Y:S01]  /*35e00*/  STL.64 [R1+0x3090], R14 ;  /* 0x0030900e01007387 */ /* 0x0043e20000100a00 */
[----:B------:R-:W2:Y:S02]  /*35e10*/  LDL.LU R16, [R1+0x1f0] ;  /* 0x0001f00001107983 */ /* 0x000ea40000300800 */
[----:B------:R-:W2:Y:S02]  /*35e20*/  LDL.LU R17, [R1+0x1f4] ;  /* 0x0001f40001117983 */ /* 0x000ea40000300800 */
[----:B------:R-:W2:Y:S01]  /*35e30*/  LDL.LU R18, [R1+0x1f8] ;  /* 0x0001f80001127983 */ /* 0x000ea20000300800 */
[----:B------:R-:W2:Y:S04]  /*35e40*/  LDL.LU R19, [R1+0x1fc] ;  /* 0x0001fc0001137983 */ /* 0x000ea80000300800 */
[----:B-1----:R-:W4:Y:S04]  /*35e50*/  LDL.64 R14, [R1+0x98] ;  /* 0x00009800010e7983 */ /* 0x002f280000100a00 */
[----:B----4-:R1:W-:Y:S04]  /*35e60*/  STL.64 [R1+0x3098], R14 ;  /* 0x0030980e01007387 */ /* 0x0103e80000100a00 */
[----:B-1----:R-:W4:Y:S04]  /*35e70*/  LDL.64 R14, [R1+0xa8] ;  /* 0x0000a800010e7983 */ /* 0x002f280000100a00 */
[----:B----4-:R1:W-:Y:S04]  /*35e80*/  STL.64 [R1+0x30b0], R14 ;  /* 0x0030b00e01007387 */ /* 0x0103e80000100a00 */
[----:B-1----:R-:W4:Y:S04]  /*35e90*/  LDL.64 R14, [R1+0xb8] ;  /* 0x0000b800010e7983 */ /* 0x002f280000100a00 */
[----:B----4-:R1:W-:Y:S04]  /*35ea0*/  STL.64 [R1+0x30b8], R14 ;  /* 0x0030b80e01007387 */ /* 0x0103e80000100a00 */
[----:B-1----:R-:W4:Y:S01]  /*35eb0*/  LDL.64 R14, [R1+0xc8] ;  /* 0x0000c800010e7983 */ /* 0x002f220000100a00 */
[----:B0-----:R-:W-:Y:S02]  /*35ec0*/  STL.64 [R1+0x2fd0], R26 ;  /* 0x002fd01a01007387 */ /* 0x001fe40000100a00 */
[----:B------:R0:W-:Y:S02]  /*35ed0*/  STL.64 [R1+0x2fc8], R24 ;  /* 0x002fc81801007387 */ /* 0x0001e40000100a00 */
[----:B0-----:R-:W2:Y:S01]  /*35ee0*/  LDL.LU R24, [R1+0x470] ;  /* 0x0004700001187983 */ /* 0x001ea20000300800 */
[----:B------:R-:W2:Y:S02]  /*35ef0*/  LDL.LU R25, [R1+0x474] ;  /* 0x0004740001197983 */ /* 0x000ea40000300800 */
[----:B------:R-:W2:Y:S02]  /*35f00*/  LDL.LU R26, [R1+0x478] ;  /* 0x00047800011a7983 */ /* 0x000ea40000300800 */
[----:B------:R-:W2:Y:S01]  /*35f10*/  LDL.LU R27, [R1+0x47c] ;  /* 0x00047c00011b7983 */ /* 0x000ea20000300800 */
[C---:B---3--:R-:W-:Y:S01]  /*35f20*/  HMMA.16816.F32 R4, R20.reuse, R10, R4 ;  /* 0x0000000a1404723c */ /* 0x048fe20000001804 */
        /* <DEDUP_REMOVED lines=15> */
[----:B------:R-:W2:Y:S02]  /*36020*/  LDL.LU.64 R4, [R1+0x30e0] ;  /* 0x0030e00001047983 */ /* 0x000ea40000300a00 */
[----:B------:R0:W-:Y:S02]  /*36030*/  STL [R1+0x2fec], R10 ;  /* 0x002fec0a01007387 */ /* 0x0001e40000100800 */
[----:B------:R1:W-:Y:S01]  /*36040*/  STL [R1+0x2fe8], R11 ;  /* 0x002fe80b01007387 */ /* 0x0003e20000100800 */
[----:B------:R-:W2:Y:S01]  /*36050*/  LDL.LU R8, [R1+0x480] ;  /* 0x0004800001087983 */ /* 0x000ea20000300800 */
[----:B------:R-:W2:Y:S03]  /*36060*/  LDL.LU R9, [R1+0x484] ;  /* 0x0004840001097983 */ /* 0x000ea60000300800 */
[----:B0-----:R-:W2:Y:S01]  /*36070*/  LDL.LU R10, [R1+0x488] ;  /* 0x00048800010a7983 */ /* 0x001ea20000300800 */
[----:B-1----:R-:W2:Y:S01]  /*36080*/  LDL.LU R11, [R1+0x48c] ;  /* 0x00048c00010b7983 */ /* 0x002ea20000300800 */
[----:B---3--:R-:W-:Y:S02]  /*36090*/  HMMA.16816.F32 R20, R20, R6, R16 ;  /* 0x000000061414723c */ /* 0x008fe40000001810 */
[----:B------:R-:W3:Y:S01]  /*360a0*/  LDL.LU.64 R18, [R1+0x30d8] ;  /* 0x0030d80001127983 */ /* 0x000ee20000300a00 */
[----:B------:R-:W3:Y:S02]  /*360b0*/  LDL.LU.64 R16, [R1+0x30d0] ;  /* 0x0030d00001107983 */ /* 0x000ee40000300a00 */
[----:B----4-:R-:W-:-:S02]  /*360c0*/  IMAD.MOV.U32 R3, RZ, RZ, R14 ;  /* 0x000000ffff037224 */ /* 0x010fc400078e000e */
[----:B------:R-:W-:Y:S11]  /*360d0*/  IMAD.MOV.U32 R0, RZ, RZ, R15 ;  /* 0x000000ffff007224 */ /* 0x000ff600078e000f */
[----:B------:R-:W-:Y:S05]  /*360e0*/  @!UPT UIADD3 URZ, URZ, URZ, URZ ;  /* 0x0000003f3f3ff290 */ /* 0x000fea000fffe03f */
[----:B------:R0:W-:Y:S01]  /*360f0*/  STL.64 [R1+0x340], R20 ;  /* 0x0003401401007387 */ /* 0x0001e20000100a00 */
[----:B------:R1:W-:Y:S03]  /*36100*/  STL.64 [R1+0x348], R22 ;  /* 0x0003481601007387 */ /* 0x0003e60000100a00 */
[----:B0-----:R-:W4:Y:S01]  /*36110*/  LDL.LU R20, [R1+0x460] ;  /* 0x0004600001147983 */ /* 0x001f220000300800 */
[----:B------:R-:W4:Y:S02]  /*36120*/  LDL.LU R21, [R1+0x464] ;  /* 0x0004640001157983 */ /* 0x000f240000300800 */
[----:B-1----:R-:W4:Y:S02]  /*36130*/  LDL.LU R22, [R1+0x468] ;  /* 0x0004680001167983 */ /* 0x002f240000300800 */
[----:B------:R-:W4:Y:S01]  /*36140*/  LDL.LU R23, [R1+0x46c] ;  /* 0x00046c0001177983 */ /* 0x000f220000300800 */
[----:B------:R-:W-:Y:S01]  /*36150*/  STL.64 [R1+0x2fe0], R6 ;  /* 0x002fe00601007387 */ /* 0x000fe20000100a00 */
[----:B--2---:R0:W-:Y:S03]  /*36160*/  STL.64 [R1+0x2fd8], R4 ;  /* 0x002fd80401007387 */ /* 0x0041e60000100a00 */
[----:B0-----:R-:W2:Y:S01]  /*36170*/  LDL.LU R4, [R1+0x4a0] ;  /* 0x0004a00001047983 */ /* 0x001ea20000300800 */
[----:B------:R-:W2:Y:S02]  /*36180*/  LDL.LU R5, [R1+0x4a4] ;  /* 0x0004a40001057983 */ /* 0x000ea40000300800 */
[----:B------:R-:W2:Y:S02]  /*36190*/  LDL.LU R6, [R1+0x4a8] ;  /* 0x0004a80001067983 */ /* 0x000ea40000300800 */
[----:B------:R-:W2:Y:S01]  /*361a0*/  LDL.LU R7, [R1+0x4ac] ;  /* 0x0004ac0001077983 */ /* 0x000ea20000300800 */
[C---:B---3--:R-:W-:Y:S11]  /*361b0*/  HMMA.16816.F32 R24, R16.reuse, R14, R24 ;  /* 0x0000000e1018723c */ /* 0x048ff60000001818 */
[----:B------:R-:W-:Y:S11]  /*361c0*/  @!UPT UIADD3 URZ, URZ, URZ, URZ ;  /* 0x0000003f3f3ff290 */ /* 0x000ff6000fffe03f */
[----:B------:R-:W-:Y:S01]  /*361d0*/  @!UPT UIADD3 URZ, URZ, URZ, URZ ;  /* 0x0000003f3f3ff290 */ /* 0x000fe2000fffe03f */
[----:B------:R-:W-:Y:S01]  /*361e0*/  STL.64 [R1+0xc80], R24 ;  /* 0x000c801801007387 */ /* 0x000fe20000100a00 */
[----:B------:R0:W-:Y:S03]  /*361f0*/  STL.64 [R1+0xc88], R26 ;  /* 0x000c881a01007387 */ /* 0x0001e60000100a00 */
[----:B0-----:R-:W3:Y:S01]  /*36200*/  LDL.LU.64 R26, [R1+0x30c8] ;  /* 0x0030c800011a7983 */ /* 0x001ee20000300a00 */
[----:B------:R-:W3:Y:S02]  /*36210*/  LDL.LU.64 R24, [R1+0x30c0] ;  /* 0x0030c00001187983 */ /* 0x000ee40000300a00 */
[----:B------:R-:W2:Y:S02]  /*36220*/  LDL.LU.64 R14, [R1+0x30b8] ;  /* 0x0030b800010e7983 */ /* 0x000ea40000300a00 */
[----:B------:R-:W-:Y:S01]  /*36230*/  STL [R1+0x2ff4], R0 ;  /* 0x002ff40001007387 */ /* 0x000fe20000100800 */
[----:B------:R-:W-:Y:S01]  /*36240*/  STL [R1+0x2ff0], R3 ;  /* 0x002ff00301007387 */ /* 0x000fe20000100800 */
[C---:B--2---:R-:W-:Y:S11]  /*36250*/  HMMA.16816.F32 R4, R16.reuse, R14, R4 ;  /* 0x0000000e1004723c */ /* 0x044ff60000001804 */
[----:B------:R-:W-:Y:S11]  /*36260*/  @!UPT UIADD3 URZ, URZ, URZ, URZ ;  /* 0x0000003f3f3ff290 */ /* 0x000ff6000fffe03f */
[----:B------:R-:W-:Y:S01]  /*36270*/  @!UPT UIADD3 URZ, URZ, URZ, URZ ;  /* 0x0000003f3f3ff290 */ /* 0x000fe2000fffe03f */
[----:B------:R0:W-:Y:S01]  /*36280*/  STL.64 [R1+0xc70], R4 ;  /* 0x000c700401007387 */ /* 0x0001e20000100a00 */
[----:B------:R1:W-:Y:S02]  /*36290*/  STL.64 [R1+0xc78], R6 ;  /* 0x000c780601007387 */ /* 0x0003e40000100a00 */
[----:B0-----:R-:W-:Y:S02]  /*362a0*/  IMAD.MOV.U32 R5, RZ, RZ, R14 ;  /* 0x000000ffff057224 */ /* 0x001fe400078e000e */
[----:B------:R-:W-:Y:S02]  /*362b0*/  IMAD.MOV.U32 R4, RZ, RZ, R15 ;  /* 0x000000ffff047224 */ /* 0x000fe400078e000f */
[----:B------:R-:W3:Y:S02]  /*362c0*/  LDL.LU.64 R14, [R1+0x30b0] ;  /* 0x0030b000010e7983 */ /* 0x000ee40000300a00 */
[----:B---3--:R-:W-:Y:S01]  /*362d0*/  HMMA.16816.F32 R24, R16, R14, R24 ;  /* 0x0000000e1018723c */ /* 0x008fe20000001818 */
[----:B-1----:R-:W-:-:S02]  /*362e0*/  IMAD.MOV.U32 R7, RZ, RZ, R14 ;  /* 0x000000ffff077224 */ /* 0x002fc400078e000e */
[----:B------:R-:W-:Y:S11]  /*362f0*/  IMAD.MOV.U32 R6, RZ, RZ, R15 ;  /* 0x000000ffff067224 */ /* 0x000ff600078e000f */
[----:B------:R-:W-:Y:S09]  /*36300*/  @!UPT UIADD3 URZ, URZ, URZ, URZ ;  /* 0x0000003f3f3ff290 */ /* 0x000ff2000fffe03f */
[----:B------:R-:W-:Y:S01]  /*36310*/  STL.64 [R1+0xc60], R24 ;  /* 0x000c601801007387 */ /* 0x000fe20000100a00 */
[----:B------:R0:W-:Y:S03]  /*36320*/  STL.64 [R1+0xc68], R26 ;  /* 0x000c681a01007387 */ /* 0x0001e60000100a00 */
[----:B0-----:R-:W2:Y:S01]  /*36330*/  LDL.LU.64 R26, [R1+0x30a8] ;  /* 0x0030a800011a7983 */ /* 0x001ea20000300a00 */
[----:B------:R-:W2:Y:S02]  /*36340*/  LDL.LU.64 R24, [R1+0x30a0] ;  /* 0x0030a00001187983 */ /* 0x000ea40000300a00 */
[----:B------:R-:W3:Y:S02]  /*36350*/  LDL.LU.64 R14, [R1+0x3098] ;  /* 0x00309800010e7983 */ /* 0x000ee40000300a00 */
[----:B------:R0:W-:Y:S01]  /*36360*/  STL.64 [R1+0x3000], R6 ;  /* 0x0030000601007387 */ /* 0x0001e20000100a00 */
[----:B------:R-:W-:Y:S04]  /*36370*/  STL.64 [R1+0x2ff8], R4 ;  /* 0x002ff80401007387 */ /* 0x000fe80000100a00 */
[----:B0-----:R-:W2:Y:S01]  /*36380*/  LDL.64 R6, [R1+0x88] ;  /* 0x0000880001067983 */ /* 0x001ea20000100a00 */
[C---:B---3--:R-:W-:Y:S11]  /*36390*/  HMMA.16816.F32 R8, R16.reuse, R14, R8 ;  /* 0x0000000e1008723c */ /* 0x048ff60000001808 */
[----:B------:R-:W-:Y:S11]  /*363a0*/  @!UPT UIADD3 URZ, URZ, URZ, URZ ;  /* 0x0000003f3f3ff290 */ /* 0x000ff6000fffe03f */
[----:B------:R-:W-:Y:S01]  /*363b0*/  @!UPT UIADD3 URZ, URZ, URZ, URZ ;  /* 0x0000003f3f3ff290 */ /* 0x000fe2000fffe03f */
[----:B------:R0:W-:Y:S01]  /*363c0*/  STL.64 [R1+0xc50], R8 ;  /* 0x000c500801007387 */ /* 0x0001e20000100a00 */
[----:B------:R-:W-:Y:S02]  /*363d0*/  STL.64 [R1+0xc58], R10 ;  /* 0x000c580a01007387 */ /* 0x000fe40000100a00 */
[----:B0-----:R-:W-:Y:S02]  /*363e0*/  IMAD.MOV.U32 R9, RZ, RZ, R14 ;  /* 0x000000ffff097224 */ /* 0x001fe400078e000e */
[----:B------:R-:W-:Y:S02]  /*363f0*/  IMAD.MOV.U32 R8, RZ, RZ, R15 ;  /* 0x000000ffff087224 */ /* 0x000fe400078e000f */
[----:B------:R-:W4:Y:S03]  /*36400*/  LDL.LU.64 R14, [R1+0x3090] ;  /* 0x00309000010e7983 */ /* 0x000f260000300a00 */
[----:B------:R-:W-:Y:S02]  /*36410*/  STL [R1+0x300c], R8 ;  /* 0x00300c0801007387 */ /* 0x000fe40000100800 */
[----:B------:R2:W-:Y:S02]  /*36420*/  STL [R1+0x3008], R9 ;  /* 0x0030080901007387 */ /* 0x0005e40000100800 */
[----:B--2---:R-:W-:Y:S07]  /*36430*/  HMMA.16816.F32 R8, R16, R6, R24 ;  /* 0x000000061008723c */ /* 0x004fee0000001818 */
[----:B------:R-:W-:-:S02]  /*36440*/  IMAD.MOV.U32 R25, RZ, RZ, R6 ;  /* 0x000000ffff197224 */ /* 0x000fc400078e0006 */
[----:B------:R-:W-:Y:S11]  /*36450*/  IMAD.MOV.U32 R24, RZ, RZ, R7 ;  /* 0x000000ffff187224 */ /* 0x000ff600078e0007 */
[----:B------:R-:W-:Y:S03]  /*36460*/  @!UPT UIADD3 URZ, URZ, URZ, URZ ;  /* 0x0000003f3f3ff290 */ /* 0x000fe6000fffe03f */
[----:B------:R-:W-:Y:S01]  /*36470*/  STL.64 [R1+0xc40], R8 ;  /* 0x000c400801007387 */ /* 0x000fe20000100a00 */
[----:B------:R-:W-:Y:S01]  /*36480*/  STL.64 [R1+0xc48], R10 ;  /* 0x000c480a01007387 */ /* 0x000fe20000100a00 */
[C---:B----4-:R-:W-:Y:S01]  /*36490*/  HMMA.16816.F32 R4, R16.reuse, R14, R20 ;  /* 0x0000000e1004723c */ /* 0x050fe20000001814 */
[----:B------:R-:W-:Y:S02]  /*364a0*/  IMAD.MOV.U32 R27, RZ, RZ, R14 ;  /* 0x000000ffff1b7224 */ /* 0x000fe400078e000e */
[----:B------:R-:W-:Y:S11]  /*364b0*/  IMAD.MOV.U32 R26, RZ, RZ, R15 ;  /* 0x000000ffff1a7224 */ /* 0x000ff600078e000f */
[----:B------:R-:W-:Y:S09]  /*364c0*/  @!UPT UIADD3 URZ, URZ, URZ, URZ ;  /* 0x0000003f3f3ff290 */ /* 0x000ff2000fffe03f */
[----:B------:R-:W-:Y:S01]  /*364d0*/  STL.64 [R1+0xc30], R4 ;  /* 0x000c300401007387 */ /* 0x000fe20000100a00 */
[----:B------:R-:W-:Y:S02]  /*364e0*/  STL.64 [R1+0xc38], R6 ;  /* 0x000c380601007387 */ /* 0x000fe40000100a00 */
[----:B------:R-:W-:Y:S02]  /*364f0*/  STL.64 [R1+0x3018], R26 ;  /* 0x0030181a01007387 */ /* 0x000fe40000100a00 */
[----:B------:R0:W-:Y:S02]  /*36500*/  STL.64 [R1+0x3010], R24 ;  /* 0x0030101801007387 */ /* 0x0001e40000100a00 */
        /* <DEDUP_REMOVED lines=8> */
[----:B------:R-:W2:Y:S01]  /*36590*/  LDL.LU R8, [R1+0x790] ;  /* 0x0007900001087983 */ /* 0x000ea20000300800 */
[----:B------:R-:W2:Y:S02]  /*365a0*/  LDL.LU R9, [R1+0x794] ;  /* 0x0007940001097983 */ /* 0x000ea40000300800 */
[----:B------:R-:W2:Y:S02]  /*365b0*/  LDL.LU R10, [R1+0x798] ;  /* 0x00079800010a7983 */ /* 0x000ea40000300800 */
[----:B------:R-:W2:Y:S01]  /*365c0*/  LDL.LU R11, [R1+0x79c] ;  /* 0x00079c00010b7983 */ /* 0x000ea20000300800 */
[----:B------:R-:W3:Y:S04]  /*365d0*/  LDL.64 R22, [R1+0x68] ;  /* 0x0000680001167983 */ /* 0x000ee80000100a00 */
[----:B--2---:R0:W-:Y:S01]  /*365e0*/  STL.64 [R1+0x3078], R10 ;  /* 0x0030780a01007387 */ /* 0x0041e20000100a00 */
[----:B------:R1:W-:Y:S03]  /*365f0*/  STL.64 [R1+0x3070], R8 ;  /* 0x0030700801007387 */ /* 0x0003e60000100a00 */
[----:B0-----:R-:W2:Y:S04]  /*36600*/  LDL.64 R10, [R1+0x58] ;  /* 0x00005800010a7983 */ /* 0x001ea80000100a00 */
[----:B--2---:R0:W-:Y:S01]  /*36610*/  STL.64 [R1+0x3088], R10 ;  /* 0x0030880a01007387 */ /* 0x0041e20000100a00 */
[----:B-1----:R-:W2:Y:S02]  /*36620*/  LDL.LU R8, [R1+0x450] ;  /* 0x0004500001087983 */ /* 0x002ea40000300800 */
[----:B------:R-:W2:Y:S01]  /*36630*/  LDL.LU R9, [R1+0x454] ;  /* 0x0004540001097983 */ /* 0x000ea20000300800 */
[----:B0-----:R-:W2:Y:S01]  /*36640*/  LDL.LU R10, [R1+0x458] ;  /* 0x00045800010a7983 */ /* 0x001ea20000300800 */
[----:B------:R-:W2:Y:S02]  /*36650*/  LDL.LU R11, [R1+0x45c] ;  /* 0x00045c00010b7983 */ /* 0x000ea40000300800 */
[----:B------:R0:W-:Y:S02]  /*36660*/  STL.64 [R1+0x3058], R14 ;  /* 0x0030580e01007387 */ /* 0x0001e40000100a00 */
[----:B----4-:R-:W-:Y:S01]  /*36670*/  STL.64 [R1+0x3050], R12 ;  /* 0x0030500c01007387 */ /* 0x010fe20000100a00 */
[----:B0-----:R-:W4:Y:S04]  /*36680*/  LDL.64 R14, [R1+0x38] ;  /* 0x00003800010e7983 */ /* 0x001f280000100a00 */
[----:B----4-:R0:W-:Y:S04]  /*36690*/  STL.64 [R1+0x3068], R14 ;  /* 0x0030680e01007387 */ /* 0x0101e80000100a00 */
[----:B0-----:R-:W4:Y:S04]  /*366a0*/  LDL.64 R14, [R1+0x48] ;  /* 0x00004800010e7983 */ /* 0x001f280000100a00 */
[----:B----4-:R0:W-:Y:S01]  /*366b0*/  STL.64 [R1+0x3080], R14 ;  /* 0x0030800e01007387 */ /* 0x0101e20000100a00 */
[----:B------:R-:W4:Y:S02]  /*366c0*/  LDL.LU R12, [R1+0x7a0] ;  /* 0x0007a000010c7983 */ /* 0x000f240000300800 */
[----:B------:R-:W4:Y:S01]  /*366d0*/  LDL.LU R13, [R1+0x7a4] ;  /* 0x0007a400010d7983 */ /* 0x000f220000300800 */
[----:B0-----:R-:W4:Y:S01]  /*366e0*/  LDL.LU R14, [R1+0x7a8] ;  /* 0x0007a800010e7983 */ /* 0x001f220000300800 */
[----:B------:R-:W4:Y:S02]  /*366f0*/  LDL.LU R15, [R1+0x7ac] ;  /* 0x0007ac00010f7983 */ /* 0x000f240000300800 */
[----:B---3--:R0:W-:Y:S02]  /*36700*/  STL.64 [R1+0x3028], R26 ;  /* 0x0030281a01007387 */ /* 0x0081e40000100a00 */
[----:B------:R-:W-:Y:S01]  /*36710*/  STL.64 [R1+0x3020], R24 ;  /* 0x0030201801007387 */ /* 0x000fe20000100a00 */
[----:B0-----:R-:W3:Y:S04]  /*36720*/  LDL.64 R26, [R1+0x18] ;  /* 0x00001800011a7983 */ /* 0x001ee80000100a00 */
[----:B---3--:R0:W-:Y:S04]  /*36730*/  STL.64 [R1+0x3040], R26 ;  /* 0x0030401a01007387 */ /* 0x0081e80000100a00 */
[----:B0-----:R-:W3:Y:S01]  /*36740*/  LDL.64 R26, [R1+0x28] ;  /* 0x00002800011a7983 */ /* 0x001ee20000100a00 */
[----:B--2---:R-:W-:Y:S01]  /*36750*/  HMMA.16816.F32 R8, R16, R22, R8 ;  /* 0x000000161008723c */ /* 0x004fe20000001808 */
[----:B------:R-:W-:-:S02]  /*36760*/  IMAD.MOV.U32 R29, RZ, RZ, R22 ;  /* 0x000000ffff1d7224 */ /* 0x000fc400078e0016 */
[----:B------:R-:W-:Y:S02]  /*36770*/  IMAD.MOV.U32 R28, RZ, RZ, R23 ;  /* 0x000000ffff1c7224 */ /* 0x000fe400078e0017 */
[----:B------:R-:W0:Y:S04]  /*36780*/  LDSM.16.MT88.4 R20, [R2+0x11000] ;  /* 0x011000000214783b */ /* 0x000e280000004200 */
[----:B---3--:R1:W-:Y:S01]  /*36790*/  STL.64 [R1+0x3060], R26 ;  /* 0x0030601a01007387 */ /* 0x0083e20000100a00 */
[----:B------:R-:W2:Y:S02]  /*367a0*/  LDL.LU R24, [R1+0x780] ;  /* 0x0007800001187983 */ /* 0x000ea40000300800 */
[----:B------:R-:W2:Y:S01]  /*367b0*/  LDL.LU R25, [R1+0x784] ;  /* 0x0007840001197983 */ /* 0x000ea20000300800 */
[----:B-1----:R-:W2:Y:S01]  /*367c0*/  LDL.LU R26, [R1+0x788] ;  /* 0x00078800011a7983 */ /* 0x002ea20000300800 */
[----:B------:R-:W2:Y:S02]  /*367d0*/  LDL.LU R27, [R1+0x78c] ;  /* 0x00078c00011b7983 */ /* 0x000ea40000300800 */
[----:B------:R-:W3:Y:S02]  /*367e0*/  LDL.LU R4, [R1+0x740] ;  /* 0x0007400001047983 */ /* 0x000ee40000300800 */
[----:B------:R-:W3:Y:S01]  /*367f0*/  LDL.LU R5, [R1+0x744] ;  /* 0x0007440001057983 */ /* 0x000ee20000300800 */
[----:B------:R-:W2:Y:S01]  /*36800*/  LDL.LU R6, [R1+0x748] ;  /* 0x0007480001067983 */ /* 0x000ea20000300800 */
[----:B------:R-:W2:Y:S03]  /*36810*/  LDL.LU R7, [R1+0x74c] ;  /* 0x00074c0001077983 */ /* 0x000ea60000300800 */
[----:B--2---:R-:W-:Y:S01]  /*36820*/  STL.64 [R1+0x3038], R6 ;  /* 0x0030380601007387 */ /* 0x004fe20000100a00 */
[----:B---3--:R1:W-:Y:S03]  /*36830*/  STL.64 [R1+0x3030], R4 ;  /* 0x0030300401007387 */ /* 0x0083e60000100a00 */
[----:B-1----:R-:W2:Y:S01]  /*36840*/  LDL.LU R4, [R1+0x760] ;  /* 0x0007600001047983 */ /* 0x002ea20000300800 */
[----:B------:R-:W2:Y:S02]  /*36850*/  LDL.LU R5, [R1+0x764] ;  /* 0x0007640001057983 */ /* 0x000ea40000300800 */
[----:B------:R-:W2:Y:S02]  /*36860*/  LDL.LU R6, [R1+0x768] ;  /* 0x0007680001067983 */ /* 0x000ea40000300800 */
[----:B------:R-:W2:Y:S01]  /*36870*/  LDL.LU R7, [R1+0x76c] ;  /* 0x00076c0001077983 */ /* 0x000ea20000300800 */
[----:B------:R-:W-:Y:S01]  /*36880*/  STL.64 [R1+0xc20], R8 ;  /* 0x000c200801007387 */ /* 0x000fe20000100a00 */
[----:B------:R1:W-:Y:S03]  /*36890*/  STL.64 [R1+0xc28], R10 ;  /* 0x000c280a01007387 */ /* 0x0003e60000100a00 */
[----:B-1----:R-:W4:Y:S01]  /*368a0*/  LDL.LU.64 R10, [R1+0x3088] ;  /* 0x00308800010a7983 */ /* 0x002f220000300a00 */
[----:B0-----:R-:W-:Y:S02]  /*368b0*/  STL.64 [R1+0x2e88], R22 ;  /* 0x002e881601007387 */ /* 0x001fe40000100a00 */
[----:B------:R0:W-:Y:S02]  /*368c0*/  STL.64 [R1+0x2e80], R20 ;  /* 0x002e801401007387 */ /* 0x0001e40000100a00 */
[----:B0-----:R-:W3:Y:S01]  /*368d0*/  LDL.LU R20, [R1+0x5b0] ;  /* 0x0005b00001147983 */ /* 0x001ee20000300800 */
[----:B------:R-:W3:Y:S02]  /*368e0*/  LDL.LU R21, [R1+0x5b4] ;  /* 0x0005b40001157983 */ /* 0x000ee40000300800 */
[----:B------:R-:W2:Y:S02]  /*368f0*/  LDL.LU R22, [R1+0x5b8] ;  /* 0x0005b80001167983 */ /* 0x000ea40000300800 */
[----:B------:R-:W2:Y:S01]  /*36900*/  LDL.LU R23, [R1+0x5bc] ;  /* 0x0005bc0001177983 */ /* 0x000ea20000300800 */
[C---:B----4-:R-:W-:Y:S01]  /*36910*/  HMMA.16816.F32 R12, R16.reuse, R10, R12 ;  /* 0x0000000a100c723c */ /* 0x050fe2000000180c */
[----:B--2---:R0:W-:Y:S01]  /*36920*/  STL.64 [R1+0x2e98], R22 ;  /* 0x002e981601007387 */ /* 0x0041e20000100a00 */
[----:B---3--:R1:W-:Y:S03]  /*36930*/  STL.64 [R1+0x2e90], R20 ;  /* 0x002e901401007387 */ /* 0x0083e60000100a00 */
[----:B0-----:R-:W2:Y:S04]  /*36940*/  LDL R22, [R1+0x8] ;  /* 0x0000080001167983 */ /* 0x001ea80000100800 */
[----:B------:R-:W2:Y:S11]  /*36950*/  LDL R23, [R1+0xc] ;  /* 0x00000c0001177983 */ /* 0x000eb60000100800 */
[----:B------:R-:W-:Y:S03]  /*36960*/  @!UPT UIADD3 URZ, URZ, URZ, URZ ;  /* 0x0000003f3f3ff290 */ /* 0x000fe6000fffe03f */
[----:B------:R-:W-:Y:S02]  /*36970*/  STL.64 [R1+0x7a0], R12 ;  /* 0x0007a00c01007387 */ /* 0x000fe40000100a00 */
[----:B------:R0:W-:Y:S02]  /*36980*/  STL.64 [R1+0x7a8], R14 ;  /* 0x0007a80e01007387 */ /* 0x0001e40000100a00 */
[----:B-1----:R-:W-:Y:S02]  /*36990*/  IMAD.MOV.U32 R21, RZ, RZ, R10 ;  /* 0x000000ffff157224 */ /* 0x002fe400078e000a */
[----:B------:R-:W-:Y:S01]  /*369a0*/  IMAD.MOV.U32 R20, RZ, RZ, R11 ;  /* 0x000000ffff147224 */ /* 0x000fe200078e000b */
[----:B0-----:R-:W3:Y:S01]  /*369b0*/  LDL.LU.64 R14, [R1+0x3080] ;  /* 0x00308000010e7983 */ /* 0x001ee20000300a00 */
[----:B------:R-:W3:Y:S02]  /*369c0*/  LDL.LU.64 R10, [R1+0x3078] ;  /* 0x00307800010a7983 */ /* 0x000ee40000300a00 */
[----:B------:R-:W3:Y:S02]  /*369d0*/  LDL.LU.64 R8, [R1+0x3070] ;  /* 0x0030700001087983 */ /* 0x000ee40000300a00 */
[C---:B---3--:R-:W-:Y:S11]  /*369e0*/  HMMA.16816.F32 R8, R16.reuse, R14, R8 ;  /* 0x0000000e1008723c */ /* 0x048ff60000001808 */
[----:B------:R-:W-:Y:S11]  /*369f0*/  @!UPT UIADD3 URZ, URZ, URZ, URZ ;  /* 0x0000003f3f3ff290 */ /* 0x000ff6000fffe03f */
[----:B------:R-:W-:Y:S01]  /*36a00*/  @!UPT UIADD3 URZ, URZ, URZ, URZ ;  /* 0x0000003f3f3ff290 */ /* 0x000fe2000fffe03f */
[----:B------:R-:W-:Y:S01]  /*36a10*/  STL.64 [R1+0x790], R8 ;  /* 0x0007900801007387 */ /* 0x000fe20000100a00 */
[----:B------:R0:W-:Y:S02]  /*36a20*/  STL.64 [R1+0x798], R10 ;  /* 0x0007980a01007387 */ /* 0x0001e40000100a00 */
[----:B0-----:R-:W-:Y:S02]  /*36a30*/  IMAD.MOV.U32 R10, RZ, RZ, R14 ;  /* 0x000000ffff0a7224 */ /* 0x001fe400078e000e */
[----:B------:R-:W-:Y:S02]  /*36a40*/  IMAD.MOV.U32 R11, RZ, RZ, R15 ;  /* 0x000000ffff0b7224 */ /* 0x000fe400078e000f */
[----:B------:R-:W3:Y:S02]  /*36a50*/  LDL.LU.64 R14, [R1+0x3068] ;  /* 0x00306800010e7983 */ /* 0x000ee40000300a00 */
[----:B---3--:R-:W-:Y:S01]  /*36a60*/  HMMA.16816.F32 R24, R16, R14, R24 ;  /* 0x0000000e1018723c */ /* 0x008fe20000001818 */
[----:B------:R-:W-:-:S02]  /*36a70*/  IMAD.MOV.U32 R0, RZ, RZ, R14 ;  /* 0x000000ffff007224 */ /* 0x000fc400078e000e */
[----:B------:R-:W-:Y:S11]  /*36a80*/  IMAD.MOV.U32 R3, RZ, RZ, R15 ;  /* 0x000000ffff037224 */ /* 0x000ff600078e000f */
[----:B------:R-:W-:Y:S09]  /*36a90*/  @!UPT UIADD3 URZ, URZ, URZ, URZ ;  /* 0x0000003f3f3ff290 */ /* 0x000ff2000fffe03f */
        /* <DEDUP_REMOVED lines=14> */
[----:B----4-:R-:W-:Y:S01]  /*36b80*/  HMMA.16816.F32 R4, R16, R26, R4 ;  /* 0x0000001a1004723c */ /* 0x010fe20000001804 */
[----:B------:R-:W-:-:S02]  /*36b90*/  IMAD.MOV.U32 R8, RZ, RZ, R26 ;  /* 0x000000ffff087224 */ /* 0x000fc400078e001a */
[----:B------:R-:W-:Y:S11]  /*36ba0*/  IMAD.MOV.U32 R9, RZ, RZ, R27 ;  /* 0x000000ffff097224 */ /* 0x000ff600078e001b */
[----:B------:R-:W-:Y:S09]  /*36bb0*/  @!UPT UIADD3 URZ, URZ, URZ, URZ ;  /* 0x0000003f3f3ff290 */ /* 0x000ff2000fffe03f */
[----:B------:R-:W-:Y:S01]  /*36bc0*/  STL.64 [R1+0x760], R4 ;  /* 0x0007600401007387 */ /* 0x000fe20000100a00 */
[----:B------:R0:W-:Y:S03]  /*36bd0*/  STL.64 [R1+0x768], R6 ;  /* 0x0007680601007387 */ /* 0x0001e60000100a00 */
[----:B0-----:R-:W3:Y:S01]  /*36be0*/  LDL.LU.64 R6, [R1+0x3038] ;  /* 0x0030380001067983 */ /* 0x001ee20000300a00 */
[----:B------:R-:W3:Y:S02]  /*36bf0*/  LDL.LU.64 R4, [R1+0x3030] ;  /* 0x0030300001047983 */ /* 0x000ee40000300a00 */
[----:B------:R-:W2:Y:S02]  /*36c00*/  LDL.LU.64 R26, [R1+0x3028] ;  /* 0x00302800011a7983 */ /* 0x000ea40000300a00 */
[----:B------:R-:W2:Y:S02]  /*36c10*/  LDL.LU.64 R24, [R1+0x3020] ;  /* 0x0030200001187983 */ /* 0x000ea40000300a00 */
[C---:B--2---:R-:W-:Y:S08]  /*36c20*/  HMMA.16816.F32 R24, R16.reuse, R22, R24 ;  /* 0x000000161018723c */ /* 0x044ff00000001818 */
[----:B---3--:R-:W-:Y:S11]  /*36c30*/  HMMA.16816.F32 R4, R16, R14, R4 ;  /* 0x0000000e1004723c */ /* 0x008ff60000001804 */
[----:B------:R-:W-:Y:S04]  /*36c40*/  @!UPT UIADD3 URZ, URZ, URZ, URZ ;  /* 0x0000003f3f3ff290 */ /* 0x000fe8000fffe03f */
[----:B------:R-:W-:Y:S01]  /*36c50*/  STL.64 [R1+0x750], R24 ;  /* 0x0007501801007387 */ /* 0x000fe20000100a00 */
[----:B------:R0:W-:Y:S03]  /*36c60*/  STL.64 [R1+0x758], R26 ;  /* 0x0007581a01007387 */ /* 0x0001e60000100a00 */
[----:B0-----:R-:W2:Y:S01]  /*36c70*/  LDL.LU.64 R26, [R1+0x3018] ;  /* 0x00301800011a7983 */ /* 0x001ea20000300a00 */
[----:B------:R-:W3:Y:S02]  /*36c80*/  LDL.LU.64 R24, [R1+0x3010] ;  /* 0x0030100001187983 */ /* 0x000ee40000300a00 */
[----:B------:R0:W-:Y:S02]  /*36c90*/  STL.64 [R1+0x2ea8], R22 ;  /* 0x002ea81601007387 */ /* 0x0001e40000100a00 */
[----:B0-----:R-:W-:Y:S02]  /*36ca0*/  IMAD.MOV.U32 R22, RZ, RZ, R8 ;  /* 0x000000ffff167224 */ /* 0x001fe400078e0008 */
[----:B------:R-:W-:Y:S01]  /*36cb0*/  IMAD.MOV.U32 R23, RZ, RZ, R9 ;  /* 0x000000ffff177224 */ /* 0x000fe200078e0009 */
[----:B------:R-:W4:Y:S01]  /*36cc0*/  LDL.LU R8, [R1+0x300c] ;  /* 0x00300c0001087983 */ /* 0x000f220000300800 */
[----:B------:R-:W2:Y:S03]  /*36cd0*/  LDL.LU R9, [R1+0x3008] ;  /* 0x0030080001097983 */ /* 0x000ea60000300800 */
[----:B------:R0:W-:Y:S01]  /*36ce0*/  STL.64 [R1+0x2ec0], R22 ;  /* 0x002ec01601007387 */ /* 0x0001e20000100a00 */
[----:B------:R-:W-:Y:S02]  /*36cf0*/  STL.64 [R1+0x740], R4 ;  /* 0x0007400401007387 */ /* 0x000fe40000100a00 */
[----:B------:R1:W-:Y:S02]  /*36d00*/  STL.64 [R1+0x748], R6 ;  /* 0x0007480601007387 */ /* 0x0003e40000100a00 */
[----:B0-----:R-:W-:-:S02]  /*36d10*/  IMAD.MOV.U32 R22, RZ, RZ, R13 ;  /* 0x000000ffff167224 */ /* 0x001fc400078e000d */
[----:B------:R-:W-:Y:S01]  /*36d20*/  IMAD.MOV.U32 R23, RZ, RZ, R12 ;  /* 0x000000ffff177224 */ /* 0x000fe200078e000c */
[----:B-1----:R-:W2:Y:S01]  /*36d30*/  LDL.LU.64 R6, [R1+0x3000] ;  /* 0x0030000001067983 */ /* 0x002ea20000300a00 */
[----:B------:R-:W2:Y:S03]  /*36d40*/  LDL.LU.64 R4, [R1+0x2ff8] ;  /* 0x002ff80001047983 */ /* 0x000ea60000300a00 */
[----:B------:R-:W-:Y:S01]  /*36d50*/  STL.64 [R1+0x2ed8], R22 ;  /* 0x002ed81601007387 */ /* 0x000fe20000100a00 */
[----:B------:R0:W-:Y:S02]  /*36d60*/  STL.64 [R1+0x2ea0], R14 ;  /* 0x002ea00e01007387 */ /* 0x0001e40000100a00 */
[----:B------:R-:W2:Y:S02]  /*36d70*/  LDL.LU R12, [R1+0x5c0] ;  /* 0x0005c000010c7983 */ /* 0x000ea40000300800 */
[----:B------:R-:W2:Y:S01]  /*36d80*/  LDL.LU R13, [R1+0x5c4] ;  /* 0x0005c400010d7983 */ /* 0x000ea20000300800 */
[----:B0-----:R-:W2:Y:S01]  /*36d90*/  LDL.LU R14, [R1+0x5c8] ;  /* 0x0005c800010e7983 */ /* 0x001ea20000300800 */
[----:B------:R-:W2:Y:S02]  /*36da0*/  LDL.LU R15, [R1+0x5cc] ;  /* 0x0005cc00010f7983 */ /* 0x000ea40000300800 */
[----:B------:R-:W-:-:S02]  /*36db0*/  IMAD.MOV.U32 R22, RZ, RZ, R0 ;  /* 0x000000ffff167224 */ /* 0x000fc400078e0000 */
[----:B------:R-:W-:Y:S01]  /*36dc0*/  IMAD.MOV.U32 R23, RZ, RZ, R3 ;  /* 0x000000ffff177224 */ /* 0x000fe200078e0003 */
[----:B------:R-:W3:Y:S01]  /*36dd0*/  LDL.LU R0, [R1+0x2ff4] ;  /* 0x002ff40001007983 */ /* 0x000ee20000300800 */
[----:B------:R-:W3:Y:S03]  /*36de0*/  LDL.LU R3, [R1+0x2ff0] ;  /* 0x002ff00001037983 */ /* 0x000ee60000300800 */
[----:B------:R0:W-:Y:S02]  /*36df0*/  STL.64 [R1+0x2ef0], R22 ;  /* 0x002ef01601007387 */ /* 0x0001e40000100a00 */
        /* <DEDUP_REMOVED lines=11> */
[----:B------:R-:W-:-:S02]  /*36eb0*/  IMAD.MOV.U32 R22, RZ, RZ, R21 ;  /* 0x000000ffff167224 */ /* 0x000fc400078e0015 */
[----:B------:R-:W-:-:S05]  /*36ec0*/  IMAD.MOV.U32 R23, RZ, RZ, R20 ;  /* 0x000000ffff177224 */ /* 0x000fca00078e0014 */
        /* <DEDUP_REMOVED lines=26> */
[----:B------:R-:W-:-:S05]  /*37070*/  IMAD.MOV.U32 R23, RZ, RZ, R24 ;  /* 0x000000ffff177224 */ /* 0x000fca00078e0018 */
[----:B------:R-:W-:Y:S04]  /*37080*/  STL.64 [R1+0x2f68], R22 ;  /* 0x002f681601007387 */ /* 0x000fe80000100a00 */
[----:B--2---:R-:W-:Y:S01]  /*37090*/  STL.64 [R1+0x2f18], R14 ;  /* 0x002f180e01007387 */ /* 0x004fe20000100a00 */
[----:B------:R0:W-:Y:S03]  /*370a0*/  STL.64 [R1+0x2f10], R12 ;  /* 0x002f100c01007387 */ /* 0x0001e60000100a00 */
[----:B0-----:R-:W2:Y:S01]  /*370b0*/  LDL.LU R12, [R1+0x610] ;  /* 0x00061000010c7983 */ /* 0x001ea20000300800 */
[----:B------:R-:W2:Y:S02]  /*370c0*/  LDL.LU R13, [R1+0x614] ;  /* 0x00061400010d7983 */ /* 0x000ea40000300800 */
[----:B------:R-:W3:Y:S02]  /*370d0*/  LDL.LU R14, [R1+0x618] ;  /* 0x00061800010e7983 */ /* 0x000ee40000300800 */
[----:B------:R-:W3:Y:S02]  /*370e0*/  LDL.LU R15, [R1+0x61c] ;  /* 0x00061c00010f7983 */ /* 0x000ee40000300800 */
[----:B------:R-:W-:-:S02]  /*370f0*/  IMAD.MOV.U32 R22, RZ, RZ, R9 ;  /* 0x000000ffff167224 */ /* 0x000fc400078e0009 */
[----:B----4-:R-:W-:-:S05]  /*37100*/  IMAD.MOV.U32 R23, RZ, RZ, R8 ;  /* 0x000000ffff177224 */ /* 0x010fca00078e0008 */
        /* <DEDUP_REMOVED lines=45> */
[----:B----4-:R-:W-:Y:S01]  /*373e0*/  HMMA.16816.F32 R4, R16, R10, R4 ;  /* 0x0000000a1004723c */ /* 0x010fe20000001804 */
        /* <DEDUP_REMOVED lines=15> */
[----:B------:R-:W4:Y:S02]  /*374e0*/  LDL.LU.64 R4, [R1+0x2fd8] ;  /* 0x002fd80001047983 */ /* 0x000f240000300a00 */
[----:B------:R-:W-:-:S02]  /*374f0*/  IMAD.MOV.U32 R22, RZ, RZ, R3 ;  /* 0x000000ffff167224 */ /* 0x000fc400078e0003 */
[----:B------:R-:W-:Y:S01]  /*37500*/  IMAD.MOV.U32 R23, RZ, RZ, R0 ;  /* 0x000000ffff177224 */ /* 0x000fe200078e0000 */
[----:B---3--:R-:W-:Y:S01]  /*37510*/  HMMA.16816.F32 R16, R16, R6, R24 ;  /* 0x000000061010723c */ /* 0x008fe20000001818 */
[----:B------:R-:W2:Y:S01]  /*37520*/  LDL.LU.64 R26, [R1+0x2fd0] ;  /* 0x002fd000011a7983 */ /* 0x000ea20000300a00 */
[----:B------:R-:W2:Y:S11]  /*37530*/  LDL.LU.64 R24, [R1+0x2fc8] ;  /* 0x002fc80001187983 */ /* 0x000eb60000300a00 */
[----:B------:R-:W-:Y:S10]  /*37540*/  @!UPT UIADD3 URZ, URZ, URZ, URZ ;  /* 0x0000003f3f3ff290 */ /* 0x000ff4000fffe03f */
[----:B------:R-:W-:Y:S01]  /*37550*/  STL.64 [R1+0xb00], R16 ;  /* 0x000b001001007387 */ /* 0x000fe20000100a00 */
[----:B------:R-:W-:Y:S02]  /*37560*/  STL.64 [R1+0xb08], R18 ;  /* 0x000b081201007387 */ /* 0x000fe40000100a00 */
[----:B------:R-:W0:Y:S02]  /*37570*/  LDSM.16.MT88.4 R16, [R2+0x11080] ;  /* 0x011080000210783b */ /* 0x000e240000004200 */
[----:B0-----:R-:W-:Y:S02]  /*37580*/  STL.64 [R1+0x2d20], R18 ;  /* 0x002d201201007387 */ /* 0x001fe40000100a00 */
[----:B------:R0:W-:Y:S02]  /*37590*/  STL.64 [R1+0x2d18], R16 ;  /* 0x002d181001007387 */ /* 0x0001e40000100a00 */
        /* <DEDUP_REMOVED lines=102> */
[----:B------:R0:W-:Y:S02]  /*37c00*/  STL.64 [R1+0x2de8], R14 ;  /* 0x002de80e01007387 */ /* 0x0001e40000100a00 */
[----:B------:R-:W2:Y:S01]  /*37c10*/  LDL.LU R12, [R1+0x5a0] ;  /* 0x0005a000010c7983 */ /* 0x000ea20000300800 */
[----:B------:R-:W2:Y:S04]  /*37c20*/  LDL.LU R13, [R1+0x5a4] ;  /* 0x0005a400010d7983 */ /* 0x000ea80000300800 */
[----:B0-----:R-:W2:Y:S01]  /*37c30*/  LDL.LU R14, [R1+0x5a8] ;  /* 0x0005a800010e7983 */ /* 0x001ea20000300800 */
[----:B------:R-:W2:Y:S02]  /*37c40*/  LDL.LU R15, [R1+0x5ac] ;  /* 0x0005ac00010f7983 */ /* 0x000ea40000300800 */
[----:B------:R0:W-:Y:S02]  /*37c50*/  STL [R1+0x2d84], R10 ;  /* 0x002d840a01007387 */ /* 0x0001e40000100800 */
[----:B------:R1:W-:Y:S01]  /*37c60*/  STL [R1+0x2d80], R11 ;  /* 0x002d800b01007387 */ /* 0x0003e20000100800 */
[C---:B--2---:R-:W-:Y:S11]  /*37c70*/  HMMA.16816.F32 R12, R24.reuse, R10, R12 ;  /* 0x0000000a180c723c */ /* 0x044ff6000000180c */
[----:B------:R-:W-:Y:S11]  /*37c80*/  @!UPT UIADD3 URZ, URZ, URZ, URZ ;  /* 0x0000003f3f3ff290 */ /* 0x000ff6000fffe03f */
[----:B------:R-:W-:Y:S01]  /*37c90*/  @!UPT UIADD3 URZ, URZ, URZ, URZ ;  /* 0x0000003f3f3ff290 */ /* 0x000fe2000fffe03f */
[----:B------:R-:W-:Y:S01]  /*37ca0*/  STL.64 [R1+0x5a0], R12 ;  /* 0x0005a00c01007387 */ /* 0x000fe20000100a00 */
[----:B------:R-:W-:Y:S02]  /*37cb0*/  STL.64 [R1+0x5a8], R14 ;  /* 0x0005a80e01007387 */ /* 0x000fe40000100a00 */
[----:B------:R-:W2:Y:S02]  /*37cc0*/  LDL.LU R8, [R1+0x3d0] ;  /* 0x0003d00001087983 */ /* 0x000ea40000300800 */
[----:B------:R-:W2:Y:S01]  /*37cd0*/  LDL.LU R9, [R1+0x3d4] ;  /* 0x0003d40001097983 */ /* 0x000ea20000300800 */
[----:B0-----:R-:W2:Y:S01]  /*37ce0*/  LDL.LU R10, [R1+0x3d8] ;  /* 0x0003d800010a7983 */ /* 0x001ea20000300800 */
[----:B-1----:R-:W2:Y:S01]  /*37cf0*/  LDL.LU R11, [R1+0x3dc] ;  /* 0x0003dc00010b7983 */ /* 0x002ea20000300800 */
[----:B---3--:R-:W-:Y:S02]  /*37d00*/  HMMA.16816.F32 R24, R24, R6, R16 ;  /* 0x000000061818723c */ /* 0x008fe40000001810 */
        /* <DEDUP_REMOVED lines=8> */
[----:B------:R-:W2:Y:S02]  /*37d90*/  LDL.LU R18, [R1+0x418] ;  /* 0x0004180001127983 */ /* 0x000ea40000300800 */
[----:B------:R-:W2:Y:S02]  /*37da0*/  LDL.LU R19, [R1+0x41c] ;  /* 0x00041c0001137983 */ /* 0x000ea40000300800 */
[----:B--2---:R0:W-:Y:S01]  /*37db0*/  STL.64 [R1+0x2e70], R18 ;  /* 0x002e701201007387 */ /* 0x0041e20000100a00 */
[----:B------:R-:W-:Y:S03]  /*37dc0*/  STL.64 [R1+0x2e68], R16 ;  /* 0x002e681001007387 */ /* 0x000fe60000100a00 */
[----:B0-----:R-:W2:Y:S04]  /*37dd0*/  LDL.LU.64 R18, [R1+0xb8] ;  /* 0x0000b80001127983 */ /* 0x001ea80000300a00 */
[----:B--2---:R0:W-:Y:S04]  /*37de0*/  STL.64 [R1+0x2e78], R18 ;  /* 0x002e781201007387 */ /* 0x0041e80000100a00 */
[----:B0-----:R-:W2:Y:S01]  /*37df0*/  LDL.LU.64 R18, [R1+0xc8] ;  /* 0x0000c80001127983 */ /* 0x001ea20000300a00 */
[----:B---3--:R0:W-:Y:S02]  /*37e00*/  STL.64 [R1+0x2e38], R10 ;  /* 0x002e380a01007387 */ /* 0x0081e40000100a00 */
[----:B------:R-:W-:Y:S01]  /*37e10*/  STL.64 [R1+0x2e30], R8 ;  /* 0x002e300801007387 */ /* 0x000fe20000100a00 */
[----:B0-----:R-:W3:Y:S04]  /*37e20*/  LDL.LU.64 R10, [R1+0x88] ;  /* 0x00008800010a7983 */ /* 0x001ee80000300a00 */
[----:B---3--:R0:W-:Y:S04]  /*37e30*/  STL.64 [R1+0x2e48], R10 ;  /* 0x002e480a01007387 */ /* 0x0081e80000100a00 */
[----:B0-----:R-:W3:Y:S04]  /*37e40*/  LDL.LU.64 R10, [R1+0x98] ;  /* 0x00009800010a7983 */ /* 0x001ee80000300a00 */
[----:B---3--:R0:W-:Y:S04]  /*37e50*/  STL.64 [R1+0x2e60], R10 ;  /* 0x002e600a01007387 */ /* 0x0081e80000100a00 */
[----:B0-----:R-:W3:Y:S01]  /*37e60*/  LDL.LU.64 R10, [R1+0xa8] ;  /* 0x0000a800010a7983 */ /* 0x001ee20000300a00 */
[----:B------:R-:W2:Y:S03]  /*37e70*/  LDL.LU.64 R14, [R1+0x58] ;  /* 0x00005800010e7983 */ /* 0x000ea60000300a00 */
[----:B--2---:R0:W-:Y:S01]  /*37e80*/  STL.64 [R1+0x2e40], R14 ;  /* 0x002e400e01007387 */ /* 0x0041e20000100a00 */
[----:B------:R-:W2:Y:S02]  /*37e90*/  LDL.LU R12, [R1+0x3f0] ;  /* 0x0003f000010c7983 */ /* 0x000ea40000300800 */
[----:B------:R-:W2:Y:S01]  /*37ea0*/  LDL.LU R13, [R1+0x3f4] ;  /* 0x0003f400010d7983 */ /* 0x000ea20000300800 */
[----:B0-----:R-:W2:Y:S01]  /*37eb0*/  LDL.LU R14, [R1+0x3f8] ;  /* 0x0003f800010e7983 */ /* 0x001ea20000300800 */
[----:B------:R-:W2:Y:S03]  /*37ec0*/  LDL.LU R15, [R1+0x3fc] ;  /* 0x0003fc00010f7983 */ /* 0x000ea60000300800 */
[----:B--2---:R-:W-:Y:S01]  /*37ed0*/  STL.64 [R1+0x2e58], R14 ;  /* 0x002e580e01007387 */ /* 0x004fe20000100a00 */
[----:B------:R0:W-:Y:S03]  /*37ee0*/  STL.64 [R1+0x2e50], R12 ;  /* 0x002e500c01007387 */ /* 0x0001e60000100a00 */
[----:B0-----:R-:W2:Y:S01]  /*37ef0*/  LDL.LU R12, [R1+0x400] ;  /* 0x00040000010c7983 */ /* 0x001ea20000300800 */
[----:B------:R-:W2:Y:S02]  /*37f00*/  LDL.LU R13, [R1+0x404] ;  /* 0x00040400010d7983 */ /* 0x000ea40000300800 */
[----:B------:R-:W2:Y:S02]  /*37f10*/  LDL.LU R14, [R1+0x408] ;  /* 0x00040800010e7983 */ /* 0x000ea40000300800 */
[----:B------:R-:W2:Y:S01]  /*37f20*/  LDL.LU R15, [R1+0x40c] ;  /* 0x00040c00010f7983 */ /* 0x000ea20000300800 */
[----:B------:R-:W-:Y:S01]  /*37f30*/  STL.64 [R1+0x2d30], R6 ;  /* 0x002d300601007387 */ /* 0x000fe20000100a00 */
[----:B----4-:R0:W-:Y:S03]  /*37f40*/  STL.64 [R1+0x2d28], R4 ;  /* 0x002d280401007387 */ /* 0x0101e60000100a00 */
[----:B0-----:R-:W4:Y:S01]  /*37f50*/  LDL.LU R4, [R1+0x430] ;  /* 0x0004300001047983 */ /* 0x001f220000300800 */
[----:B------:R-:W4:Y:S02]  /*37f60*/  LDL.LU R5, [R1+0x434] ;  /* 0x0004340001057983 */ /* 0x000f240000300800 */
[----:B------:R-:W4:Y:S02]  /*37f70*/  LDL.LU R6, [R1+0x438] ;  /* 0x0004380001067983 */ /* 0x000f240000300800 */
[----:B------:R-:W4:Y:S01]  /*37f80*/  LDL.LU R7, [R1+0x43c] ;  /* 0x00043c0001077983 */ /* 0x000f220000300800 */
[----:B------:R-:W-:Y:S01]  /*37f90*/  STL.64 [R1+0x24d0], R26 ;  /* 0x0024d01a01007387 */ /* 0x000fe20000100a00 */
[----:B------:R0:W-:Y:S02]  /*37fa0*/  STL.64 [R1+0x24c8], R24 ;  /* 0x0024c81801007387 */ /* 0x0001e40000100a00 */
[----:B------:R-:W-:Y:S01]  /*37fb0*/  IMAD.MOV.U32 R3, RZ, RZ, R19 ;  /* 0x000000ffff037224 */ /* 0x000fe200078e0013 */
[----:B0-----:R-:W2:Y:S01]  /*37fc0*/  LDL.LU R24, [R1+0x3c0] ;  /* 0x0003c00001187983 */ /* 0x001ea20000300800 */
[----:B------:R-:W2:Y:S02]  /*37fd0*/  LDL.LU R25, [R1+0x3c4] ;  /* 0x0003c40001197983 */ /* 0x000ea40000300800 */
[----:B------:R-:W2:Y:S02]  /*37fe0*/  LDL.LU R26, [R1+0x3c8] ;  /* 0x0003c800011a7983 */ /* 0x000ea40000300800 */
[----:B------:R-:W2:Y:S01]  /*37ff0*/  LDL.LU R27, [R1+0x3cc] ;  /* 0x0003cc00011b7983 */ /* 0x000ea20000300800 */
[C---:B----4-:R-:W-:Y:S11]  /*38000*/  HMMA.16816.F32 R4, R20.reuse, R18, R4 ;  /* 0x000000121404723c */ /* 0x050ff60000001804 */
[----:B------:R-:W-:Y:S11]  /*38010*/  @!UPT UIADD3 URZ, URZ, URZ, URZ ;  /* 0x0000003f3f3ff290 */ /* 0x000ff6000fffe03f */
[----:B------:R-:W-:Y:S01]  /*38020*/  @!UPT UIADD3 URZ, URZ, URZ, URZ ;  /* 0x0000003f3f3ff290 */ /* 0x000fe2000fffe03f */
[----:B------:R0:W-:Y:S01]  /*38030*/  STL.64 [R1+0xc10], R4 ;  /* 0x000c100401007387 */ /* 0x0001e20000100a00 */
[----:B------:R-:W-:Y:S02]  /*38040*/  STL.64 [R1+0xc18], R6 ;  /* 0x000c180601007387 */ /* 0x000fe40000100a00 */
[----:B0-----:R-:W-:Y:S02]  /*38050*/  IMAD.MOV.U32 R4, RZ, RZ, R18 ;  /* 0x000000ffff047224 */ /* 0x001fe400078e0012 */
[----:B------:R-:W4:Y:S01]  /*38060*/  LDL.LU.64 R18, [R1+0x2e78] ;  /* 0x002e780001127983 */ /* 0x000f220000300a00 */
[----:B------:R-:W-:Y:S02]  /*38070*/  STL [R1+0x2da8], R3 ;  /* 0x002da80301007387 */ /* 0x000fe40000100800 */
[----:B------:R0:W-:Y:S02]  /*38080*/  STL [R1+0x2d88], R4 ;  /* 0x002d880401007387 */ /* 0x0001e40000100800 */
        /* <DEDUP_REMOVED lines=8> */
[----:B------:R1:W-:Y:S02]  /*38110*/  STL.64 [R1+0xc08], R6 ;  /* 0x000c080601007387 */ /* 0x0003e40000100a00 */
[----:B0-----:R-:W-:Y:S02]  /*38120*/  IMAD.MOV.U32 R5, RZ, RZ, R19 ;  /* 0x000000ffff057224 */ /* 0x001fe400078e0013 */
[----:B-1----:R-:W-:Y:S02]  /*38130*/  IMAD.MOV.U32 R6, RZ, RZ, R18 ;  /* 0x000000ffff067224 */ /* 0x002fe400078e0012 */
[----:B------:R-:W4:Y:S01]  /*38140*/  LDL.LU.64 R18, [R1+0x2e70] ;  /* 0x002e700001127983 */ /* 0x000f220000300a00 */
[----:B------:R-:W4:Y:S02]  /*38150*/  LDL.LU.64 R16, [R1+0x2e68] ;  /* 0x002e680001107983 */ /* 0x000f240000300a00 */
[----:B------:R-:W-:Y:S02]  /*38160*/  STL [R1+0x2dac], R6 ;  /* 0x002dac0601007387 */ /* 0x000fe40000100800 */
[----:B---3--:R-:W-:Y:S01]  /*38170*/  IMAD.MOV.U32 R7, RZ, RZ, R11 ;  /* 0x000000ffff077224 */ /* 0x008fe200078e000b */
[C---:B----4-:R-:W-:Y:S11]  /*38180*/  HMMA.16816.F32 R16, R20.reuse, R10, R16 ;  /* 0x0000000a1410723c */ /* 0x050ff60000001810 */
[----:B------:R-:W-:Y:S11]  /*38190*/  @!UPT UIADD3 URZ, URZ, URZ, URZ ;  /* 0x0000003f3f3ff290 */ /* 0x000ff6000fffe03f */
[----:B------:R-:W-:Y:S01]  /*381a0*/  @!UPT UIADD3 URZ, URZ, URZ, URZ ;  /* 0x0000003f3f3ff290 */ /* 0x000fe2000fffe03f */
[----:B------:R0:W-:Y:S01]  /*381b0*/  STL.64 [R1+0xbf0], R16 ;  /* 0x000bf01001007387 */ /* 0x0001e20000100a00 */
[----:B------:R-:W-:Y:S02]  /*381c0*/  STL.64 [R1+0xbf8], R18 ;  /* 0x000bf81201007387 */ /* 0x000fe40000100a00 */
[----:B0-----:R-:W-:Y:S02]  /*381d0*/  IMAD.MOV.U32 R16, RZ, RZ, R10 ;  /* 0x000000ffff107224 */ /* 0x001fe400078e000a */
[----:B------:R-:W2:Y:S01]  /*381e0*/  LDL.LU.64 R10, [R1+0x2e60] ;  /* 0x002e6000010a7983 */ /* 0x000ea20000300a00 */
[----:B------:R0:W-:Y:S02]  /*381f0*/  STL [R1+0x2e00], R7 ;  /* 0x002e000701007387 */ /* 0x0001e40000100800 */
[----:B------:R-:W-:Y:S01]  /*38200*/  STL [R1+0x2dfc], R5 ;  /* 0x002dfc0501007387 */ /* 0x000fe20000100800 */
[----:B0-----:R-:W3:Y:S01]  /*38210*/  LDL.LU.64 R6, [R1+0x68] ;  /* 0x0000680001067983 */ /* 0x001ee20000300a00 */
        /* <DEDUP_REMOVED lines=16> */
[----:B------:R-:W4:Y:S02]  /*38320*/  LDL.LU.64 R10, [R1+0x2e38] ;  /* 0x002e3800010a7983 */ /* 0x000f240000300a00 */
[----:B------:R-:W4:Y:S02]  /*38330*/  LDL.LU.64 R8, [R1+0x2e30] ;  /* 0x002e300001087983 */ /* 0x000f240000300a00 */
[----:B------:R0:W-:Y:S01]  /*38340*/  STL.64 [R1+0x2d98], R18 ;  /* 0x002d981201007387 */ /* 0x0001e20000100a00 */
[----:B------:R-:W-:Y:S04]  /*38350*/  STL.64 [R1+0x2d90], R16 ;  /* 0x002d901001007387 */ /* 0x000fe80000100a00 */
[----:B0-----:R-:W4:Y:S02]  /*38360*/  LDL.LU.64 R18, [R1+0x78] ;  /* 0x0000780001127983 */ /* 0x001f240000300a00 */
[C---:B----4-:R-:W-:Y:S11]  /*38370*/  HMMA.16816.F32 R8, R20.reuse, R18, R8 ;  /* 0x000000121408723c */ /* 0x050ff60000001808 */
[----:B------:R-:W-:Y:S11]  /*38380*/  @!UPT UIADD3 URZ, URZ, URZ, URZ ;  /* 0x0000003f3f3ff290 */ /* 0x000ff6000fffe03f */
[----:B------:R-:W-:Y:S01]  /*38390*/  @!UPT UIADD3 URZ, URZ, URZ, URZ ;  /* 0x0000003f3f3ff290 */ /* 0x000fe2000fffe03f */
[----:B------:R-:W-:Y:S01]  /*383a0*/  STL.64 [R1+0xbc0], R8 ;  /* 0x000bc00801007387 */ /* 0x000fe20000100a00 */
[----:B------:R0:W-:Y:S03]  /*383b0*/  STL.64 [R1+0xbc8], R10 ;  /* 0x000bc80a01007387 */ /* 0x0001e60000100a00 */
[----:B0-----:R-:W4:Y:S01]  /*383c0*/  LDL.LU.64 R10, [R1+0x2e28] ;  /* 0x002e2800010a7983 */ /* 0x001f220000300a00 */
[----:B------:R-:W4:Y:S02]  /*383d0*/  LDL.LU.64 R8, [R1+0x2e20] ;  /* 0x002e200001087983 */ /* 0x000f240000300a00 */
[----:B------:R-:W-:Y:S02]  /*383e0*/  IMAD.MOV.U32 R2, RZ, RZ, R18 ;  /* 0x000000ffff027224 */ /* 0x000fe400078e0012 */
[----:B------:R-:W-:Y:S02]  /*383f0*/  IMAD.MOV.U32 R28, RZ, RZ, R19 ;  /* 0x000000ffff1c7224 */ /* 0x000fe400078e0013 */
[----:B---3--:R-:W-:Y:S01]  /*38400*/  IMAD.MOV.U32 R29, RZ, RZ, R7 ;  /* 0x000000ffff1d7224 */ /* 0x008fe200078e0007 */
[----:B----4-:R-:W-:Y:S07]  /*38410*/  HMMA.16816.F32 R16, R20, R6, R8 ;  /* 0x000000061410723c */ /* 0x010fee0000001808 */
[----:B------:R-:W-:-:S02]  /*38420*/  IMAD.MOV.U32 R8, RZ, RZ, R6 ;  /* 0x000000ffff087224 */ /* 0x000fc400078e0006 */
[----:B--2---:R-:W-:Y:S01]  /*38430*/  HMMA.16816.F32 R4, R20, R14, R24 ;  /* 0x0000000e1404723c */ /* 0x004fe20000001818 */
[----:B------:R-:W-:Y:S02]  /*38440*/  IMAD.MOV.U32 R11, RZ, RZ, R14 ;  /* 0x000000ffff0b7224 */ /* 0x000fe400078e000e */
[----:B------:R-:W-:-:S11]  /*38450*/  IMAD.MOV.U32 R9, RZ, RZ, R15 ;  /* 0x000000ffff097224 */ /* 0x000fd600078e000f */
[----:B------:R0:W-:Y:S01]  /*38460*/  STL.64 [R1+0xbb0], R16 ;  /* 0x000bb01001007387 */ /* 0x0001e20000100a00 */
[----:B------:R1:W-:Y:S08]  /*38470*/  STL.64 [R1+0xbb8], R18 ;  /* 0x000bb81201007387 */ /* 0x0003f00000100a00 */
[----:B------:R-:W-:Y:S01]  /*38480*/  STL.64 [R1+0xba0], R4 ;  /* 0x000ba00401007387 */ /* 0x000fe20000100a00 */
[----:B------:R-:W-:Y:S02]  /*38490*/  STL.64 [R1+0xba8], R6 ;  /* 0x000ba80601007387 */ /* 0x000fe40000100a00 */
[----:B------:R-:W-:Y:S02]  /*384a0*/  STL [R1+0x2df8], R11 ;  /* 0x002df80b01007387 */ /* 0x000fe40000100800 */
[----:B------:R-:W-:Y:S01]  /*384b0*/  STL.64 [R1+0x2df0], R8 ;  /* 0x002df00801007387 */ /* 0x000fe20000100a00 */
[----:B0-----:R-:W2:Y:S01]  /*384c0*/  LDL.LU R16, [R1+0x360] ;  /* 0x0003600001107983 */ /* 0x001ea20000300800 */
[----:B------:R-:W2:Y:S02]  /*384d0*/  LDL.LU R17, [R1+0x364] ;  /* 0x0003640001117983 */ /* 0x000ea40000300800 */
[----:B-1----:R-:W3:Y:S02]  /*384e0*/  LDL.LU R18, [R1+0x368] ;  /* 0x0003680001127983 */ /* 0x002ee40000300800 */
[----:B------:R-:W3:Y:S02]  /*384f0*/  LDL.LU R19, [R1+0x36c] ;  /* 0x00036c0001137983 */ /* 0x000ee40000300800 */
        /* <DEDUP_REMOVED lines=8> */
[----:B------:R-:W2:Y:S02]  /*38580*/  LDL.LU R6, [R1+0x3a8] ;  /* 0x0003a80001067983 */ /* 0x000ea40000300800 */
[----:B------:R-:W2:Y:S02]  /*38590*/  LDL.LU R7, [R1+0x3ac] ;  /* 0x0003ac0001077983 */ /* 0x000ea40000300800 */
[----:B--2---:R0:W-:Y:S01]  /*385a0*/  STL.64 [R1+0x2e10], R6 ;  /* 0x002e100601007387 */ /* 0x0041e20000100a00 */
[----:B----4-:R-:W-:Y:S03]  /*385b0*/  STL.64 [R1+0x2e08], R4 ;  /* 0x002e080401007387 */ /* 0x010fe60000100a00 */
[----:B0-----:R-:W2:Y:S01]  /*385c0*/  LDL.LU.64 R6, [R1+0x48] ;  /* 0x0000480001067983 */ /* 0x001ea20000300a00 */
[----:B------:R-:W4:Y:S03]  /*385d0*/  LDL.LU.64 R10, [R1+0x38] ;  /* 0x00003800010a7983 */ /* 0x000f260000300a00 */
[----:B----4-:R0:W-:Y:S01]  /*385e0*/  STL.64 [R1+0x2e18], R10 ;  /* 0x002e180a01007387 */ /* 0x0101e20000100a00 */
[----:B------:R-:W2:Y:S02]  /*385f0*/  LDL.LU R8, [R1+0x3b0] ;  /* 0x0003b00001087983 */ /* 0x000ea40000300800 */
[----:B------:R-:W2:Y:S01]  /*38600*/  LDL.LU R9, [R1+0x3b4] ;  /* 0x0003b40001097983 */ /* 0x000ea20000300800 */
[----:B0-----:R-:W2:Y:S01]  /*38610*/  LDL.LU R10, [R1+0x3b8] ;  /* 0x0003b800010a7983 */ /* 0x001ea20000300800 */
[----:B------:R-:W2:Y:S02]  /*38620*/  LDL.LU R11, [R1+0x3bc] ;  /* 0x0003bc00010b7983 */ /* 0x000ea40000300800 */
[----:B------:R-:W4:Y:S02]  /*38630*/  LDL.LU R12, [R1+0x390] ;  /* 0x00039000010c7983 */ /* 0x000f240000300800 */
[----:B------:R-:W4:Y:S01]  /*38640*/  LDL.LU R13, [R1+0x394] ;  /* 0x00039400010d7983 */ /* 0x000f220000300800 */
[----:B------:R-:W4:Y:S01]  /*38650*/  LDL.LU R14, [R1+0x398] ;  /* 0x00039800010e7983 */ /* 0x000f220000300800 */
[----:B------:R-:W4:Y:S02]  /*38660*/  LDL.LU R15, [R1+0x39c] ;  /* 0x00039c00010f7983 */ /* 0x000f240000300800 */
[----:B---3--:R0:W-:Y:S02]  /*38670*/  STL.64 [R1+0x2dc8], R18 ;  /* 0x002dc81201007387 */ /* 0x0081e40000100a00 */
[----:B------:R-:W-:Y:S01]  /*38680*/  STL.64 [R1+0x2dc0], R16 ;  /* 0x002dc01001007387 */ /* 0x000fe20000100a00 */
[----:B0-----:R-:W3:Y:S04]  /*38690*/  LDL.LU.64 R18, [R1+0x18] ;  /* 0x0000180001127983 */ /* 0x001ee80000300a00 */
[----:B---3--:R0:W-:Y:S04]  /*386a0*/  STL.64 [R1+0x2de0], R18 ;  /* 0x002de01201007387 */ /* 0x0081e80000100a00 */
[----:B0-----:R-:W4:Y:S01]  /*386b0*/  LDL.LU.64 R18, [R1+0x28] ;  /* 0x0000280001127983 */ /* 0x001f220000300a00 */
[----:B------:R-:W3:Y:S02]  /*386c0*/  LDL.LU R24, [R1+0xd0] ;  /* 0x0000d00001187983 */ /* 0x000ee40000300800 */
[----:B------:R-:W3:Y:S02]  /*386d0*/  LDL.LU R25, [R1+0xd4] ;  /* 0x0000d40001197983 */ /* 0x000ee40000300800 */
[----:B------:R-:W3:Y:S01]  /*386e0*/  LDL.LU R26, [R1+0xd8] ;  /* 0x0000d800011a7983 */ /* 0x000ee20000300800 */
[----:B------:R-:W3:Y:S01]  /*386f0*/  LDL.LU R27, [R1+0xdc] ;  /* 0x0000dc00011b7983 */ /* 0x000ee20000300800 */
[----:B--2---:R-:W-:Y:S03]  /*38700*/  HMMA.16816.F32 R8, R20, R6, R8 ;  /* 0x000000061408723c */ /* 0x004fe60000001808 */
[----:B---3--:R-:W-:Y:S01]  /*38710*/  STL.64 [R1+0x2bd0], R26 ;  /* 0x002bd01a01007387 */ /* 0x008fe20000100a00 */
[----:B------:R0:W-:Y:S03]  /*38720*/  STL.64 [R1+0x2bc8], R24 ;  /* 0x002bc81801007387 */ /* 0x0001e60000100a00 */
[----:B0-----:R-:W2:Y:S01]  /*38730*/  LDL.LU R24, [R1+0xf0] ;  /* 0x0000f00001187983 */ /* 0x001ea20000300800 */
[----:B------:R-:W2:Y:S02]  /*38740*/  LDL.LU R25, [R1+0xf4] ;  /* 0x0000f40001197983 */ /* 0x000ea40000300800 */
[----:B------:R-:W3:Y:S02]  /*38750*/  LDL.LU R26, [R1+0xf8] ;  /* 0x0000f800011a7983 */ /* 0x000ee40000300800 */
[----:B------:R-:W3:Y:S02]  /*38760*/  LDL.LU R27, [R1+0xfc] ;  /* 0x0000fc00011b7983 */ /* 0x000ee40000300800 */
[----:B---3--:R0:W-:Y:S01]  /*38770*/  STL.64 [R1+0x2be0], R26 ;  /* 0x002be01a01007387 */ /* 0x0081e20000100a00 */
[----:B--2---:R1:W-:Y:S03]  /*38780*/  STL.64 [R1+0x2bd8], R24 ;  /* 0x002bd81801007387 */ /* 0x0043e60000100a00 */
[----:B0-----:R-:W2:Y:S01]  /*38790*/  LDL.LU R26, [R1+0x8] ;  /* 0x00000800011a7983 */ /* 0x001ea20000300800 */
[----:B------:R-:W2:Y:S04]  /*387a0*/  LDL.LU R27, [R1+0xc] ;  /* 0x00000c00011b7983 */ /* 0x000ea80000300800 */
[----:B------:R-:W-:Y:S02]  /*387b0*/  STL.64 [R1+0xb90], R8 ;  /* 0x000b900801007387 */ /* 0x000fe40000100a00 */
[----:B------:R0:W-:Y:S02]  /*387c0*/  STL.64 [R1+0xb98], R10 ;  /* 0x000b980a01007387 */ /* 0x0001e40000100a00 */
[----:B-1----:R-:W-:-:S02]  /*387d0*/  IMAD.MOV.U32 R25, RZ, RZ, R6 ;  /* 0x000000ffff197224 */ /* 0x002fc400078e0006 */
[----:B------:R-:W-:Y:S01]  /*387e0*/  IMAD.MOV.U32 R24, RZ, RZ, R7 ;  /* 0x000000ffff187224 */ /* 0x000fe200078e0007 */
[----:B0-----:R-:W3:Y:S01]  /*387f0*/  LDL.LU.64 R10, [R1+0x2e18] ;  /* 0x002e1800010a7983 */ /* 0x001ee20000300a00 */
[----:B------:R-:W3:Y:S02]  /*38800*/  LDL.LU.64 R6, [R1+0x2e10] ;  /* 0x002e100001067983 */ /* 0x000ee40000300a00 */
[----:B------:R-:W3:Y:S01]  /*38810*/  LDL.LU.64 R4, [R1+0x2e08] ;  /* 0x002e080001047983 */ /* 0x000ee20000300a00 */
[C---:B----4-:R-:W-:Y:S08]  /*38820*/  HMMA.16816.F32 R12, R20.reuse, R18, R12 ;  /* 0x00000012140c723c */ /* 0x050ff0000000180c */
[----:B---3--:R-:W-:Y:S01]  /*38830*/  HMMA.16816.F32 R4, R20, R10, R4 ;  /* 0x0000000a1404723c */ /* 0x008fe20000001804 */
[----:B--2---:R-:W-:Y:S01]  /*38840*/  STL.64 [R1+0x2dd8], R26 ;  /* 0x002dd81a01007387 */ /* 0x004fe20000100a00 */
[----:B------:R0:W-:Y:S03]  /*38850*/  STL.64 [R1+0x2dd0], R24 ;  /* 0x002dd01801007387 */ /* 0x0001e60000100a00 */
[----:B0-----:R-:W2:Y:S01]  /*38860*/  LDL.LU R24, [R1+0x380] ;  /* 0x0003800001187983 */ /* 0x001ea20000300800 */
[----:B------:R-:W2:Y:S02]  /*38870*/  LDL.LU R25, [R1+0x384] ;  /* 0x0003840001197983 */ /* 0x000ea40000300800 */
[----:B------:R-:W2:Y:S02]  /*38880*/  LDL.LU R26, [R1+0x388] ;  /* 0x00038800011a7983 */ /* 0x000ea40000300800 */
[----:B------:R-:W2:Y:S11]  /*38890*/  LDL.LU R27, [R1+0x38c] ;  /* 0x00038c00011b7983 */ /* 0x000eb60000300800 */
[----:B------:R-:W-:Y:S02]  /*388a0*/  @!UPT UIADD3 URZ, URZ, URZ, URZ ;  /* 0x0000003f3f3ff290 */ /* 0x000fe4000fffe03f */
[----:B------:R0:W-:Y:S01]  /*388b0*/  STL.64 [R1+0xb80], R4 ;  /* 0x000b800401007387 */ /* 0x0001e20000100a00 */
[----:B------:R1:W-:Y:S02]  /*388c0*/  STL.64 [R1+0xb88], R6 ;  /* 0x000b880601007387 */ /* 0x0003e40000100a00 */
[----:B0-----:R-:W-:Y:S01]  /*388d0*/  IMAD.MOV.U32 R4, RZ, RZ, R10 ;  /* 0x000000ffff047224 */ /* 0x001fe200078e000a */
[----:B-1----:R-:W3:Y:S01]  /*388e0*/  LDL.LU R7, [R1+0x2e00] ;  /* 0x002e000001077983 */ /* 0x002ee20000300800 */
[----:B------:R-:W4:Y:S02]  /*388f0*/  LDL.LU R5, [R1+0x2dfc] ;  /* 0x002dfc0001057983 */ /* 0x000f240000300800 */
[----:B------:R-:W-:Y:S02]  /*38900*/  IMAD.MOV.U32 R10, RZ, RZ, R11 ;  /* 0x000000ffff0a7224 */ /* 0x000fe400078e000b */
[----:B------:R-:W2:Y:S01]  /*38910*/  LDL.LU R11, [R1+0x2df8] ;  /* 0x002df800010b7983 */ /* 0x000ea20000300800 */
[----:B------:R-:W2:Y:S02]  /*38920*/  LDL.LU.64 R8, [R1+0x2df0] ;  /* 0x002df00001087983 */ /* 0x000ea40000300a00 */
[----:B------:R0:W-:Y:S02]  /*38930*/  STL.64 [R1+0xb70], R12 ;  /* 0x000b700c01007387 */ /* 0x0001e40000100a00 */
[----:B------:R1:W-:Y:S02]  /*38940*/  STL.64 [R1+0xb78], R14 ;  /* 0x000b780e01007387 */ /* 0x0003e40000100a00 */
[----:B0-----:R-:W-:Y:S01]  /*38950*/  IMAD.MOV.U32 R13, RZ, RZ, R18 ;  /* 0x000000ffff0d7224 */ /* 0x001fe200078e0012 */
[----:B-1----:R-:W2:Y:S01]  /*38960*/  LDL.LU.64 R14, [R1+0x2de8] ;  /* 0x002de800010e7983 */ /* 0x002ea20000300a00 */
[----:B------:R-:W-:-:S02]  /*38970*/  IMAD.MOV.U32 R12, RZ, RZ, R19 ;  /* 0x000000ffff0c7224 */ /* 0x000fc400078e0013 */
[----:B------:R-:W2:Y:S02]  /*38980*/  LDL.LU.64 R18, [R1+0x2de0] ;  /* 0x002de00001127983 */ /* 0x000ea40000300a00 */
        /* <DEDUP_REMOVED lines=9> */
[----:B------:R-:W2:Y:S02]  /*38a20*/  LDL.LU.64 R16, [R1+0x2dc0] ;  /* 0x002dc00001107983 */ /* 0x000ea40000300a00 */
[----:B--2---:R-:W-:Y:S11]  /*38a30*/  HMMA.16816.F32 R16, R20, R26, R16 ;  /* 0x0000001a1410723c */ /* 0x004ff60000001810 */
[----:B------:R-:W-:Y:S11]  /*38a40*/  @!UPT UIADD3 URZ, URZ, URZ, URZ ;  /* 0x0000003f3f3ff290 */ /* 0x000ff6000fffe03f */
[----:B------:R-:W-:Y:S01]  /*38a50*/  @!UPT UIADD3 URZ, URZ, URZ, URZ ;  /* 0x0000003f3f3ff290 */ /* 0x000fe2000fffe03f */
[----:B------:R-:W-:Y:S01]  /*38a60*/  STL.64 [R1+0xb50], R16 ;  /* 0x000b501001007387 */ /* 0x000fe20000100a00 */
[----:B------:R0:W-:Y:S03]  /*38a70*/  STL.64 [R1+0xb58], R18 ;  /* 0x000b581201007387 */ /* 0x0001e60000100a00 */
[----:B0-----:R-:W2:Y:S01]  /*38a80*/  LDL.LU.64 R18, [R1+0x2db8] ;  /* 0x002db80001127983 */ /* 0x001ea20000300a00 */
[----:B------:R-:W2:Y:S02]  /*38a90*/  LDL.LU.64 R16, [R1+0x2db0] ;  /* 0x002db00001107983 */ /* 0x000ea40000300a00 */
[----:B------:R0:W-:Y:S02]  /*38aa0*/  STL.64 [R1+0x2bf8], R26 ;  /* 0x002bf81a01007387 */ /* 0x0001e40000100a00 */
[----:B0-----:R-:W-:Y:S02]  /*38ab0*/  IMAD.MOV.U32 R26, RZ, RZ, R6 ;  /* 0x000000ffff1a7224 */ /* 0x001fe400078e0006 */
[----:B------:R-:W-:Y:S01]  /*38ac0*/  IMAD.MOV.U32 R27, RZ, RZ, R3 ;  /* 0x000000ffff1b7224 */ /* 0x000fe200078e0003 */
[----:B------:R-:W3:Y:S01]  /*38ad0*/  LDL.LU R6, [R1+0x2dac] ;  /* 0x002dac0001067983 */ /* 0x000ee20000300800 */
[----:B------:R-:W3:Y:S03]  /*38ae0*/  LDL.LU R3, [R1+0x2da8] ;  /* 0x002da80001037983 */ /* 0x000ee60000300800 */
[----:B------:R0:W-:Y:S02]  /*38af0*/  STL.64 [R1+0x2c10], R26 ;  /* 0x002c101a01007387 */ /* 0x0001e40000100a00 */
[----:B0-----:R-:W-:-:S02]  /*38b00*/  IMAD.MOV.U32 R26, RZ, RZ, R13 ;  /* 0x000000ffff1a7224 */ /* 0x001fc400078e000d */
[----:B------:R-:W-:Y:S01]  /*38b10*/  IMAD.MOV.U32 R27, RZ, RZ, R12 ;  /* 0x000000ffff1b7224 */ /* 0x000fe200078e000c */
[----:B------:R-:W3:Y:S01]  /*38b20*/  LDL.LU R13, [R1+0x2da4] ;  /* 0x002da400010d7983 */ /* 0x000ee20000300800 */
[----:B------:R-:W3:Y:S03]  /*38b30*/  LDL.LU R12, [R1+0x2da0] ;  /* 0x002da000010c7983 */ /* 0x000ee60000300800 */
[----:B------:R0:W-:Y:S02]  /*38b40*/  STL.64 [R1+0x2c28], R26 ;  /* 0x002c281a01007387 */ /* 0x0001e40000100a00 */
[----:B0-----:R-:W-:Y:S02]  /*38b50*/  IMAD.MOV.U32 R26, RZ, RZ, R4 ;  /* 0x000000ffff1a7224 */ /* 0x001fe400078e0004 */
[----:B------:R-:W-:Y:S01]  /*38b60*/  IMAD.MOV.U32 R27, RZ, RZ, R10 ;  /* 0x000000ffff1b7224 */ /* 0x000fe200078e000a */
[----:B--2---:R-:W-:Y:S11]  /*38b70*/  HMMA.16816.F32 R16, R20, R14, R16 ;  /* 0x0000000e1410723c */ /* 0x004ff60000001810 */
[----:B------:R-:W-:Y:S11]  /*38b80*/  @!UPT UIADD3 URZ, URZ, URZ, URZ ;  /* 0x0000003f3f3ff290 */ /* 0x000ff6000fffe03f */
[----:B------:R-:W-:Y:S01]  /*38b90*/  @!UPT UIADD3 URZ, URZ, URZ, URZ ;  /* 0x0000003f3f3ff290 */ /* 0x000fe2000fffe03f */
[----:B------:R-:W-:Y:S01]  /*38ba0*/  STL.64 [R1+0xb40], R16 ;  /* 0x000b401001007387 */ /* 0x000fe20000100a00 */
[----:B------:R0:W-:Y:S03]  /*38bb0*/  STL.64 [R1+0xb48], R18 ;  /* 0x000b481201007387 */ /* 0x0001e60000100a00 */
[----:B0-----:R-:W2:Y:S01]  /*38bc0*/  LDL.LU.64 R18, [R1+0x2d98] ;  /* 0x002d980001127983 */ /* 0x001ea20000300a00 */
[----:B------:R-:W2:Y:S02]  /*38bd0*/  LDL.LU.64 R16, [R1+0x2d90] ;  /* 0x002d900001107983 */ /* 0x000ea40000300a00 */
[----:B------:R-:W2:Y:S02]  /*38be0*/  LDL.LU R4, [R1+0x2d88] ;  /* 0x002d880001047983 */ /* 0x000ea40000300800 */
[----:B------:R-:W2:Y:S01]  /*38bf0*/  LDL.LU R10, [R1+0x2d84] ;  /* 0x002d8400010a7983 */ /* 0x000ea20000300800 */
[----:B------:R0:W-:Y:S02]  /*38c00*/  STL.64 [R1+0x2c40], R26 ;  /* 0x002c401a01007387 */ /* 0x0001e40000100a00 */
[----:B0-----:R-:W-:-:S02]  /*38c10*/  IMAD.MOV.U32 R26, RZ, RZ, R25 ;  /* 0x000000ffff1a7224 */ /* 0x001fc400078e0019 */
[----:B------:R-:W-:-:S05]  /*38c20*/  IMAD.MOV.U32 R27, RZ, RZ, R24 ;  /* 0x000000ffff1b7224 */ /* 0x000fca00078e0018 */
[----:B------:R-:W-:Y:S01]  /*38c30*/  STL.64 [R1+0x2c58], R26 ;  /* 0x002c581a01007387 */ /* 0x000fe20000100a00 */
[----:B------:R-:W-:Y:S02]  /*38c40*/  STL.64 [R1+0x2bf0], R14 ;  /* 0x002bf00e01007387 */ /* 0x000fe40000100a00 */
[----:B---3--:R0:W-:Y:S02]  /*38c50*/  STL.64 [R1+0x2be8], R12 ;  /* 0x002be80c01007387 */ /* 0x0081e40000100a00 */
[----:B0-----:R-:W3:Y:S01]  /*38c60*/  LDL.LU R12, [R1+0x100] ;  /* 0x00010000010c7983 */ /* 0x001ee20000300800 */
[----:B------:R-:W3:Y:S02]  /*38c70*/  LDL.LU R13, [R1+0x104] ;  /* 0x00010400010d7983 */ /* 0x000ee40000300800 */
[----:B------:R-:W2:Y:S02]  /*38c80*/  LDL.LU R14, [R1+0x108] ;  /* 0x00010800010e7983 */ /* 0x000ea40000300800 */
[----:B------:R-:W2:Y:S02]  /*38c90*/  LDL.LU R15, [R1+0x10c] ;  /* 0x00010c00010f7983 */ /* 0x000ea40000300800 */
[----:B------:R-:W-:-:S02]  /*38ca0*/  IMAD.MOV.U32 R26, RZ, RZ, R11 ;  /* 0x000000ffff1a7224 */ /* 0x000fc400078e000b */
[----:B------:R-:W-:Y:S01]  /*38cb0*/  IMAD.MOV.U32 R27, RZ, RZ, R9 ;  /* 0x000000ffff1b7224 */ /* 0x000fe200078e0009 */
[----:B------:R-:W4:Y:S01]  /*38cc0*/  LDL.LU R11, [R1+0x2d80] ;  /* 0x002d8000010b7983 */ /* 0x000f220000300800 */
[----:B------:R-:W4:Y:S03]  /*38cd0*/  LDL.LU R9, [R1+0x2d7c] ;  /* 0x002d7c0001097983 */ /* 0x000f260000300800 */
        /* <DEDUP_REMOVED lines=9> */
[----:B------:R-:W4:Y:S01]  /*38d70*/  LDL.LU R8, [R1+0x2d78] ;  /* 0x002d780001087983 */ /* 0x000f220000300800 */
[----:B------:R-:W4:Y:S03]  /*38d80*/  LDL.LU R29, [R1+0x2d74] ;  /* 0x002d7400011d7983 */ /* 0x000f260000300800 */
        /* <DEDUP_REMOVED lines=19> */
[----:B------:R-:W4:Y:S01]  /*38ec0*/  LDL.LU R0, [R1+0x2d68] ;  /* 0x002d680001007983 */ /* 0x000f220000300800 */
[----:B------:R-:W-:-:S05]  /*38ed0*/  IMAD.MOV.U32 R27, RZ, RZ, R19 ;  /* 0x000000ffff1b7224 */ /* 0x000fca00078e0013 */
[----:B------:R-:W-:Y:S04]  /*38ee0*/  STL.64 [R1+0x2cb8], R26 ;  /* 0x002cb81a01007387 */ /* 0x000fe80000100a00 */
[----:B---3--:R-:W-:Y:S01]  /*38ef0*/  STL.64 [R1+0x2c50], R14 ;  /* 0x002c500e01007387 */ /* 0x008fe20000100a00 */
[----:B--2---:R0:W-:Y:S03]  /*38f00*/  STL.64 [R1+0x2c48], R12 ;  /* 0x002c480c01007387 */ /* 0x0041e60000100a00 */
[----:B0-----:R-:W2:Y:S01]  /*38f10*/  LDL.LU R12, [R1+0x140] ;  /* 0x00014000010c7983 */ /* 0x001ea20000300800 */
[----:B------:R-:W-:Y:S02]  /*38f20*/  IMAD.MOV.U32 R26, RZ, RZ, R18 ;  /* 0x000000ffff1a7224 */ /* 0x000fe400078e0012 */
[----:B------:R-:W-:-:S02]  /*38f30*/  IMAD.MOV.U32 R27, RZ, RZ, R17 ;  /* 0x000000ffff1b7224 */ /* 0x000fc400078e0011 */
[----:B----4-:R-:W-:Y:S02]  /*38f40*/  IMAD.MOV.U32 R13, RZ, RZ, R28 ;  /* 0x000000ffff0d7224 */ /* 0x010fe400078e001c */
[----:B------:R-:W-:Y:S01]  /*38f50*/  IMAD.MOV.U32 R14, RZ, RZ, R2 ;  /* 0x000000ffff0e7224 */ /* 0x000fe200078e0002 */
[----:B------:R-:W3:Y:S01]  /*38f60*/  LDL.LU R28, [R1+0x2d64] ;  /* 0x002d6400011c7983 */ /* 0x000ee20000300800 */
[----:B------:R-:W4:Y:S02]  /*38f70*/  LDL.LU R2, [R1+0x2d60] ;  /* 0x002d600001027983 */ /* 0x000f240000300800 */
[----:B------:R-:W-:Y:S02]  /*38f80*/  IMAD.MOV.U32 R15, RZ, RZ, R0 ;  /* 0x000000ffff0f7224 */ /* 0x000fe400078e0000 */
[----:B------:R-:W3:Y:S01]  /*38f90*/  LDL.LU R0, [R1+0x2d5c] ;  /* 0x002d5c0001007983 */ /* 0x000ee20000300800 */
[----:B------:R0:W-:Y:S02]  /*38fa0*/  STL.64 [R1+0x2cd0], R26 ;  /* 0x002cd01a01007387 */ /* 0x0001e40000100a00 */
[----:B0-----:R-:W-:-:S02]  /*38fb0*/  IMAD.MOV.U32 R26, RZ, RZ, R16 ;  /* 0x000000ffff1a7224 */ /* 0x001fc400078e0010 */
[----:B------:R-:W-:-:S05]  /*38fc0*/  IMAD.MOV.U32 R27, RZ, RZ, R7 ;  /* 0x000000ffff1b7224 */ /* 0x000fca00078e0007 */
[----:B------:R-:W-:Y:S01]  /*38fd0*/  STL.64 [R1+0x2ce8], R26 ;  /* 0x002ce81a01007387 */ /* 0x000fe20000100a00 */
[----:B------:R-:W-:Y:S03]  /*38fe0*/  STL.64 [R1+0x2c68], R14 ;  /* 0x002c680e01007387 */ /* 0x000fe60000100a00 */
[----:B--2---:R0:W-:Y:S04]  /*38ff0*/  STL.64 [R1+0x2c60], R12 ;  /* 0x002c600c01007387 */ /* 0x0041e80000100a00 */
        /* <DEDUP_REMOVED lines=10> */
[----:B----4-:R-:W-:Y:S02]  /*390a0*/  IMAD.MOV.U32 R14, RZ, RZ, R2 ;  /* 0x000000ffff0e7224 */ /* 0x010fe400078e0002 */
[----:B---3--:R-:W-:-:S02]  /*390b0*/  IMAD.MOV.U32 R15, RZ, RZ, R28 ;  /* 0x000000ffff0f7224 */ /* 0x008fc400078e001c */
[----:B------:R-:W-:Y:S02]  /*390c0*/  IMAD.MOV.U32 R13, RZ, RZ, R0 ;  /* 0x000000ffff0d7224 */ /* 0x000fe400078e0000 */
[----:B------:R-:W3:Y:S01]  /*390d0*/  LDL.LU R0, [R1+0x2d58] ;  /* 0x002d580001007983 */ /* 0x000ee20000300800 */
[----:B------:R-:W4:Y:S02]  /*390e0*/  LDL.LU R2, [R1+0x2d54] ;  /* 0x002d540001027983 */ /* 0x000f240000300800 */
[----:B------:R-:W3:Y:S02]  /*390f0*/  LDL.LU R28, [R1+0x2d50] ;  /* 0x002d5000011c7983 */ /* 0x000ee40000300800 */
[----:B------:R-:W-:Y:S01]  /*39100*/  STL.64 [R1+0x2c98], R14 ;  /* 0x002c980e01007387 */ /* 0x000fe20000100a00 */
[----:B--2---:R0:W-:Y:S04]  /*39110*/  STL.64 [R1+0x2c90], R12 ;  /* 0x002c900c01007387 */ /* 0x0041e80000100a00 */
[----:B0-----:R-:W2:Y:S01]  /*39120*/  LDL.LU R12, [R1+0x170] ;  /* 0x00017000010c7983 */ /* 0x001ea20000300800 */
[----:B------:R-:W2:Y:S02]  /*39130*/  LDL.LU R13, [R1+0x174] ;  /* 0x00017400010d7983 */ /* 0x000ea40000300800 */
[----:B------:R-:W2:Y:S02]  /*39140*/  LDL.LU R14, [R1+0x178] ;  /* 0x00017800010e7983 */ /* 0x000ea40000300800 */
[----:B------:R-:W2:Y:S01]  /*39150*/  LDL.LU R15, [R1+0x17c] ;  /* 0x00017c00010f7983 */ /* 0x000ea20000300800 */
[----:B------:R-:W3:Y:S01]  /*39160*/  LDL.LU R16, [R1+0x1d0] ;  /* 0x0001d00001107983 */ /* 0x000ee20000300800 */
[----:B------:R-:W3:Y:S02]  /*39170*/  LDL.LU R17, [R1+0x1d4] ;  /* 0x0001d40001117983 */ /* 0x000ee40000300800 */
[----:B------:R-:W3:Y:S02]  /*39180*/  LDL.LU R18, [R1+0x1d8] ;  /* 0x0001d80001127983 */ /* 0x000ee40000300800 */
[----:B------:R-:W-:Y:S01]  /*39190*/  IMAD.MOV.U32 R26, RZ, RZ, R4 ;  /* 0x000000ffff1a7224 */ /* 0x000fe200078e0004 */
[----:B------:R-:W3:Y:S01]  /*391a0*/  LDL.LU R19, [R1+0x1dc] ;  /* 0x0001dc0001137983 */ /* 0x000ee20000300800 */
[----:B------:R-:W3:Y:S02]  /*391b0*/  LDL.LU R4, [R1+0x350] ;  /* 0x0003500001047983 */ /* 0x000ee40000300800 */
[----:B------:R-:W3:Y:S02]  /*391c0*/  LDL.LU R5, [R1+0x354] ;  /* 0x0003540001057983 */ /* 0x000ee40000300800 */
[----:B------:R-:W3:Y:S01]  /*391d0*/  LDL.LU R6, [R1+0x358] ;  /* 0x0003580001067983 */ /* 0x000ee20000300800 */
[----:B------:R-:W3:Y:S04]  /*391e0*/  LDL.LU R7, [R1+0x35c] ;  /* 0x00035c0001077983 */ /* 0x000ee80000300800 */
[----:B--2---:R-:W-:Y:S01]  /*391f0*/  STL.64 [R1+0x2cb0], R14 ;  /* 0x002cb00e01007387 */ /* 0x004fe20000100a00 */
[----:B------:R0:W-:Y:S03]  /*39200*/  STL.64 [R1+0x2ca8], R12 ;  /* 0x002ca80c01007387 */ /* 0x0001e60000100a00 */
[----:B0-----:R-:W2:Y:S01]  /*39210*/  LDL.LU R12, [R1+0x180] ;  /* 0x00018000010c7983 */ /* 0x001ea20000300800 */
[----:B----4-:R-:W-:-:S02]  /*39220*/  IMAD.MOV.U32 R14, RZ, RZ, R2 ;  /* 0x000000ffff0e7224 */ /* 0x010fc400078e0002 */
[----:B---3--:R-:W-:Y:S02]  /*39230*/  IMAD.MOV.U32 R15, RZ, RZ, R0 ;  /* 0x000000ffff0f7224 */ /* 0x008fe400078e0000 */
        /* <DEDUP_REMOVED lines=9> */
[----:B------:R-:W2:Y:S02]  /*392d0*/  LDL.LU R15, [R1+0x19c] ;  /* 0x00019c00010f7983 */ /* 0x000ea40000300800 */
        /* <DEDUP_REMOVED lines=10> */
[----:B------:R-:W-:Y:S01]  /*39380*/  HMMA.16816.F32 R4, R20, R10, R4 ;  /* 0x0000000a1404723c */ /* 0x000fe20000001804 */
[----:B--2---:R0:W-:Y:S04]  /*39390*/  STL.64 [R1+0x2cf0], R12 ;  /* 0x002cf00c01007387 */ /* 0x0041e80000100a00 */
[----:B0-----:R-:W2:Y:S01]  /*393a0*/  LDL.LU R12, [R1+0x1b0] ;  /* 0x0001b000010c7983 */ /* 0x001ea20000300800 */
[----:B------:R-:W2:Y:S02]  /*393b0*/  LDL.LU R13, [R1+0x1b4] ;  /* 0x0001b400010d7983 */ /* 0x000ea40000300800 */
[----:B------:R-:W2:Y:S02]  /*393c0*/  LDL.LU R14, [R1+0x1b8] ;  /* 0x0001b800010e7983 */ /* 0x000ea40000300800 */
[----:B------:R-:W2:Y:S02]  /*393d0*/  LDL.LU R15, [R1+0x1bc] ;  /* 0x0001bc00010f7983 */ /* 0x000ea40000300800 */
[----:B--2---:R-:W-:Y:S01]  /*393e0*/  STL.64 [R1+0x2d10], R14 ;  /* 0x002d100e01007387 */ /* 0x004fe20000100a00 */
[----:B------:R0:W-:Y:S03]  /*393f0*/  STL.64 [R1+0x2d08], R12 ;  /* 0x002d080c01007387 */ /* 0x0001e60000100a00 */
[----:B0-----:R-:W2:Y:S07]  /*39400*/  LDL.LU R12, [R1+0x1c0] ;  /* 0x0001c000010c7983 */ /* 0x001eae0000300800 */
[----:B------:R-:W-:Y:S02]  /*39410*/  STL.64 [R1+0xb30], R4 ;  /* 0x000b300401007387 */ /* 0x000fe40000100a00 */
[----:B------:R0:W-:Y:S02]  /*39420*/  STL.64 [R1+0xb38], R6 ;  /* 0x000b380601007387 */ /* 0x0001e40000100a00 */
[----:B0-----:R-:W2:Y:S01]  /*39430*/  LDL.LU.64 R6, [R1+0x2d30] ;  /* 0x002d300001067983 */ /* 0x001ea20000300a00 */
[----:B------:R-:W2:Y:S02]  /*39440*/  LDL.LU.64 R4, [R1+0x2d28] ;  /* 0x002d280001047983 */ /* 0x000ea40000300a00 */
[----:B------:R-:W-:-:S02]  /*39450*/  IMAD.MOV.U32 R27, RZ, RZ, R3 ;  /* 0x000000ffff1b7224 */ /* 0x000fc400078e0003 */
[----:B---3--:R-:W-:Y:S02]  /*39460*/  IMAD.MOV.U32 R13, RZ, RZ, R28 ;  /* 0x000000ffff0d7224 */ /* 0x008fe400078e001c */
[----:B----4-:R-:W-:Y:S02]  /*39470*/  IMAD.MOV.U32 R14, RZ, RZ, R2 ;  /* 0x000000ffff0e7224 */ /* 0x010fe400078e0002 */
[----:B------:R-:W-:Y:S01]  /*39480*/  IMAD.MOV.U32 R15, RZ, RZ, R0 ;  /* 0x000000ffff0f7224 */ /* 0x000fe200078e0000 */
[----:B--2---:R-:W-:Y:S01]  /*39490*/  HMMA.16816.F32 R20, R20, R6, R16 ;  /* 0x000000061414723c */ /* 0x004fe20000001810 */
[----:B------:R-:W2:Y:S01]  /*394a0*/  LDL.LU.64 R18, [R1+0x2d20] ;  /* 0x002d200001127983 */ /* 0x000ea20000300a00 */
[----:B------:R-:W2:Y:S11]  /*394b0*/  LDL.LU.64 R16, [R1+0x2d18] ;  /* 0x002d180001107983 */ /* 0x000eb60000300a00 */
[----:B------:R-:W-:Y:S10]  /*394c0*/  @!UPT UIADD3 URZ, URZ, URZ, URZ ;  /* 0x0000003f3f3ff290 */ /* 0x000ff4000fffe03f */
[----:B------:R-:W-:Y:S01]  /*394d0*/  STL.64 [R1+0xaf0], R20 ;  /* 0x000af01401007387 */ /* 0x000fe20000100a00 */
[----:B------:R0:W-:Y:S03]  /*394e0*/  STL.64 [R1+0xaf8], R22 ;  /* 0x000af81601007387 */ /* 0x0001e60000100a00 */
[----:B0-----:R-:W3:Y:S01]  /*394f0*/  LDL R23, [R1+0xd50] ;  /* 0x000d500001177983 */ /* 0x001ee20000100800 */
[C---:B--2---:R-:W-:Y:S03]  /*39500*/  HMMA.16816.F32 R24, R16.reuse, R26, R12 ;  /* 0x0000001a1018723c */ /* 0x044fe6000000180c */
[----:B------:R-:W2:Y:S01]  /*39510*/  LDL.LU.64 R14, [R1+0x2d10] ;  /* 0x002d1000010e7983 */ /* 0x000ea20000300a00 */
[----:B------:R-:W2:Y:S11]  /*39520*/  LDL.LU.64 R12, [R1+0x2d08] ;  /* 0x002d0800010c7983 */ /* 0x000eb60000300a00 */
[----:B------:R-:W-:Y:S08]  /*39530*/  @!UPT UIADD3 URZ, URZ, URZ, URZ ;  /* 0x0000003f3f3ff290 */ /* 0x000ff0000fffe03f */
        /* <DEDUP_REMOVED lines=82> */
[----:B------:R-:W4:Y:S11]  /*39a60*/  LDL.LU.64 R12, [R1+0x2be8] ;  /* 0x002be800010c7983 */ /* 0x000f360000300a00 */
[----:B------:R-:W-:Y:S09]  /*39a70*/  @!UPT UIADD3 URZ, URZ, URZ, URZ ;  /* 0x0000003f3f3ff290 */ /* 0x000ff2000fffe03f */
[----:B------:R-:W-:Y:S01]  /*39a80*/  STL.64 [R1+0x8d0], R24 ;  /* 0x0008d01801007387 */ /* 0x000fe20000100a00 */
[----:B------:R0:W-:Y:S03]  /*39a90*/  STL.64 [R1+0x8d8], R26 ;  /* 0x0008d81a01007387 */ /* 0x0001e60000100a00 */
[----:B0-----:R-:W2:Y:S01]  /*39aa0*/  LDL.LU.64 R26, [R1+0x2be0] ;  /* 0x002be000011a7983 */ /* 0x001ea20000300a00 */
[----:B------:R-:W2:Y:S02]  /*39ab0*/  LDL.LU.64 R24, [R1+0x2bd8] ;  /* 0x002bd80001187983 */ /* 0x000ea40000300a00 */
[C---:B--2---:R-:W-:Y:S07]  /*39ac0*/  HMMA.16816.F32 R24, R16.reuse, R14, R24 ;  /* 0x0000000e1018723c */ /* 0x044fee0000001818 */
[----:B------:R-:W-:Y:S11]  /*39ad0*/  IMAD.MOV.U32 R14, RZ, RZ, R29 ;  /* 0x000000ffff0e7224 */ /* 0x000ff600078e001d */
[----:B------:R-:W-:Y:S05]  /*39ae0*/  @!UPT UIADD3 URZ, URZ, URZ, URZ ;  /* 0x0000003f3f3ff290 */ /* 0x000fea000fffe03f */
[----:B------:R0:W-:Y:S01]  /*39af0*/  STL [R1+0x1c0], R24 ;  /* 0x0001c01801007387 */ /* 0x0001e20000100800 */
[----:B------:R-:W-:Y:S02]  /*39b00*/  IMAD.MOV.U32 R2, RZ, RZ, R26 ;  /* 0x000000ffff027224 */ /* 0x000fe400078e001a */
[----:B------:R-:W-:Y:S02]  /*39b10*/  IMAD.MOV.U32 R0, RZ, RZ, R27 ;  /* 0x000000ffff007224 */ /* 0x000fe400078e001b */
[----:B------:R-:W-:Y:S01]  /*39b20*/  IMAD.MOV.U32 R28, RZ, RZ, R25 ;  /* 0x000000ffff1c7224 */ /* 0x000fe200078e0019 */
[----:B------:R-:W2:Y:S04]  /*39b30*/  LDL.LU.64 R26, [R1+0x2bd0] ;  /* 0x002bd000011a7983 */ /* 0x000ea80000300a00 */
[----:B0-----:R-:W2:Y:S01]  /*39b40*/  LDL.LU.64 R24, [R1+0x2bc8] ;  /* 0x002bc80001187983 */ /* 0x001ea20000300a00 */
[----:B------:R-:W2:Y:S02]  /*39b50*/  LDL.LU R29, [R1+0x2bc0] ;  /* 0x002bc000011d7983 */ /* 0x000ea40000300800 */
[----:B------:R-:W4:Y:S02]  /*39b60*/  LDL.LU R15, [R1+0xec] ;  /* 0x0000ec00010f7983 */ /* 0x000f240000300800 */
[----:B------:R-:W-:Y:S01]  /*39b70*/  STL [R1+0x23c8], R0 ;  /* 0x0023c80001007387 */ /* 0x000fe20000100800 */
[----:B------:R-:W-:Y:S01]  /*39b80*/  STL [R1+0x23c4], R2 ;  /* 0x0023c40201007387 */ /* 0x000fe20000100800 */
[----:B------:R-:W-:Y:S01]  /*39b90*/  STL [R1+0x23c0], R28 ;  /* 0x0023c01c01007387 */ /* 0x000fe20000100800 */
[C---:B----4-:R-:W-:Y:S08]  /*39ba0*/  HMMA.16816.F32 R12, R16.reuse, R10, R12 ;  /* 0x0000000a100c723c */ /* 0x050ff0000000180c */
[----:B--2---:R-:W-:Y:S01]  /*39bb0*/  HMMA.16816.F32 R24, R16, R6, R24 ;  /* 0x000000061018723c */ /* 0x004fe20000001818 */
[----:B---3--:R-:W-:Y:S02]  /*39bc0*/  LDSM.16.MT88.4 R16, [R23+0x12000] ;  /* 0x012000001710783b */ /* 0x008fe40000004200 */
[----:B------:R-:W-:Y:S11]  /*39bd0*/  LDSM.16.MT88.4 R20, [R23+0x12080] ;  /* 0x012080001714783b */ /* 0x000ff60000004200 */
[----:B------:R-:W-:Y:S01]  /*39be0*/  @!UPT UIADD3 URZ, URZ, URZ, URZ ;  /* 0x0000003f3f3ff290 */ /* 0x000fe2000fffe03f */
[----:B------:R-:W-:Y:S01]  /*39bf0*/  STL.64 [R1+0x590], R12 ;  /* 0x0005900c01007387 */ /* 0x000fe20000100a00 */
[----:B------:R-:W-:Y:S02]  /*39c00*/  STL.64 [R1+0x598], R14 ;  /* 0x0005980e01007387 */ /* 0x000fe40000100a00 */
[----:B------:R-:W0:Y:S05]  /*39c10*/  LDSM.16.M88.4 R12, [R29] ;  /* 0x000000001d0c783b */ /* 0x000e2a0000000200 */
[----:B------:R-:W-:Y:S01]  /*39c20*/  STL.64 [R1+0x1b0], R24 ;  /* 0x0001b01801007387 */ /* 0x000fe20000100a00 */
[----:B------:R-:W-:Y:S02]  /*39c30*/  STL.64 [R1+0x1b8], R26 ;  /* 0x0001b81a01007387 */ /* 0x000fe40000100a00 */
[----:B------:R-:W1:Y:S02]  /*39c40*/  LDSM.16.M88.4 R24, [R29+0x1000] ;  /* 0x001000001d18783b */ /* 0x000e640000000200 */
[----:B0-----:R-:W-:Y:S02]  /*39c50*/  STL.64 [R1+0xc0], R12 ;  /* 0x0000c00c01007387 */ /* 0x001fe40000100a00 */
[----:B------:R-:W-:-:S02]  /*39c60*/  IMAD.MOV.U32 R7, RZ, RZ, R12 ;  /* 0x000000ffff077224 */ /* 0x000fc400078e000c */
[----:B------:R-:W-:Y:S02]  /*39c70*/  STL.64 [R1+0xc8], R14 ;  /* 0x0000c80e01007387 */ /* 0x000fe40000100a00 */
[----:B------:R-:W-:Y:S02]  /*39c80*/  IMAD.MOV.U32 R6, RZ, RZ, R13 ;  /* 0x000000ffff067224 */ /* 0x000fe400078e000d */
[----:B------:R-:W0:Y:S04]  /*39c90*/  LDSM.16.M88.4 R12, [R29+0x2000] ;  /* 0x002000001d0c783b */ /* 0x000e280000000200 */
[----:B-1----:R-:W-:Y:S01]  /*39ca0*/  STL.64 [R1+0xb0], R24 ;  /* 0x0000b01801007387 */ /* 0x002fe20000100a00 */
[----:B------:R-:W-:Y:S02]  /*39cb0*/  STL.64 [R1+0xb8], R26 ;  /* 0x0000b81a01007387 */ /* 0x000fe40000100a00 */
[----:B------:R-:W1:Y:S01]  /*39cc0*/  LDSM.16.M88.4 R24, [R29+0x3000] ;  /* 0x003000001d18783b */ /* 0x000e620000000200 */
[----:B0-----:R-:W-:Y:S03]  /*39cd0*/  STL.64 [R1+0xa0], R12 ;  /* 0x0000a00c01007387 */ /* 0x001fe60000100a00 */
[----:B------:R-:W-:Y:S02]  /*39ce0*/  STL.64 [R1+0xa8], R14 ;  /* 0x0000a80e01007387 */ /* 0x000fe40000100a00 */
[----:B------:R-:W0:Y:S04]  /*39cf0*/  LDSM.16.M88.4 R12, [R29+0x4000] ;  /* 0x004000001d0c783b */ /* 0x000e280000000200 */
[----:B-1----:R-:W-:Y:S01]  /*39d00*/  STL.64 [R1+0x90], R24 ;  /* 0x0000901801007387 */ /* 0x002fe20000100a00 */
[----:B------:R-:W-:Y:S02]  /*39d10*/  STL.64 [R1+0x98], R26 ;  /* 0x0000981a01007387 */ /* 0x000fe40000100a00 */
[----:B------:R-:W-:Y:S02]  /*39d20*/  LDSM.16.M88.4 R24, [R29+0x5000] ;  /* 0x005000001d18783b */ /* 0x000fe40000000200 */
[----:B0-----:R-:W-:Y:S02]  /*39d30*/  STL.64 [R1+0x80], R12 ;  /* 0x0000800c01007387 */ /* 0x001fe40000100a00 */
[----:B------:R-:W-:Y:S02]  /*39d40*/  STL.64 [R1+0x88], R14 ;  /* 0x0000880e01007387 */ /* 0x000fe40000100a00 */
[----:B------:R-:W0:Y:S02]  /*39d50*/  LDSM.16.M88.4 R12, [R29+0x6000] ;  /* 0x006000001d0c783b */ /* 0x000e240000000200 */
[----:B0-----:R-:W-:Y:S02]  /*39d60*/  STL.64 [R1+0x60], R12 ;  /* 0x0000600c01007387 */ /* 0x001fe40000100a00 */
[----:B------:R-:W-:Y:S02]  /*39d70*/  STL.64 [R1+0x68], R14 ;  /* 0x0000680e01007387 */ /* 0x000fe40000100a00 */
[----:B------:R-:W0:Y:S02]  /*39d80*/  LDSM.16.M88.4 R12, [R29+0x7000] ;  /* 0x007000001d0c783b */ /* 0x000e240000000200 */
[----:B0-----:R-:W-:Y:S02]  /*39d90*/  STL.64 [R1+0x50], R12 ;  /* 0x0000500c01007387 */ /* 0x001fe40000100a00 */
[----:B------:R-:W-:Y:S02]  /*39da0*/  STL.64 [R1+0x58], R14 ;  /* 0x0000580e01007387 */ /* 0x000fe40000100a00 */
[----:B------:R-:W0:Y:S04]  /*39db0*/  LDSM.16.M88.4 R12, [R29+0x8000] ;  /* 0x008000001d0c783b */ /* 0x000e280000000200 */
[----:B------:R-:W-:Y:S01]  /*39dc0*/  STL.64 [R1+0x70], R24 ;  /* 0x0000701801007387 */ /* 0x000fe20000100a00 */
[----:B------:R-:W-:Y:S04]  /*39dd0*/  STL.64 [R1+0x78], R26 ;  /* 0x0000781a01007387 */ /* 0x000fe80000100a00 */
[----:B0-----:R-:W-:Y:S01]  /*39de0*/  STL.64 [R1+0x40], R12 ;  /* 0x0000400c01007387 */ /* 0x001fe20000100a00 */
[----:B------:R-:W-:Y:S02]  /*39df0*/  STL.64 [R1+0x48], R14 ;  /* 0x0000480e01007387 */ /* 0x000fe40000100a00 */
[----:B------:R-:W0:Y:S02]  /*39e00*/  LDSM.16.M88.4 R12, [R29+0x9000] ;  /* 0x009000001d0c783b */ /* 0x000e240000000200 */
[----:B0-----:R-:W-:Y:S02]  /*39e10*/  STL.64 [R1+0x30], R12 ;  /* 0x0000300c01007387 */ /* 0x001fe40000100a00 */
[----:B------:R-:W-:-:S02]  /*39e20*/  IMAD.MOV.U32 R2, RZ, RZ, R12 ;  /* 0x000000ffff027224 */ /* 0x000fc400078e000c */
[----:B------:R-:W-:Y:S02]  /*39e30*/  STL.64 [R1+0x38], R14 ;  /* 0x0000380e01007387 */ /* 0x000fe40000100a00 */
[----:B------:R-:W-:Y:S02]  /*39e40*/  IMAD.MOV.U32 R0, RZ, RZ, R13 ;  /* 0x000000ffff007224 */ /* 0x000fe400078e000d */
[----:B------:R-:W0:Y:S04]  /*39e50*/  LDSM.16.M88.4 R12, [R29+0xa000] ;  /* 0x00a000001d0c783b */ /* 0x000e280000000200 */
[----:B0-----:R-:W-:Y:S01]  /*39e60*/  STL.64 [R1+0x20], R12 ;  /* 0x0000200c01007387 */ /* 0x001fe20000100a00 */
[----:B------:R-:W-:Y:S02]  /*39e70*/  STL.64 [R1+0x28], R14 ;  /* 0x0000280e01007387 */ /* 0x000fe40000100a00 */
[----:B------:R-:W0:Y:S02]  /*39e80*/  LDSM.16.M88.4 R12, [R29+0xb000] ;  /* 0x00b000001d0c783b */ /* 0x000e240000000200 */
[----:B0-----:R-:W-:Y:S02]  /*39e90*/  STL.64 [R1+0x10], R12 ;  /* 0x0000100c01007387 */ /* 0x001fe40000100a00 */
[----:B------:R-:W-:Y:S02]  /*39ea0*/  STL.64 [R1+0x18], R14 ;  /* 0x0000180e01007387 */ /* 0x000fe40000100a00 */
[----:B------:R-:W0:Y:S04]  /*39eb0*/  LDSM.16.M88.4 R12, [R29+0xc000] ;  /* 0x00c000001d0c783b */ /* 0x000e280000000200 */
[----:B0-----:R-:W-:Y:S01]  /*39ec0*/  IMAD.MOV.U32 R26, RZ, RZ, R13 ;  /* 0x000000ffff1a7224 */ /* 0x001fe200078e000d */
[----:B------:R-:W-:Y:S01]  /*39ed0*/  STL.64 [R1], R12 ;  /* 0x0000000c01007387 */ /* 0x000fe20000100a00 */
[----:B------:R-:W-:Y:S03]  /*39ee0*/  STL.64 [R1+0x8], R14 ;  /* 0x0000080e01007387 */ /* 0x000fe60000100a00 */
[----:B------:R-:W-:Y:S01]  /*39ef0*/  STL [R1+0x2b68], R26 ;  /* 0x002b681a01007387 */ /* 0x000fe20000100800 */
[----:B------:R0:W-:Y:S03]  /*39f00*/  STL.64 [R1+0x2b60], R24 ;  /* 0x002b601801007387 */ /* 0x0001e60000100a00 */
[----:B0-----:R-:W2:Y:S01]  /*39f10*/  LDL.64 R24, [R1+0xa0] ;  /* 0x0000a00001187983 */ /* 0x001ea20000100a00 */
[----:B------:R-:W-:-:S02]  /*39f20*/  IMAD.MOV.U32 R3, RZ, RZ, R12 ;  /* 0x000000ffff037224 */ /* 0x000fc400078e000c */
[----:B------:R-:W0:Y:S01]  /*39f30*/  LDSM.16.M88.4 R12, [R29+0xd000] ;  /* 0x00d000001d0c783b */ /* 0x000e220000000200 */
[----:B--2---:R1:W-:Y:S04]  /*39f40*/  STL.64 [R1+0x2b80], R24 ;  /* 0x002b801801007387 */ /* 0x0043e80000100a00 */
[----:B-1----:R-:W2:Y:S04]  /*39f50*/  LDL.64 R24, [R1+0xb0] ;  /* 0x0000b00001187983 */ /* 0x002ea80000100a00 */
[----:B--2---:R-:W-:Y:S01]  /*39f60*/  STL.64 [R1+0x2b98], R24 ;  /* 0x002b981801007387 */ /* 0x004fe20000100a00 */
[----:B0-----:R-:W-:Y:S02]  /*39f70*/  STL [R1+0x2654], R14 ;  /* 0x0026540e01007387 */ /* 0x001fe40000100800 */
[----:B------:R-:W-:Y:S02]  /*39f80*/  STL [R1+0x2650], R15 ;  /* 0x0026500f01007387 */ /* 0x000fe40000100800 */
[----:B------:R0:W-:Y:S02]  /*39f90*/  STL.64 [R1+0x2af0], R12 ;  /* 0x002af00c01007387 */ /* 0x0001e40000100a00 */
[----:B0-----:R-:W2:Y:S01]  /*39fa0*/  LDL.LU R12, [R1+0xd10] ;  /* 0x000d1000010c7983 */ /* 0x001ea20000300800 */
[----:B------:R-:W2:Y:S02]  /*39fb0*/  LDL.LU R13, [R1+0xd14] ;  /* 0x000d1400010d7983 */ /* 0x000ea40000300800 */
[----:B------:R-:W3:Y:S02]  /*39fc0*/  LDL.LU R14, [R1+0xd18] ;  /* 0x000d1800010e7983 */ /* 0x000ee40000300800 */
[----:B------:R-:W3:Y:S02]  /*39fd0*/  LDL.LU R15, [R1+0xd1c] ;  /* 0x000d1c00010f7983 */ /* 0x000ee40000300800 */
[----:B---3--:R0:W-:Y:S01]  /*39fe0*/  STL.64 [R1+0x2b78], R14 ;  /* 0x002b780e01007387 */ /* 0x0081e20000100a00 */
[----:B--2---:R1:W-:Y:S02]  /*39ff0*/  STL.64 [R1+0x2b70], R12 ;  /* 0x002b700c01007387 */ /* 0x0043e40000100a00 */
[----:B0-----:R-:W-:-:S02]  /*3a000*/  IMAD.MOV.U32 R14, RZ, RZ, R8 ;  /* 0x000000ffff0e7224 */ /* 0x001fc400078e0008 */
[----:B-1----:R-:W-:Y:S02]  /*3a010*/  IMAD.MOV.U32 R12, RZ, RZ, R4 ;  /* 0x000000ffff0c7224 */ /* 0x002fe400078e0004 */
[----:B------:R-:W-:Y:S01]  /*3a020*/  IMAD.MOV.U32 R15, RZ, RZ, R9 ;  /* 0x000000ffff0f7224 */ /* 0x000fe200078e0009 */
[----:B------:R-:W2:Y:S01]  /*3a030*/  LDL.LU R4, [R1+0x2bbc] ;  /* 0x002bbc0001047983 */ /* 0x000ea20000300800 */
[----:B------:R-:W-:Y:S02]  /*3a040*/  IMAD.MOV.U32 R13, RZ, RZ, R5 ;  /* 0x000000ffff0d7224 */ /* 0x000fe400078e0005 */
[----:B------:R-:W3:Y:S02]  /*3a050*/  LDL.LU R5, [R1+0x2bb8] ;  /* 0x002bb80001057983 */ /* 0x000ee40000300800 */
[----:B------:R-:W4:Y:S01]  /*3a060*/  LDL.LU R8, [R1+0x2bb4] ;  /* 0x002bb40001087983 */ /* 0x000f220000300800 */
[----:B------:R-:W2:Y:S01]  /*3a070*/  LDL.LU R9, [R1+0x2bb0] ;  /* 0x002bb00001097983 */ /* 0x000ea20000300800 */
[----:B------:R-:W-:Y:S02]  /*3a080*/  STL.64 [R1+0x2b90], R14 ;  /* 0x002b900e01007387 */ /* 0x000fe40000100a00 */
[----:B------:R0:W-:Y:S02]  /*3a090*/  STL.64 [R1+0x2b88], R12 ;  /* 0x002b880c01007387 */ /* 0x0001e40000100a00 */
[----:B0-----:R-:W2:Y:S01]  /*3a0a0*/  LDL.LU R12, [R1+0xd30] ;  /* 0x000d3000010c7983 */ /* 0x001ea20000300800 */
[----:B------:R-:W2:Y:S02]  /*3a0b0*/  LDL.LU R13, [R1+0xd34] ;  /* 0x000d3400010d7983 */ /* 0x000ea40000300800 */
[----:B------:R-:W2:Y:S02]  /*3a0c0*/  LDL.LU R14, [R1+0xd38] ;  /* 0x000d3800010e7983 */ /* 0x000ea40000300800 */
[----:B------:R-:W2:Y:S02]  /*3a0d0*/  LDL.LU R15, [R1+0xd3c] ;  /* 0x000d3c00010f7983 */ /* 0x000ea40000300800 */
[----:B------:R-:W-:-:S02]  /*3a0e0*/  IMAD.MOV.U32 R24, RZ, RZ, R7 ;  /* 0x000000ffff187224 */ /* 0x000fc400078e0007 */
[----:B------:R-:W-:Y:S01]  /*3a0f0*/  IMAD.MOV.U32 R25, RZ, RZ, R6 ;  /* 0x000000ffff197224 */ /* 0x000fe200078e0006 */
[----:B--2---:R-:W-:Y:S01]  /*3a100*/  STL.64 [R1+0x2ba8], R14 ;  /* 0x002ba80e01007387 */ /* 0x004fe20000100a00 */
[----:B------:R0:W-:Y:S02]  /*3a110*/  STL.64 [R1+0x2ba0], R12 ;  /* 0x002ba00c01007387 */ /* 0x0001e40000100a00 */
[----:B0-----:R-:W-:Y:S02]  /*3a120*/  IMAD.MOV.U32 R12, RZ, RZ, R9 ;  /* 0x000000ffff0c7224 */ /* 0x001fe400078e0009 */
[----:B----4-:R-:W-:Y:S02]  /*3a130*/  IMAD.MOV.U32 R13, RZ, RZ, R8 ;  /* 0x000000ffff0d7224 */ /* 0x010fe400078e0008 */
[----:B---3--:R-:W-:Y:S01]  /*3a140*/  IMAD.MOV.U32 R14, RZ, RZ, R5 ;  /* 0x000000ffff0e7224 */ /* 0x008fe200078e0005 */
[----:B------:R-:W0:Y:S01]  /*3a150*/  LDSM.16.M88.4 R8, [R29+0xe000] ;  /* 0x00e000001d08783b */ /* 0x000e220000000200 */
[----:B------:R-:W-:-:S02]  /*3a160*/  IMAD.MOV.U32 R15, RZ, RZ, R4 ;  /* 0x000000ffff0f7224 */ /* 0x000fc400078e0004 */
[----:B------:R-:W1:Y:S05]  /*3a170*/  LDSM.16.M88.4 R4, [R29+0xf000] ;  /* 0x00f000001d04783b */ /* 0x000e6a0000000200 */
[C---:B------:R-:W-:Y:S01]  /*3a180*/  HMMA.16816.F32 R24, R16.reuse, R24, R12 ;  /* 0x000000181018723c */ /* 0x040fe2000000180c */
[----:B0-----:R-:W-:Y:S01]  /*3a190*/  STL [R1+0x2154], R10 ;  /* 0x0021540a01007387 */ /* 0x001fe20000100800 */
[----:B------:R-:W-:Y:S02]  /*3a1a0*/  STL [R1+0x2150], R11 ;  /* 0x0021500b01007387 */ /* 0x000fe40000100800 */
[----:B-1----:R-:W-:Y:S02]  /*3a1b0*/  STL [R1+0x227c], R6 ;  /* 0x00227c0601007387 */ /* 0x002fe40000100800 */
[----:B------:R-:W-:Y:S01]  /*3a1c0*/  STL [R1+0x2278], R7 ;  /* 0x0022780701007387 */ /* 0x000fe20000100800 */
[----:B------:R-:W-:Y:S01]  /*3a1d0*/  STL [R1+0x17b8], R29 ;  /* 0x0017b81d01007387 */ /* 0x000fe20000100800 */
[----:B------:R-:W-:Y:S02]  /*3a1e0*/  STL.64 [R1+0x2a60], R22 ;  /* 0x002a601601007387 */ /* 0x000fe40000100a00 */
[----:B------:R0:W-:Y:S02]  /*3a1f0*/  STL.64 [R1+0x2a58], R20 ;  /* 0x002a581401007387 */ /* 0x0001e40000100a00 */
[----:B0-----:R-:W2:Y:S01]  /*3a200*/  LDL.64 R20, [R1+0x90] ;  /* 0x0000900001147983 */ /* 0x001ea20000100a00 */
[----:B------:R-:W3:Y:S02]  /*3a210*/  LDL.LU.64 R14, [R1+0x2ba8] ;  /* 0x002ba800010e7983 */ /* 0x000ee40000300a00 */
[----:B------:R-:W3:Y:S08]  /*3a220*/  LDL.LU.64 R12, [R1+0x2ba0] ;  /* 0x002ba000010c7983 */ /* 0x000ef00000300a00 */
[----:B------:R0:W-:Y:S01]  /*3a230*/  STL.64 [R1+0x580], R24 ;  /* 0x0005801801007387 */ /* 0x0001e20000100a00 */
[----:B------:R-:W-:Y:S04]  /*3a240*/  STL.64 [R1+0x588], R26 ;  /* 0x0005881a01007387 */ /* 0x000fe80000100a00 */
[----:B0-----:R-:W3:Y:S02]  /*3a250*/  LDL.LU.64 R24, [R1+0x2b98] ;  /* 0x002b980001187983 */ /* 0x001ee40000300a00 */
        /* <DEDUP_REMOVED lines=9> */
[----:B------:R-:W-:Y:S01]  /*3a2f0*/  STL [R1+0x2a4c], R11 ;  /* 0x002a4c0b01007387 */ /* 0x000fe20000100800 */
[----:B------:R-:W-:Y:S01]  /*3a300*/  STL [R1+0x2a48], R10 ;  /* 0x002a480a01007387 */ /* 0x000fe20000100800 */
[----:B---3--:R-:W-:Y:S11]  /*3a310*/  HMMA.16816.F32 R12, R16, R24, R12 ;  /* 0x00000018100c723c */ /* 0x008ff6000000180c */
[----:B------:R-:W-:Y:S11]  /*3a320*/  @!UPT UIADD3 URZ, URZ, URZ, URZ ;  /* 0x0000003f3f3ff290 */ /* 0x000ff6000fffe03f */
[----:B------:R-:W-:Y:S01]  /*3a330*/  @!UPT UIADD3 URZ, URZ, URZ, URZ ;  /* 0x0000003f3f3ff290 */ /* 0x000fe2000fffe03f */
[----:B------:R-:W-:Y:S01]  /*3a340*/  STL.64 [R1+0x560], R12 ;  /* 0x0005600c01007387 */ /* 0x000fe20000100a00 */
[----:B------:R0:W-:Y:S03]  /*3a350*/  STL.64 [R1+0x568], R14 ;  /* 0x0005680e01007387 */ /* 0x0001e60000100a00 */
[----:B0-----:R-:W3:Y:S01]  /*3a360*/  LDL.LU.64 R14, [R1+0x2b78] ;  /* 0x002b7800010e7983 */ /* 0x001ee20000300a00 */
[----:B------:R-:W3:Y:S02]  /*3a370*/  LDL.LU.64 R12, [R1+0x2b70] ;  /* 0x002b7000010c7983 */ /* 0x000ee40000300a00 */
[----:B------:R-:W-:Y:S02]  /*3a380*/  IMAD.MOV.U32 R28, RZ, RZ, R24 ;  /* 0x000000ffff1c7224 */ /* 0x000fe400078e0018 */
[----:B------:R-:W-:Y:S01]  /*3a390*/  IMAD.MOV.U32 R27, RZ, RZ, R25 ;  /* 0x000000ffff1b7224 */ /* 0x000fe200078e0019 */
[----:B------:R-:W4:Y:S01]  /*3a3a0*/  LDL.LU R26, [R1+0x2b68] ;  /* 0x002b6800011a7983 */ /* 0x000f220000300800 */
[----:B------:R-:W4:Y:S02]  /*3a3b0*/  LDL.LU.64 R24, [R1+0x2b60] ;  /* 0x002b600001187983 */ /* 0x000f240000300a00 */
[----:B--2---:R-:W-:-:S02]  /*3a3c0*/  IMAD.MOV.U32 R11, RZ, RZ, R20 ;  /* 0x000000ffff0b7224 */ /* 0x004fc400078e0014 */
[----:B------:R-:W-:Y:S01]  /*3a3d0*/  IMAD.MOV.U32 R10, RZ, RZ, R21 ;  /* 0x000000ffff0a7224 */ /* 0x000fe200078e0015 */
[----:B------:R-:W-:Y:S01]  /*3a3e0*/  STL [R1+0x2a54], R27 ;  /* 0x002a541b01007387 */ /* 0x000fe20000100800 */
[----:B---3--:R-:W-:Y:S03]  /*3a3f0*/  HMMA.16816.F32 R12, R16, R20, R12 ;  /* 0x00000014100c723c */ /* 0x008fe6000000180c */
[----:B----4-:R-:W-:Y:S01]  /*3a400*/  STL.64 [R1+0x2b48], R24 ;  /* 0x002b481801007387 */ /* 0x010fe20000100a00 */
[----:B------:R-:W-:Y:S11]  /*3a410*/  STL [R1+0x2a50], R28 ;  /* 0x002a501c01007387 */ /* 0x000ff60000100800 */
[----:B------:R-:W-:Y:S08]  /*3a420*/  @!UPT UIADD3 URZ, URZ, URZ, URZ ;  /* 0x0000003f3f3ff290 */ /* 0x000ff0000fffe03f */
[----:B------:R-:W-:Y:S01]  /*3a430*/  STL.64 [R1+0x550], R12 ;  /* 0x0005500c01007387 */ /* 0x000fe20000100a00 */
[----:B------:R-:W-:Y:S02]  /*3a440*/  STL.64 [R1+0x2a80], R10 ;  /* 0x002a800a01007387 */ /* 0x000fe40000100a00 */
[----:B------:R0:W-:Y:S02]  /*3a450*/  STL.64 [R1+0x2a78], R8 ;  /* 0x002a780801007387 */ /* 0x0001e40000100a00 */
[----:B------:R-:W2:Y:S01]  /*3a460*/  LDL.LU R20, [R1+0xb20] ;  /* 0x000b200001147983 */ /* 0x000ea20000300800 */
[----:B------:R-:W2:Y:S01]  /*3a470*/  LDL.LU R21, [R1+0xb24] ;  /* 0x000b240001157983 */ /* 0x000ea20000300800 */
[----:B------:R-:W3:Y:S02]  /*3a480*/  LDL.LU R22, [R1+0xb28] ;  /* 0x000b280001167983 */ /* 0x000ee40000300800 */
[----:B------:R-:W3:Y:S01]  /*3a490*/  LDL.LU R23, [R1+0xb2c] ;  /* 0x000b2c0001177983 */ /* 0x000ee20000300800 */
[----:B0-----:R-:W4:Y:S01]  /*3a4a0*/  LDL.LU R8, [R1+0x850] ;  /* 0x0008500001087983 */ /* 0x001f220000300800 */
[----:B------:R-:W4:Y:S02]  /*3a4b0*/  LDL.LU R9, [R1+0x854] ;  /* 0x0008540001097983 */ /* 0x000f240000300800 */
[----:B------:R-:W2:Y:S02]  /*3a4c0*/  LDL.LU R10, [R1+0x858] ;  /* 0x00085800010a7983 */ /* 0x000ea40000300800 */
[----:B------:R-:W2:Y:S02]  /*3a4d0*/  LDL.LU R11, [R1+0x85c] ;  /* 0x00085c00010b7983 */ /* 0x000ea40000300800 */
[----:B--2---:R-:W-:Y:S01]  /*3a4e0*/  STL.64 [R1+0x2a90], R10 ;  /* 0x002a900a01007387 */ /* 0x004fe20000100a00 */
[----:B----4-:R0:W-:Y:S02]  /*3a4f0*/  STL.64 [R1+0x2a88], R8 ;  /* 0x002a880801007387 */ /* 0x0101e40000100a00 */
[----:B0-----:R-:W-:-:S02]  /*3a500*/  IMAD.MOV.U32 R8, RZ, RZ, R3 ;  /* 0x000000ffff087224 */ /* 0x001fc400078e0003 */
[----:B------:R-:W-:Y:S01]  /*3a510*/  IMAD.MOV.U32 R9, RZ, RZ, R26 ;  /* 0x000000ffff097224 */ /* 0x000fe200078e001a */
[----:B------:R-:W2:Y:S04]  /*3a520*/  LDL.LU R3, [R1+0x2b58] ;  /* 0x002b580001037983 */ /* 0x000ea80000300800 */
[----:B------:R0:W-:Y:S04]  /*3a530*/  STL.64 [R1+0x2aa8], R8 ;  /* 0x002aa80801007387 */ /* 0x0001e80000100a00 */
[----:B0-----:R-:W4:Y:S04]  /*3a540*/  LDL.64 R8, [R1+0x10] ;  /* 0x0000100001087983 */ /* 0x001f280000100a00 */
[----:B----4-:R-:W-:Y:S01]  /*3a550*/  STL.64 [R1+0x2ac0], R8 ;  /* 0x002ac00801007387 */ /* 0x010fe20000100a00 */
[----:B---3--:R-:W-:Y:S02]  /*3a560*/  STL.64 [R1+0x2a70], R22 ;  /* 0x002a701601007387 */ /* 0x008fe40000100a00 */
[----:B------:R0:W-:Y:S02]  /*3a570*/  STL.64 [R1+0x2a68], R20 ;  /* 0x002a681401007387 */ /* 0x0001e40000100a00 */
[----:B0-----:R-:W3:Y:S01]  /*3a580*/  LDL.LU R20, [R1+0x840] ;  /* 0x0008400001147983 */ /* 0x001ee20000300800 */
[----:B------:R-:W3:Y:S02]  /*3a590*/  LDL.LU R21, [R1+0x844] ;  /* 0x0008440001157983 */ /* 0x000ee40000300800 */
[----:B------:R-:W4:Y:S02]  /*3a5a0*/  LDL.LU R22, [R1+0x848] ;  /* 0x0008480001167983 */ /* 0x000f240000300800 */
[----:B--2---:R-:W-:-:S02]  /*3a5b0*/  IMAD.MOV.U32 R23, RZ, RZ, R3 ;  /* 0x000000ffff177224 */ /* 0x004fc400078e0003 */
[----:B------:R-:W2:Y:S01]  /*3a5c0*/  LDL.LU R3, [R1+0x2b54] ;  /* 0x002b540001037983 */ /* 0x000ea20000300800 */
[----:B------:R-:W2:Y:S03]  /*3a5d0*/  LDL.64 R8, [R1+0x20] ;  /* 0x0000200001087983 */ /* 0x000ea60000100a00 */
[----:B--2---:R0:W-:Y:S02]  /*3a5e0*/  STL.64 [R1+0x2ad8], R8 ;  /* 0x002ad80801007387 */ /* 0x0041e40000100a00 */
[----:B0-----:R-:W-:Y:S02]  /*3a5f0*/  IMAD.MOV.U32 R8, RZ, RZ, R2 ;  /* 0x000000ffff087224 */ /* 0x001fe400078e0002 */
[----:B------:R-:W-:-:S05]  /*3a600*/  IMAD.MOV.U32 R9, RZ, RZ, R0 ;  /* 0x000000ffff097224 */ /* 0x000fca00078e0000 */
[----:B------:R-:W-:Y:S01]  /*3a610*/  STL.64 [R1+0x2af8], R8 ;  /* 0x002af80801007387 */ /* 0x000fe20000100a00 */
[----:B----4-:R-:W-:Y:S02]  /*3a620*/  STL.64 [R1+0x2aa0], R22 ;  /* 0x002aa01601007387 */ /* 0x010fe40000100a00 */
[----:B---3--:R0:W-:Y:S02]  /*3a630*/  STL.64 [R1+0x2a98], R20 ;  /* 0x002a981401007387 */ /* 0x0081e40000100a00 */
        /* <DEDUP_REMOVED lines=8> */
[----:B--2---:R-:W-:Y:S01]  /*3a6c0*/  STL.64 [R1+0x2b08], R10 ;  /* 0x002b080a01007387 */ /* 0x004fe20000100a00 */
[----:B----4-:R0:W-:Y:S03]  /*3a6d0*/  STL.64 [R1+0x2b00], R8 ;  /* 0x002b000801007387 */ /* 0x0101e60000100a00 */
[----:B0-----:R-:W2:Y:S04]  /*3a6e0*/  LDL.64 R8, [R1+0x50] ;  /* 0x0000500001087983 */ /* 0x001ea80000100a00 */
[----:B--2---:R0:W-:Y:S04]  /*3a6f0*/  STL.64 [R1+0x2b18], R8 ;  /* 0x002b180801007387 */ /* 0x0041e80000100a00 */
[----:B0-----:R-:W2:Y:S04]  /*3a700*/  LDL.64 R8, [R1+0x60] ;  /* 0x0000600001087983 */ /* 0x001ea80000100a00 */
[----:B--2---:R0:W-:Y:S04]  /*3a710*/  STL.64 [R1+0x2b30], R8 ;  /* 0x002b300801007387 */ /* 0x0041e80000100a00 */
[----:B0-----:R-:W2:Y:S01]  /*3a720*/  LDL.LU R8, [R1+0xcf0] ;  /* 0x000cf00001087983 */ /* 0x001ea20000300800 */
[----:B------:R-:W2:Y:S02]  /*3a730*/  LDL.LU R9, [R1+0xcf4] ;  /* 0x000cf40001097983 */ /* 0x000ea40000300800 */
[----:B------:R-:W4:Y:S02]  /*3a740*/  LDL.LU R10, [R1+0xcf8] ;  /* 0x000cf800010a7983 */ /* 0x000f240000300800 */
[----:B------:R-:W4:Y:S01]  /*3a750*/  LDL.LU R11, [R1+0xcfc] ;  /* 0x000cfc00010b7983 */ /* 0x000f220000300800 */
[----:B------:R-:W2:Y:S01]  /*3a760*/  LDL.LU R24, [R1+0xd00] ;  /* 0x000d000001187983 */ /* 0x000ea20000300800 */
[----:B------:R-:W3:Y:S02]  /*3a770*/  LDL.LU R25, [R1+0xd04] ;  /* 0x000d040001197983 */ /* 0x000ee40000300800 */
[----:B------:R-:W3:Y:S02]  /*3a780*/  LDL.LU R26, [R1+0xd08] ;  /* 0x000d0800011a7983 */ /* 0x000ee40000300800 */
[----:B------:R-:W3:Y:S01]  /*3a790*/  LDL.LU R27, [R1+0xd0c] ;  /* 0x000d0c00011b7983 */ /* 0x000ee20000300800 */
[----:B----4-:R-:W-:Y:S01]  /*3a7a0*/  STL.64 [R1+0x2b40], R10 ;  /* 0x002b400a01007387 */ /* 0x010fe20000100a00 */
[----:B--2---:R0:W-:Y:S02]  /*3a7b0*/  STL.64 [R1+0x2b38], R8 ;  /* 0x002b380801007387 */ /* 0x0041e40000100a00 */
[----:B------:R-:W2:Y:S02]  /*3a7c0*/  LDL.64 R12, [R1+0x40] ;  /* 0x00004000010c7983 */ /* 0x000ea40000100a00 */
[----:B------:R-:W-:-:S02]  /*3a7d0*/  IMAD.MOV.U32 R6, RZ, RZ, R14 ;  /* 0x000000ffff067224 */ /* 0x000fc400078e000e */
[----:B------:R-:W-:Y:S01]  /*3a7e0*/  IMAD.MOV.U32 R7, RZ, RZ, R15 ;  /* 0x000000ffff077224 */ /* 0x000fe200078e000f */
[----:B0-----:R-:W4:Y:S04]  /*3a7f0*/  LDL.64 R8, [R1+0x80] ;  /* 0x0000800001087983 */ /* 0x001f280000100a00 */
        /* <DEDUP_REMOVED lines=8> */
[----:B------:R-:W2:Y:S02]  /*3a880*/  LDL.LU R13, [R1+0x8c4] ;  /* 0x0008c400010d7983 */ /* 0x000ea40000300800 */
[----:B------:R-:W2:Y:S02]  /*3a890*/  LDL.LU R14, [R1+0x8c8] ;  /* 0x0008c800010e7983 */ /* 0x000ea40000300800 */
[----:B------:R-:W2:Y:S01]  /*3a8a0*/  LDL.LU R15, [R1+0x8cc] ;  /* 0x0008cc00010f7983 */ /* 0x000ea20000300800 */
[----:B---3--:R-:W-:Y:S01]  /*3a8b0*/  STL.64 [R1+0x2ab8], R22 ;  /* 0x002ab81601007387 */ /* 0x008fe20000100a00 */
[----:B------:R0:W-:Y:S03]  /*3a8c0*/  STL.64 [R1+0x2ab0], R20 ;  /* 0x002ab01401007387 */ /* 0x0001e60000100a00 */
[----:B0-----:R-:W3:Y:S01]  /*3a8d0*/  LDL.LU R20, [R1+0x870] ;  /* 0x0008700001147983 */ /* 0x001ee20000300800 */
[----:B------:R-:W3:Y:S02]  /*3a8e0*/  LDL.LU R21, [R1+0x874] ;  /* 0x0008740001157983 */ /* 0x000ee40000300800 */
[----:B------:R-:W2:Y:S02]  /*3a8f0*/  LDL.LU R22, [R1+0x878] ;  /* 0x0008780001167983 */ /* 0x000ea40000300800 */
[----:B------:R-:W-:-:S02]  /*3a900*/  IMAD.MOV.U32 R23, RZ, RZ, R3 ;  /* 0x000000ffff177224 */ /* 0x000fc400078e0003 */
[----:B------:R-:W3:Y:S01]  /*3a910*/  LDL.LU R3, [R1+0x2b50] ;  /* 0x002b500001037983 */ /* 0x000ee20000300800 */
[----:B----4-:R-:W-:Y:S03]  /*3a920*/  HMMA.16816.F32 R24, R16, R8, R24 ;  /* 0x000000081018723c */ /* 0x010fe60000001818 */
[----:B--2---:R-:W-:Y:S01]  /*3a930*/  STL.64 [R1+0x2ad0], R22 ;  /* 0x002ad01601007387 */ /* 0x004fe20000100a00 */
[----:B---3--:R0:W-:Y:S03]  /*3a940*/  STL.64 [R1+0x2ac8], R20 ;  /* 0x002ac81401007387 */ /* 0x0081e60000100a00 */
[----:B0-----:R-:W2:Y:S01]  /*3a950*/  LDL.LU R20, [R1+0x880] ;  /* 0x0008800001147983 */ /* 0x001ea20000300800 */
[----:B------:R-:W2:Y:S02]  /*3a960*/  LDL.LU R21, [R1+0x884] ;  /* 0x0008840001157983 */ /* 0x000ea40000300800 */
[----:B------:R-:W3:Y:S02]  /*3a970*/  LDL.LU R22, [R1+0x888] ;  /* 0x0008880001167983 */ /* 0x000ee40000300800 */
[----:B------:R-:W3:Y:S02]  /*3a980*/  LDL.LU R23, [R1+0x88c] ;  /* 0x00088c0001177983 */ /* 0x000ee40000300800 */
[----:B------:R-:W-:Y:S01]  /*3a990*/  IMAD.MOV.U32 R28, RZ, RZ, R9 ;  /* 0x000000ffff1c7224 */ /* 0x000fe200078e0009 */
[----:B---3--:R-:W-:Y:S01]  /*3a9a0*/  STL.64 [R1+0x2ae8], R22 ;  /* 0x002ae81601007387 */ /* 0x008fe20000100a00 */
[----:B--2---:R0:W-:Y:S03]  /*3a9b0*/  STL.64 [R1+0x2ae0], R20 ;  /* 0x002ae01401007387 */ /* 0x0041e60000100a00 */
[----:B0-----:R-:W2:Y:S01]  /*3a9c0*/  LDL.LU R20, [R1+0x890] ;  /* 0x0008900001147983 */ /* 0x001ea20000300800 */
[----:B------:R-:W2:Y:S02]  /*3a9d0*/  LDL.LU R21, [R1+0x894] ;  /* 0x0008940001157983 */ /* 0x000ea40000300800 */
[----:B------:R-:W2:Y:S02]  /*3a9e0*/  LDL.LU R22, [R1+0x898] ;  /* 0x0008980001167983 */ /* 0x000ea40000300800 */
[----:B------:R-:W-:Y:S01]  /*3a9f0*/  STL [R1+0x23d0], R7 ;  /* 0x0023d00701007387 */ /* 0x000fe20000100800 */
[----:B------:R-:W-:Y:S01]  /*3aa00*/  STL [R1+0x23cc], R6 ;  /* 0x0023cc0601007387 */ /* 0x000fe20000100800 */
[----:B------:R0:W-:Y:S02]  /*3aa10*/  STL.64 [R1+0x540], R24 ;  /* 0x0005401801007387 */ /* 0x0001e40000100a00 */
[----:B------:R1:W-:Y:S01]  /*3aa20*/  STL.64 [R1+0x548], R26 ;  /* 0x0005481a01007387 */ /* 0x0003e20000100a00 */
[----:B0-----:R-:W3:Y:S01]  /*3aa30*/  LDL.LU.64 R24, [R1+0x2b48] ;  /* 0x002b480001187983 */ /* 0x001ee20000300a00 */
[----:B-1----:R-:W-:-:S02]  /*3aa40*/  IMAD.MOV.U32 R27, RZ, RZ, R8 ;  /* 0x000000ffff1b7224 */ /* 0x002fc400078e0008 */
[----:B------:R-:W3:Y:S02]  /*3aa50*/  LDL.LU.64 R10, [R1+0x2b40] ;  /* 0x002b4000010a7983 */ /* 0x000ee40000300a00 */
[----:B------:R-:W3:Y:S02]  /*3aa60*/  LDL.LU.64 R8, [R1+0x2b38] ;  /* 0x002b380001087983 */ /* 0x000ee40000300a00 */
[C---:B---3--:R-:W-:Y:S11]  /*3aa70*/  HMMA.16816.F32 R8, R16.reuse, R24, R8 ;  /* 0x000000181008723c */ /* 0x048ff60000001808 */
[----:B------:R-:W-:Y:S11]  /*3aa80*/  @!UPT UIADD3 URZ, URZ, URZ, URZ ;  /* 0x0000003f3f3ff290 */ /* 0x000ff6000fffe03f */
[----:B------:R-:W-:Y:S01]  /*3aa90*/  @!UPT UIADD3 URZ, URZ, URZ, URZ ;  /* 0x0000003f3f3ff290 */ /* 0x000fe2000fffe03f */
[----:B------:R0:W-:Y:S01]  /*3aaa0*/  STL.64 [R1+0x530], R8 ;  /* 0x0005300801007387 */ /* 0x0001e20000100a00 */
[----:B------:R-:W-:Y:S03]  /*3aab0*/  STL [R1+0x538], R10 ;  /* 0x0005380a01007387 */ /* 0x000fe60000100800 */
[----:B0-----:R-:W3:Y:S01]  /*3aac0*/  LDL.LU.64 R8, [R1+0x2b30] ;  /* 0x002b300001087983 */ /* 0x001ee20000300a00 */
[----:B------:R-:W-:Y:S02]  /*3aad0*/  IMAD.MOV.U32 R23, RZ, RZ, R3 ;  /* 0x000000ffff177224 */ /* 0x000fe400078e0003 */
[----:B------:R-:W-:Y:S02]  /*3aae0*/  IMAD.MOV.U32 R3, RZ, RZ, R11 ;  /* 0x000000ffff037224 */ /* 0x000fe400078e000b */
[----:B------:R-:W-:Y:S03]  /*3aaf0*/  STL.64 [R1+0x29f0], R24 ;  /* 0x0029f01801007387 */ /* 0x000fe60000100a00 */
[----:B------:R-:W-:Y:S01]  /*3ab00*/  STL [R1+0x23d4], R3 ;  /* 0x0023d40301007387 */ /* 0x000fe20000100800 */
[C---:B---3--:R-:W-:Y:S01]  /*3ab10*/  HMMA.16816.F32 R12, R16.reuse, R8, R12 ;  /* 0x00000008100c723c */ /* 0x048fe2000000180c */
[----:B------:R-:W-:Y:S11]  /*3ab20*/  IMAD.MOV.U32 R29, RZ, RZ, R9 ;  /* 0x000000ffff1d7224 */ /* 0x000ff600078e0009 */
[----:B------:R-:W-:Y:S11]  /*3ab30*/  @!UPT UIADD3 URZ, URZ, URZ, URZ ;  /* 0x0000003f3f3ff290 */ /* 0x000ff6000fffe03f */
[----:B------:R-:W-:Y:S01]  /*3ab40*/  STL.64 [R1+0x8c0], R12 ;  /* 0x0008c00c01007387 */ /* 0x000fe20000100a00 */
[----:B------:R0:W-:Y:S03]  /*3ab50*/  STL.64 [R1+0x8c8], R14 ;  /* 0x0008c80e01007387 */ /* 0x0001e60000100a00 */
[----:B0-----:R-:W3:Y:S01]  /*3ab60*/  LDL.LU.64 R14, [R1+0x2b28] ;  /* 0x002b2800010e7983 */ /* 0x001ee20000300a00 */
[----:B------:R-:W3:Y:S02]  /*3ab70*/  LDL.LU.64 R12, [R1+0x2b20] ;  /* 0x002b2000010c7983 */ /* 0x000ee40000300a00 */
[----:B------:R-:W3:Y:S02]  /*3ab80*/  LDL.LU.64 R8, [R1+0x2b18] ;  /* 0x002b180001087983 */ /* 0x000ee40000300a00 */
[----:B---3--:R-:W-:Y:S01]  /*3ab90*/  HMMA.16816.F32 R12, R16, R8, R12 ;  /* 0x00000008100c723c */ /* 0x008fe2000000180c */
[----:B------:R-:W-:-:S02]  /*3aba0*/  IMAD.MOV.U32 R25, RZ, RZ, R8 ;  /* 0x000000ffff197224 */ /* 0x000fc400078e0008 */
[----:B------:R-:W-:Y:S11]  /*3abb0*/  IMAD.MOV.U32 R24, RZ, RZ, R9 ;  /* 0x000000ffff187224 */ /* 0x000ff600078e0009 */
[----:B------:R-:W-:Y:S09]  /*3abc0*/  @!UPT UIADD3 URZ, URZ, URZ, URZ ;  /* 0x0000003f3f3ff290 */ /* 0x000ff2000fffe03f */
[----:B------:R0:W-:Y:S01]  /*3abd0*/  STL.64 [R1+0x8b0], R12 ;  /* 0x0008b00c01007387 */ /* 0x0001e20000100a00 */
[----:B------:R-:W-:Y:S03]  /*3abe0*/  STL.64 [R1+0x8b8], R14 ;  /* 0x0008b80e01007387 */ /* 0x000fe60000100a00 */
[----:B0-----:R-:W3:Y:S01]  /*3abf0*/  LDL.LU.64 R12, [R1+0x2b10] ;  /* 0x002b1000010c7983 */ /* 0x001ee20000300a00 */
[----:B------:R-:W3:Y:S02]  /*3ac00*/  LDL.LU.64 R10, [R1+0x2b08] ;  /* 0x002b0800010a7983 */ /* 0x000ee40000300a00 */
[----:B------:R-:W3:Y:S02]  /*3ac10*/  LDL.LU.64 R8, [R1+0x2b00] ;  /* 0x002b000001087983 */ /* 0x000ee40000300a00 */
[C---:B---3--:R-:W-:Y:S11]  /*3ac20*/  HMMA.16816.F32 R8, R16.reuse, R12, R8 ;  /* 0x0000000c1008723c */ /* 0x048ff60000001808 */
[----:B------:R-:W-:Y:S11]  /*3ac30*/  @!UPT UIADD3 URZ, URZ, URZ, URZ ;  /* 0x0000003f3f3ff290 */ /* 0x000ff6000fffe03f */
[----:B------:R-:W-:Y:S01]  /*3ac40*/  @!UPT UIADD3 URZ, URZ, URZ, URZ ;  /* 0x0000003f3f3ff290 */ /* 0x000fe2000fffe03f */
[----:B------:R0:W-:Y:S01]  /*3ac50*/  STL.64 [R1+0x8a0], R8 ;  /* 0x0008a00801007387 */ /* 0x0001e20000100a00 */
[----:B------:R2:W-:Y:S03]  /*3ac60*/  STL.64 [R1+0x8a8], R10 ;  /* 0x0008a80a01007387 */ /* 0x0005e60000100a00 */
[----:B0-----:R-:W2:Y:S01]  /*3ac70*/  LDL.LU.64 R8, [R1+0x2af8] ;  /* 0x002af80001087983 */ /* 0x001ea20000300a00 */
[----:B------:R-:W-:Y:S02]  /*3ac80*/  IMAD.MOV.U32 R26, RZ, RZ, R12 ;  /* 0x000000ffff1a7224 */ /* 0x000fe400078e000c */
[----:B------:R-:W-:Y:S02]  /*3ac90*/  IMAD.MOV.U32 R15, RZ, RZ, R13 ;  /* 0x000000ffff0f7224 */ /* 0x000fe400078e000d */
[----:B------:R-:W3:Y:S01]  /*3aca0*/  LDL.LU.64 R12, [R1+0x2af0] ;  /* 0x002af000010c7983 */ /* 0x000ee20000300a00 */
[C---:B--2---:R-:W-:Y:S03]  /*3acb0*/  HMMA.16816.F32 R8, R16.reuse, R8, R20 ;  /* 0x000000081008723c */ /* 0x044fe60000001814 */
[----:B------:R-:W2:Y:S01]  /*3acc0*/  LDL.LU.64 R22, [R1+0x2ae8] ;  /* 0x002ae80001167983 */ /* 0x000ea20000300a00 */
[----:B------:R-:W2:Y:S11]  /*3acd0*/  LDL.LU.64 R20, [R1+0x2ae0] ;  /* 0x002ae00001147983 */ /* 0x000eb60000300a00 */
[----:B------:R-:W-:Y:S08]  /*3ace0*/  @!UPT UIADD3 URZ, URZ, URZ, URZ ;  /* 0x0000003f3f3ff290 */ /* 0x000ff0000fffe03f */
        /* <DEDUP_REMOVED lines=36> */
[----:B------:R0:W-:Y:S02]  /*3af30*/  STL.64 [R1+0x2978], R12 ;  /* 0x0029780c01007387 */ /* 0x0001e40000100a00 */
[----:B------:R-:W-:Y:S01]  /*3af40*/  STL [R1+0x29b0], R14 ;  /* 0x0029b00e01007387 */ /* 0x000fe20000100800 */
[----:B------:R-:W-:Y:S04]  /*3af50*/  STL [R1+0x2a20], R15 ;  /* 0x002a200f01007387 */ /* 0x000fe80000100800 */
[----:B0-----:R-:W4:Y:S01]  /*3af60*/  LDL.64 R12, [R1+0xc0] ;  /* 0x0000c000010c7983 */ /* 0x001f220000100a00 */
[C---:B--2---:R-:W-:Y:S11]  /*3af70*/  HMMA.16816.F32 R20, R16.reuse, R8, R20 ;  /* 0x000000081014723c */ /* 0x044ff60000001814 */
[----:B------:R-:W-:Y:S11]  /*3af80*/  @!UPT UIADD3 URZ, URZ, URZ, URZ ;  /* 0x0000003f3f3ff290 */ /* 0x000ff6000fffe03f */
[----:B------:R-:W-:Y:S01]  /*3af90*/  @!UPT UIADD3 URZ, URZ, URZ, URZ ;  /* 0x0000003f3f3ff290 */ /* 0x000fe2000fffe03f */
[----:B------:R-:W-:Y:S01]  /*3afa0*/  STL.64 [R1+0x840], R20 ;  /* 0x0008401401007387 */ /* 0x000fe20000100a00 */
[----:B------:R0:W-:Y:S03]  /*3afb0*/  STL.64 [R1+0x848], R22 ;  /* 0x0008481601007387 */ /* 0x0001e60000100a00 */
[----:B0-----:R-:W2:Y:S01]  /*3afc0*/  LDL.LU.64 R22, [R1+0x2a70] ;  /* 0x002a700001167983 */ /* 0x001ea20000300a00 */
[----:B------:R-:W2:Y:S02]  /*3afd0*/  LDL.LU.64 R20, [R1+0x2a68] ;  /* 0x002a680001147983 */ /* 0x000ea40000300a00 */
[----:B------:R-:W-:Y:S01]  /*3afe0*/  STL.64 [R1+0x2a40], R8 ;  /* 0x002a400801007387 */ /* 0x000fe20000100a00 */
[----:B--2---:R-:W-:Y:S01]  /*3aff0*/  HMMA.16816.F32 R16, R16, R4, R20 ;  /* 0x000000041010723c */ /* 0x004fe20000001814 */
[----:B------:R-:W4:Y:S01]  /*3b000*/  LDL.LU.64 R22, [R1+0x2a60] ;  /* 0x002a600001167983 */ /* 0x000f220000300a00 */
[----:B------:R-:W4:Y:S11]  /*3b010*/  LDL.LU.64 R20, [R1+0x2a58] ;  /* 0x002a580001147983 */ /* 0x000f360000300a00 */
[----:B------:R-:W-:Y:S10]  /*3b020*/  @!UPT UIADD3 URZ, URZ, URZ, URZ ;  /* 0x0000003f3f3ff290 */ /* 0x000ff4000fffe03f */
[----:B------:R0:W-:Y:S01]  /*3b030*/  STL.64 [R1+0x520], R16 ;  /* 0x0005201001007387 */ /* 0x0001e20000100a00 */
[----:B------:R1:W-:Y:S03]  /*3b040*/  STL.64 [R1+0x528], R18 ;  /* 0x0005281201007387 */ /* 0x0003e60000100a00 */
[----:B0-----:R-:W4:Y:S01]  /*3b050*/  LDL.LU R16, [R1+0xae0] ;  /* 0x000ae00001107983 */ /* 0x001f220000300800 */
[----:B------:R-:W4:Y:S02]  /*3b060*/  LDL.LU R17, [R1+0xae4] ;  /* 0x000ae40001117983 */ /* 0x000f240000300800 */
[----:B-1----:R-:W4:Y:S02]  /*3b070*/  LDL.LU R18, [R1+0xae8] ;  /* 0x000ae80001127983 */ /* 0x002f240000300800 */
[----:B------:R-:W4:Y:S01]  /*3b080*/  LDL.LU R19, [R1+0xaec] ;  /* 0x000aec0001137983 */ /* 0x000f220000300800 */
[----:B------:R-:W-:Y:S01]  /*3b090*/  STL.64 [R1+0x2960], R4 ;  /* 0x0029600401007387 */ /* 0x000fe20000100a00 */
[----:B------:R4:W-:Y:S02]  /*3b0a0*/  STL.64 [R1+0x29c8], R6 ;  /* 0x0029c80601007387 */ /* 0x0009e40000100a00 */
[----:B----4-:R-:W-:Y:S07]  /*3b0b0*/  HMMA.16816.F32 R4, R20, R12, R16 ;  /* 0x0000000c1404723c */ /* 0x010fee0000001810 */
[----:B------:R-:W-:-:S02]  /*3b0c0*/  IMAD.MOV.U32 R17, RZ, RZ, R24 ;  /* 0x000000ffff117224 */ /* 0x000fc400078e0018 */
[----:B------:R-:W-:Y:S02]  /*3b0d0*/  IMAD.MOV.U32 R16, RZ, RZ, R25 ;  /* 0x000000ffff107224 */ /* 0x000fe400078e0019 */
[----:B------:R-:W-:Y:S02]  /*3b0e0*/  IMAD.MOV.U32 R24, RZ, RZ, R27 ;  /* 0x000000ffff187224 */ /* 0x000fe400078e001b */
[----:B------:R-:W-:-:S10]  /*3b0f0*/  IMAD.MOV.U32 R25, RZ, RZ, R28 ;  /* 0x000000ffff197224 */ /* 0x000fd400078e001c */
[----:B------:R-:W-:Y:S01]  /*3b100*/  STL.64 [R1+0x330], R4 ;  /* 0x0003300401007387 */ /* 0x000fe20000100a00 */
[----:B------:R-:W-:Y:S02]  /*3b110*/  STL.64 [R1+0x338], R6 ;  /* 0x0003380601007387 */ /* 0x000fe40000100a00 */
[----:B------:R-:W2:Y:S02]  /*3b120*/  LDL.LU R27, [R1+0x2a54] ;  /* 0x002a5400011b7983 */ /* 0x000ea40000300800 */
[----:B------:R-:W4:Y:S01]  /*3b130*/  LDL.LU R28, [R1+0x2a50] ;  /* 0x002a5000011c7983 */ /* 0x000f220000300800 */
[----:B------:R3:W-:Y:S02]  /*3b140*/  STL.64 [R1+0x2a08], R24 ;  /* 0x002a081801007387 */ /* 0x0007e40000100a00 */
[----:B---3--:R-:W-:Y:S02]  /*3b150*/  IMAD.MOV.U32 R24, RZ, RZ, R11 ;  /* 0x000000ffff187224 */ /* 0x008fe400078e000b */
[----:B------:R-:W-:Y:S01]  /*3b160*/  IMAD.MOV.U32 R25, RZ, RZ, R10 ;  /* 0x000000ffff197224 */ /* 0x000fe200078e000a */
[----:B------:R-:W3:Y:S01]  /*3b170*/  LDL.LU R11, [R1+0x2a4c] ;  /* 0x002a4c00010b7983 */ /* 0x000ee20000300800 */
[----:B------:R-:W3:Y:S02]  /*3b180*/  LDL.LU R10, [R1+0x2a48] ;  /* 0x002a4800010a7983 */ /* 0x000ee40000300800 */
[----:B------:R-:W-:Y:S01]  /*3b190*/  STL [R1+0x2a30], R26 ;  /* 0x002a301a01007387 */ /* 0x000fe20000100800 */
[----:B------:R-:W-:Y:S01]  /*3b1a0*/  STL.64 [R1+0x2a28], R24 ;  /* 0x002a281801007387 */ /* 0x000fe20000100a00 */
[----:B------:R0:W-:Y:S03]  /*3b1b0*/  STL.64 [R1+0x29d0], R16 ;  /* 0x0029d01001007387 */ /* 0x0001e60000100a00 */
[----:B0-----:R-:W3:Y:S01]  /*3b1c0*/  LDL R16, [R1+0x60] ;  /* 0x0000600001107983 */ /* 0x001ee20000100800 */
[----:B------:R-:W-:-:S02]  /*3b1d0*/  IMAD.MOV.U32 R2, RZ, RZ, R12 ;  /* 0x000000ffff027224 */ /* 0x000fc400078e000c */
[----:B------:R-:W-:Y:S02]  /*3b1e0*/  IMAD.MOV.U32 R0, RZ, RZ, R13 ;  /* 0x000000ffff007224 */ /* 0x000fe400078e000d */
[----:B------:R-:W-:Y:S02]  /*3b1f0*/  IMAD.MOV.U32 R17, RZ, RZ, R29 ;  /* 0x000000ffff117224 */ /* 0x000fe400078e001d */
[----:B--2---:R-:W-:Y:S02]  /*3b200*/  IMAD.MOV.U32 R13, RZ, RZ, R27 ;  /* 0x000000ffff0d7224 */ /* 0x004fe400078e001b */
[----:B----4-:R-:W-:-:S05]  /*3b210*/  IMAD.MOV.U32 R12, RZ, RZ, R28 ;  /* 0x000000ffff0c7224 */ /* 0x010fca00078e001c */
[----:B------:R3:W-:Y:S01]  /*3b220*/  STL.64 [R1+0x2a38], R12 ;  /* 0x002a380c01007387 */ /* 0x0007e20000100a00 */
[----:B------:R-:W2:Y:S02]  /*3b230*/  LDL.LU R8, [R1+0xad0] ;  /* 0x000ad00001087983 */ /* 0x000ea40000300800 */
[----:B------:R-:W2:Y:S02]  /*3b240*/  LDL.LU R9, [R1+0xad4] ;  /* 0x000ad40001097983 */ /* 0x000ea40000300800 */
[----:B---3--:R-:W-:Y:S02]  /*3b250*/  IMAD.MOV.U32 R13, RZ, RZ, R10 ;  /* 0x000000ffff0d7224 */ /* 0x008fe400078e000a */
[----:B------:R-:W-:Y:S01]  /*3b260*/  IMAD.MOV.U32 R12, RZ, RZ, R11 ;  /* 0x000000ffff0c7224 */ /* 0x000fe200078e000b */
[----:B------:R-:W2:Y:S01]  /*3b270*/  LDL.LU R10, [R1+0xad8] ;  /* 0x000ad800010a7983 */ /* 0x000ea20000300800 */
[----:B------:R-:W2:Y:S02]  /*3b280*/  LDL.LU R11, [R1+0xadc] ;  /* 0x000adc00010b7983 */ /* 0x000ea40000300800 */
[----:B------:R-:W3:Y:S02]  /*3b290*/  LDL.LU R24, [R1+0xac0] ;  /* 0x000ac00001187983 */ /* 0x000ee40000300800 */
[----:B------:R-:W3:Y:S01]  /*3b2a0*/  LDL.LU R25, [R1+0xac4] ;  /* 0x000ac40001197983 */ /* 0x000ee20000300800 */
[----:B------:R-:W3:Y:S01]  /*3b2b0*/  LDL.LU R26, [R1+0xac8] ;  /* 0x000ac800011a7983 */ /* 0x000ee20000300800 */
[----:B------:R-:W3:Y:S03]  /*3b2c0*/  LDL.LU R27, [R1+0xacc] ;  /* 0x000acc00011b7983 */ /* 0x000ee60000300800 */
[----:B------:R0:W-:Y:S04]  /*3b2d0*/  STL.64 [R1+0x29e8], R16 ;  /* 0x0029e81001007387 */ /* 0x0001e80000100a00 */
[----:B0-----:R-:W4:Y:S01]  /*3b2e0*/  LDL.LU R16, [R1+0xa90] ;  /* 0x000a900001107983 */ /* 0x001f220000300800 */
[----:B------:R-:W4:Y:S02]  /*3b2f0*/  LDL.LU R17, [R1+0xa94] ;  /* 0x000a940001117983 */ /* 0x000f240000300800 */
[----:B------:R-:W2:Y:S02]  /*3b300*/  LDL.LU R18, [R1+0xa98] ;  /* 0x000a980001127983 */ /* 0x000ea40000300800 */
[----:B------:R-:W2:Y:S02]  /*3b310*/  LDL.LU R19, [R1+0xa9c] ;  /* 0x000a9c0001137983 */ /* 0x000ea40000300800 */
[----:B--2---:R-:W-:Y:S01]  /*3b320*/  STL.64 [R1+0x2a00], R18 ;  /* 0x002a001201007387 */ /* 0x004fe20000100a00 */
[----:B----4-:R0:W-:Y:S03]  /*3b330*/  STL.64 [R1+0x29f8], R16 ;  /* 0x0029f81001007387 */ /* 0x0101e60000100a00 */
[----:B0-----:R-:W2:Y:S01]  /*3b340*/  LDL.LU R16, [R1+0xaa0] ;  /* 0x000aa00001107983 */ /* 0x001ea20000300800 */
[----:B------:R-:W2:Y:S02]  /*3b350*/  LDL.LU R17, [R1+0xaa4] ;  /* 0x000aa40001117983 */ /* 0x000ea40000300800 */
[----:B------:R-:W4:Y:S02]  /*3b360*/  LDL.LU R18, [R1+0xaa8] ;  /* 0x000aa80001127983 */ /* 0x000f240000300800 */
[----:B------:R-:W4:Y:S01]  /*3b370*/  LDL.LU R19, [R1+0xaac] ;  /* 0x000aac0001137983 */ /* 0x000f220000300800 */
[----:B------:R-:W-:Y:S01]  /*3b380*/  HMMA.16816.F32 R12, R20, R12, R8 ;  /* 0x0000000c140c723c */ /* 0x000fe20000001808 */
[----:B----4-:R-:W-:Y:S01]  /*3b390*/  STL.64 [R1+0x2a18], R18 ;  /* 0x002a181201007387 */ /* 0x010fe20000100a00 */
[----:B--2---:R0:W-:Y:S03]  /*3b3a0*/  STL.64 [R1+0x2a10], R16 ;  /* 0x002a101001007387 */ /* 0x0041e60000100a00 */
[----:B0-----:R-:W2:Y:S01]  /*3b3b0*/  LDL.LU R16, [R1+0xab0] ;  /* 0x000ab00001107983 */ /* 0x001ea20000300800 */
[----:B------:R-:W2:Y:S02]  /*3b3c0*/  LDL.LU R17, [R1+0xab4] ;  /* 0x000ab40001117983 */ /* 0x000ea40000300800 */
[----:B------:R-:W2:Y:S02]  /*3b3d0*/  LDL.LU R18, [R1+0xab8] ;  /* 0x000ab80001127983 */ /* 0x000ea40000300800 */
[----:B------:R-:W2:Y:S01]  /*3b3e0*/  LDL.LU R19, [R1+0xabc] ;  /* 0x000abc0001137983 */ /* 0x000ea20000300800 */
[----:B------:R-:W4:Y:S01]  /*3b3f0*/  LDL.LU R4, [R1+0x710] ;  /* 0x0007100001047983 */ /* 0x000f220000300800 */
[----:B------:R-:W4:Y:S02]  /*3b400*/  LDL.LU R5, [R1+0x714] ;  /* 0x0007140001057983 */ /* 0x000f240000300800 */
[----:B------:R-:W2:Y:S02]  /*3b410*/  LDL.LU R6, [R1+0x718] ;  /* 0x0007180001067983 */ /* 0x000ea40000300800 */
[----:B------:R-:W2:Y:S02]  /*3b420*/  LDL.LU R7, [R1+0x71c] ;  /* 0x00071c0001077983 */ /* 0x000ea40000300800 */
[----:B--2---:R-:W-:Y:S01]  /*3b430*/  STL.64 [R1+0x29e0], R6 ;  /* 0x0029e00601007387 */ /* 0x004fe20000100a00 */
[----:B----4-:R0:W-:Y:S03]  /*3b440*/  STL.64 [R1+0x29d8], R4 ;  /* 0x0029d80401007387 */ /* 0x0101e60000100a00 */
[----:B0-----:R-:W2:Y:S01]  /*3b450*/  LDL.LU R4, [R1+0x720] ;  /* 0x0007200001047983 */ /* 0x001ea20000300800 */
[----:B------:R-:W2:Y:S02]  /*3b460*/  LDL.LU R5, [R1+0x724] ;  /* 0x0007240001057983 */ /* 0x000ea40000300800 */
[----:B------:R-:W2:Y:S02]  /*3b470*/  LDL.LU R6, [R1+0x728] ;  /* 0x0007280001067983 */ /* 0x000ea40000300800 */
[----:B------:R-:W2:Y:S01]  /*3b480*/  LDL.LU R7, [R1+0x72c] ;  /* 0x00072c0001077983 */ /* 0x000ea20000300800 */
[----:B------:R-:W4:Y:S01]  /*3b490*/  LDL.LU.64 R8, [R1+0x2a40] ;  /* 0x002a400001087983 */ /* 0x000f220000300a00 */
[----:B------:R0:W-:Y:S03]  /*3b4a0*/  STL.64 [R1+0x320], R12 ;  /* 0x0003200c01007387 */ /* 0x0001e60000100a00 */
[----:B0-----:R-:W3:Y:S01]  /*3b4b0*/  LDL.LU.64 R12, [R1+0x2a38] ;  /* 0x002a3800010c7983 */ /* 0x001ee20000300a00 */
[----:B------:R-:W-:-:S02]  /*3b4c0*/  IMAD.MOV.U32 R11, RZ, RZ, R15 ;  /* 0x000000ffff0b7224 */ /* 0x000fc400078e000f */
[----:B------:R-:W-:-:S03]  /*3b4d0*/  IMAD.MOV.U32 R10, RZ, RZ, R14 ;  /* 0x000000ffff0a7224 */ /* 0x000fc600078e000e */
[----:B------:R-:W-:Y:S02]  /*3b4e0*/  STL [R1+0x215c], R11 ;  /* 0x00215c0b01007387 */ /* 0x000fe40000100800 */
[----:B------:R-:W-:Y:S01]  /*3b4f0*/  STL [R1+0x2158], R10 ;  /* 0x0021580a01007387 */ /* 0x000fe20000100800 */
[C---:B---3--:R-:W-:Y:S01]  /*3b500*/  HMMA.16816.F32 R12, R20.reuse, R12, R24 ;  /* 0x0000000c140c723c */ /* 0x048fe20000001818 */
[----:B------:R-:W3:Y:S01]  /*3b510*/  LDL.LU R26, [R1+0x2a30] ;  /* 0x002a3000011a7983 */ /* 0x000ee20000300800 */
[----:B------:R-:W2:Y:S11]  /*3b520*/  LDL.LU.64 R24, [R1+0x2a28] ;  /* 0x002a280001187983 */ /* 0x000eb60000300a00 */
[----:B------:R-:W-:Y:S10]  /*3b530*/  @!UPT UIADD3 URZ, URZ, URZ, URZ ;  /* 0x0000003f3f3ff290 */ /* 0x000ff4000fffe03f */
[----:B------:R-:W-:Y:S01]  /*3b540*/  STL.64 [R1+0x310], R12 ;  /* 0x0003100c01007387 */ /* 0x000fe20000100a00 */
[----:B------:R0:W-:Y:S03]  /*3b550*/  STL.64 [R1+0x318], R14 ;  /* 0x0003180e01007387 */ /* 0x0001e60000100a00 */
[----:B0-----:R-:W4:Y:S01]  /*3b560*/  LDL.LU R15, [R1+0x2a20] ;  /* 0x002a2000010f7983 */ /* 0x001f220000300800 */
[----:B---3--:R-:W-:Y:S02]  /*3b570*/  IMAD.MOV.U32 R12, RZ, RZ, R26 ;  /* 0x000000ffff0c7224 */ /* 0x008fe400078e001a */
[----:B--2---:R-:W-:Y:S01]  /*3b580*/  HMMA.16816.F32 R24, R20, R24, R16 ;  /* 0x000000181418723c */ /* 0x004fe20000001810 */
[----:B------:R-:W2:Y:S01]  /*3b590*/  LDL.LU.64 R18, [R1+0x2a18] ;  /* 0x002a180001127983 */ /* 0x000ea20000300a00 */
[----:B------:R-:W2:Y:S11]  /*3b5a0*/  LDL.LU.64 R16, [R1+0x2a10] ;  /* 0x002a100001107983 */ /* 0x000eb60000300a00 */
[----:B------:R-:W-:Y:S10]  /*3b5b0*/  @!UPT UIADD3 URZ, URZ, URZ, URZ ;  /* 0x0000003f3f3ff290 */ /* 0x000ff4000fffe03f */
[----:B------:R0:W-:Y:S04]  /*3b5c0*/  STL.64 [R1+0x300], R24 ;  /* 0x0003001801007387 */ /* 0x0001e80000100a00 */
[----:B0-----:R-:W2:Y:S01]  /*3b5d0*/  LDL.LU.64 R24, [R1+0x2a08] ;  /* 0x002a080001187983 */ /* 0x001ea20000300a00 */
[----:B------:R-:W-:Y:S02]  /*3b5e0*/  IMAD.MOV.U32 R11, RZ, RZ, R26 ;  /* 0x000000ffff0b7224 */ /* 0x000fe400078e001a */
[----:B------:R-:W-:-:S05]  /*3b5f0*/  IMAD.MOV.U32 R10, RZ, RZ, R27 ;  /* 0x000000ffff0a7224 */ /* 0x000fca00078e001b */
[----:B------:R-:W-:Y:S01]  /*3b600*/  STL [R1+0x2164], R10 ;  /* 0x0021640a01007387 */ /* 0x000fe20000100800 */
[----:B------:R-:W-:Y:S01]  /*3b610*/  STL [R1+0x2160], R11 ;  /* 0x0021600b01007387 */ /* 0x000fe20000100800 */
        /* <DEDUP_REMOVED lines=14> */
[----:B0-----:R-:W3:Y:S01]  /*3b700*/  LDL.LU R24, [R1+0x6f0] ;  /* 0x0006f00001187983 */ /* 0x001ee20000300800 */
[----:B------:R-:W3:Y:S02]  /*3b710*/  LDL.LU R25, [R1+0x6f4] ;  /* 0x0006f40001197983 */ /* 0x000ee40000300800 */
[----:B------:R-:W3:Y:S02]  /*3b720*/  LDL.LU R26, [R1+0x6f8] ;  /* 0x0006f800011a7983 */ /* 0x000ee40000300800 */
[----:B------:R-:W3:Y:S01]  /*3b730*/  LDL.LU R27, [R1+0x6fc] ;  /* 0x0006fc00011b7983 */ /* 0x000ee20000300800 */
[----:B--2---:R-:W-:Y:S01]  /*3b740*/  HMMA.16816.F32 R16, R20, R16, R4 ;  /* 0x000000101410723c */ /* 0x004fe20000001804 */
[----:B---3--:R-:W-:Y:S01]  /*3b750*/  STL.64 [R1+0x29c0], R26 ;  /* 0x0029c01a01007387 */ /* 0x008fe20000100a00 */
[----:B------:R0:W-:Y:S03]  /*3b760*/  STL.64 [R1+0x29b8], R24 ;  /* 0x0029b81801007387 */ /* 0x0001e60000100a00 */
[----:B0-----:R-:W2:Y:S01]  /*3b770*/  LDL.LU R24, [R1+0x700] ;  /* 0x0007000001187983 */ /* 0x001ea20000300800 */
[----:B------:R-:W2:Y:S02]  /*3b780*/  LDL.LU R25, [R1+0x704] ;  /* 0x0007040001197983 */ /* 0x000ea40000300800 */
[----:B------:R-:W2:Y:S02]  /*3b790*/  LDL.LU R26, [R1+0x708] ;  /* 0x00070800011a7983 */ /* 0x000ea40000300800 */
[----:B------:R-:W2:Y:S01]  /*3b7a0*/  LDL.LU R27, [R1+0x70c] ;  /* 0x00070c00011b7983 */ /* 0x000ea20000300800 */
[----:B------:R-:W3:Y:S01]  /*3b7b0*/  LDL.LU.64 R6, [R1+0x29e0] ;  /* 0x0029e00001067983 */ /* 0x000ee20000300a00 */
[----:B------:R-:W3:Y:S11]  /*3b7c0*/  LDL.LU.64 R4, [R1+0x29d8] ;  /* 0x0029d80001047983 */ /* 0x000ef60000300a00 */
[----:B------:R0:W-:Y:S02]  /*3b7d0*/  STL.64 [R1+0x720], R16 ;  /* 0x0007201001007387 */ /* 0x0001e40000100a00 */
[----:B0-----:R-:W3:Y:S01]  /*3b7e0*/  LDL.LU.64 R16, [R1+0x29d0] ;  /* 0x0029d00001107983 */ /* 0x001ee20000300a00 */
[----:B------:R-:W-:-:S02]  /*3b7f0*/  IMAD.MOV.U32 R11, RZ, RZ, R19 ;  /* 0x000000ffff0b7224 */ /* 0x000fc400078e0013 */
[----:B------:R-:W-:-:S03]  /*3b800*/  IMAD.MOV.U32 R10, RZ, RZ, R18 ;  /* 0x000000ffff0a7224 */ /* 0x000fc600078e0012 */
[----:B------:R-:W-:Y:S02]  /*3b810*/  STL [R1+0x216c], R11 ;  /* 0x00216c0b01007387 */ /* 0x000fe40000100800 */
[----:B------:R-:W-:Y:S01]  /*3b820*/  STL [R1+0x2168], R10 ;  /* 0x0021680a01007387 */ /* 0x000fe20000100800 */
[----:B---3--:R-:W-:Y:S01]  /*3b830*/  HMMA.16816.F32 R16, R20, R16, R4 ;  /* 0x000000101410723c */ /* 0x008fe20000001804 */
[----:B------:R-:W3:Y:S11]  /*3b840*/  LDL.LU.64 R6, [R1+0x29c8] ;  /* 0x0029c80001067983 */ /* 0x000ef60000300a00 */
[----:B------:R-:W-:Y:S11]  /*3b850*/  @!UPT UIADD3 URZ, URZ, URZ, URZ ;  /* 0x0000003f3f3ff290 */ /* 0x000ff6000fffe03f */
[----:B------:R3:W-:Y:S01]  /*3b860*/  STL.64 [R1+0x710], R16 ;  /* 0x0007101001007387 */ /* 0x0007e20000100a00 */
[----:B------:R-:W-:Y:S02]  /*3b870*/  STL.64 [R1+0x718], R18 ;  /* 0x0007181201007387 */ /* 0x000fe40000100a00 */
[----:B---3--:R-:W-:Y:S02]  /*3b880*/  IMAD.MOV.U32 R16, RZ, RZ, R7 ;  /* 0x000000ffff107224 */ /* 0x008fe400078e0007 */
[----:B------:R-:W-:-:S05]  /*3b890*/  IMAD.MOV.U32 R17, RZ, RZ, R6 ;  /* 0x000000ffff117224 */ /* 0x000fca00078e0006 */
[----:B------:R0:W-:Y:S04]  /*3b8a0*/  STL.64 [R1+0x2990], R16 ;  /* 0x0029901001007387 */ /* 0x0001e80000100a00 */
[----:B0-----:R-:W3:Y:S01]  /*3b8b0*/  LDL.LU R16, [R1+0x6e0] ;  /* 0x0006e00001107983 */ /* 0x001ee20000300800 */
[----:B------:R-:W3:Y:S02]  /*3b8c0*/  LDL.LU R17, [R1+0x6e4] ;  /* 0x0006e40001117983 */ /* 0x000ee40000300800 */
[----:B------:R-:W3:Y:S02]  /*3b8d0*/  LDL.LU R18, [R1+0x6e8] ;  /* 0x0006e80001127983 */ /* 0x000ee40000300800 */
[----:B------:R-:W3:Y:S02]  /*3b8e0*/  LDL.LU R19, [R1+0x6ec] ;  /* 0x0006ec0001137983 */ /* 0x000ee40000300800 */
[----:B----4-:R-:W-:-:S07]  /*3b8f0*/  IMAD.MOV.U32 R13, RZ, RZ, R15 ;  /* 0x000000ffff0d7224 */ /* 0x010fce00078e000f */
[----:B--2---:R-:W-:Y:S01]  /*3b900*/  HMMA.16816.F32 R12, R20, R12, R24 ;  /* 0x0000000c140c723c */ /* 0x004fe20000001818 */
[----:B---3--:R-:W-:Y:S01]  /*3b910*/  STL.64 [R1+0x29a0], R18 ;  /* 0x0029a01201007387 */ /* 0x008fe20000100a00 */
[----:B------:R0:W-:Y:S03]  /*3b920*/  STL.64 [R1+0x2998], R16 ;  /* 0x0029981001007387 */ /* 0x0001e60000100a00 */
[----:B0-----:R-:W2:Y:S01]  /*3b930*/  LDL.64 R16, [R1+0x30] ;  /* 0x0000300001107983 */ /* 0x001ea20000100a00 */
[----:B------:R-:W3:Y:S02]  /*3b940*/  LDL.LU R4, [R1+0x6d0] ;  /* 0x0006d00001047983 */ /* 0x000ee40000300800 */
[----:B------:R-:W3:Y:S02]  /*3b950*/  LDL.LU R5, [R1+0x6d4] ;  /* 0x0006d40001057983 */ /* 0x000ee40000300800 */
[----:B------:R-:W3:Y:S01]  /*3b960*/  LDL.LU R6, [R1+0x6d8] ;  /* 0x0006d80001067983 */ /* 0x000ee20000300800 */
[----:B------:R-:W3:Y:S01]  /*3b970*/  LDL.LU R7, [R1+0x6dc] ;  /* 0x0006dc0001077983 */ /* 0x000ee20000300800 */
[----:B------:R-:W2:Y:S02]  /*3b980*/  LDL.LU.64 R26, [R1+0x29c0] ;  /* 0x0029c000011a7983 */ /* 0x000ea40000300a00 */
[----:B------:R-:W2:Y:S10]  /*3b990*/  LDL.LU.64 R24, [R1+0x29b8] ;  /* 0x0029b80001187983 */ /* 0x000eb40000300a00 */
[----:B------:R-:W-:-:S02]  /*3b9a0*/  IMAD.MOV.U32 R10, RZ, RZ, R15 ;  /* 0x000000ffff0a7224 */ /* 0x000fc400078e000f */
[----:B------:R-:W-:Y:S01]  /*3b9b0*/  IMAD.MOV.U32 R11, RZ, RZ, R14 ;  /* 0x000000ffff0b7224 */ /* 0x000fe200078e000e */
[----:B------:R0:W-:Y:S01]  /*3b9c0*/  STL.64 [R1+0x700], R12 ;  /* 0x0007000c01007387 */ /* 0x0001e20000100a00 */
[----:B------:R-:W4:Y:S03]  /*3b9d0*/  LDL.LU R14, [R1+0x29b0] ;  /* 0x0029b000010e7983 */ /* 0x000f260000300800 */
[----:B0-----:R-:W3:Y:S01]  /*3b9e0*/  LDL.64 R12, [R1] ;  /* 0x00000000010c7983 */ /* 0x001ee20000100a00 */
[----:B------:R-:W-:Y:S02]  /*3b9f0*/  STL [R1+0x2174], R10 ;  /* 0x0021740a01007387 */ /* 0x000fe40000100800 */
[----:B------:R0:W-:Y:S01]  /*3ba00*/  STL [R1+0x2170], R11 ;  /* 0x0021700b01007387 */ /* 0x0001e20000100800 */
[----:B--2---:R-:W-:Y:S01]  /*3ba10*/  HMMA.16816.F32 R24, R20, R16, R24 ;  /* 0x000000101418723c */ /* 0x004fe20000001818 */
[----:B0-----:R-:W-:Y:S11]  /*3ba20*/  IMAD.MOV.U32 R11, RZ, RZ, R17 ;  /* 0x000000ffff0b7224 */ /* 0x001ff600078e0011 */
[----:B------:R-:W-:Y:S11]  /*3ba30*/  @!UPT UIADD3 URZ, URZ, URZ, URZ ;  /* 0x0000003f3f3ff290 */ /* 0x000ff6000fffe03f */
[----:B------:R0:W-:Y:S01]  /*3ba40*/  STL.64 [R1+0x6f0], R24 ;  /* 0x0006f01801007387 */ /* 0x0001e20000100a00 */
[----:B------:R1:W-:Y:S03]  /*3ba50*/  STL.64 [R1+0x6f8], R26 ;  /* 0x0006f81a01007387 */ /* 0x0003e60000100a00 */
[----:B0-----:R-:W2:Y:S01]  /*3ba60*/  LDL.LU.64 R24, [R1+0x29a8] ;  /* 0x0029a80001187983 */ /* 0x001ea20000300a00 */
[----:B-1----:R-:W-:Y:S02]  /*3ba70*/  IMAD.MOV.U32 R26, RZ, RZ, R16 ;  /* 0x000000ffff1a7224 */ /* 0x002fe400078e0010 */
[----:B------:R-:W3:Y:S02]  /*3ba80*/  LDL.LU.64 R18, [R1+0x29a0] ;  /* 0x0029a00001127983 */ /* 0x000ee40000300a00 */
[----:B------:R-:W3:Y:S01]  /*3ba90*/  LDL.LU.64 R16, [R1+0x2998] ;  /* 0x0029980001107983 */ /* 0x000ee20000300a00 */
[----:B------:R-:W-:Y:S04]  /*3baa0*/  STL [R1+0x2908], R26 ;  /* 0x0029081a01007387 */ /* 0x000fe80000100800 */
[----:B--2---:R4:W-:Y:S02]  /*3bab0*/  STL.64 [R1+0x2900], R24 ;  /* 0x0029001801007387 */ /* 0x0049e40000100a00 */
[----:B----4-:R-:W-:-:S02]  /*3bac0*/  IMAD.MOV.U32 R24, RZ, RZ, R14 ;  /* 0x000000ffff187224 */ /* 0x010fc400078e000e */
[----:B------:R-:W-:-:S07]  /*3bad0*/  IMAD.MOV.U32 R25, RZ, RZ, R3 ;  /* 0x000000ffff197224 */ /* 0x000fce00078e0003 */
[----:B---3--:R-:W-:Y:S01]  /*3bae0*/  HMMA.16816.F32 R24, R20, R24, R16 ;  /* 0x000000181418723c */ /* 0x008fe20000001810 */
[----:B------:R-:W2:Y:S11]  /*3baf0*/  LDL.LU.64 R16, [R1+0x2990] ;  /* 0x0029900001107983 */ /* 0x000eb60000300a00 */
[----:B------:R-:W-:Y:S11]  /*3bb00*/  @!UPT UIADD3 URZ, URZ, URZ, URZ ;  /* 0x0000003f3f3ff290 */ /* 0x000ff6000fffe03f */
[----:B------:R0:W-:Y:S01]  /*3bb10*/  STL.64 [R1+0x6e0], R24 ;  /* 0x0006e01801007387 */ /* 0x0001e20000100a00 */
[----:B------:R-:W-:Y:S03]  /*3bb20*/  STL [R1+0x6e8], R26 ;  /* 0x0006e81a01007387 */ /* 0x000fe60000100800 */
[----:B0-----:R-:W3:Y:S04]  /*3bb30*/  LDL.64 R24, [R1+0x90] ;  /* 0x0000900001187983 */ /* 0x001ee80000100a00 */
[----:B---3--:R0:W-:Y:S04]  /*3bb40*/  STL.64 [R1+0x2918], R24 ;  /* 0x0029181801007387 */ /* 0x0081e80000100a00 */
[----:B0-----:R-:W3:Y:S01]  /*3bb50*/  LDL.64 R24, [R1+0xa0] ;  /* 0x0000a00001187983 */ /* 0x001ee20000100a00 */
[----:B------:R-:W-:-:S03]  /*3bb60*/  IMAD.MOV.U32 R10, RZ, RZ, R27 ;  /* 0x000000ffff0a7224 */ /* 0x000fc600078e001b */
[----:B---3--:R0:W-:Y:S04]  /*3bb70*/  STL.64 [R1+0x2930], R24 ;  /* 0x0029301801007387 */ /* 0x0081e80000100a00 */
[----:B0-----:R-:W3:Y:S04]  /*3bb80*/  LDL.64 R24, [R1+0xb0] ;  /* 0x0000b00001187983 */ /* 0x001ee80000100a00 */
[----:B---3--:R-:W-:Y:S01]  /*3bb90*/  STL.64 [R1+0x2948], R24 ;  /* 0x0029481801007387 */ /* 0x008fe20000100a00 */
[----:B------:R-:W-:Y:S02]  /*3bba0*/  STL [R1+0x217c], R10 ;  /* 0x00217c0a01007387 */ /* 0x000fe40000100800 */
[----:B------:R-:W-:Y:S02]  /*3bbb0*/  STL [R1+0x2970], R11 ;  /* 0x0029700b01007387 */ /* 0x000fe40000100800 */
[----:B------:R0:W-:Y:S02]  /*3bbc0*/  STL.64 [R1+0x2968], R8 ;  /* 0x0029680801007387 */ /* 0x0001e40000100a00 */
[----:B0-----:R-:W3:Y:S01]  /*3bbd0*/  LDL.LU R8, [R1+0x6b0] ;  /* 0x0006b00001087983 */ /* 0x001ee20000300800 */
[----:B------:R-:W3:Y:S02]  /*3bbe0*/  LDL.LU R9, [R1+0x6b4] ;  /* 0x0006b40001097983 */ /* 0x000ee40000300800 */
[----:B------:R-:W4:Y:S02]  /*3bbf0*/  LDL.LU R10, [R1+0x6b8] ;  /* 0x0006b800010a7983 */ /* 0x000f240000300800 */
[----:B------:R-:W4:Y:S01]  /*3bc00*/  LDL.LU R11, [R1+0x6bc] ;  /* 0x0006bc00010b7983 */ /* 0x000f220000300800 */
[C---:B--2---:R-:W-:Y:S01]  /*3bc10*/  HMMA.16816.F32 R4, R20.reuse, R16, R4 ;  /* 0x000000101404723c */ /* 0x044fe20000001804 */
[----:B----4-:R-:W-:Y:S01]  /*3bc20*/  STL.64 [R1+0x2988], R10 ;  /* 0x0029880a01007387 */ /* 0x010fe20000100a00 */
[----:B---3--:R0:W-:Y:S03]  /*3bc30*/  STL.64 [R1+0x2980], R8 ;  /* 0x0029800801007387 */ /* 0x0081e60000100a00 */
[----:B0-----:R-:W2:Y:S01]  /*3bc40*/  LDL.LU R8, [R1+0x6c0] ;  /* 0x0006c00001087983 */ /* 0x001ea20000300800 */
[----:B------:R-:W2:Y:S02]  /*3bc50*/  LDL.LU R9, [R1+0x6c4] ;  /* 0x0006c40001097983 */ /* 0x000ea40000300800 */
[----:B------:R-:W2:Y:S02]  /*3bc60*/  LDL.LU R10, [R1+0x6c8] ;  /* 0x0006c800010a7983 */ /* 0x000ea40000300800 */
[----:B------:R-:W2:Y:S11]  /*3bc70*/  LDL.LU R11, [R1+0x6cc] ;  /* 0x0006cc00010b7983 */ /* 0x000eb60000300800 */
[----:B------:R-:W-:Y:S02]  /*3bc80*/  @!UPT UIADD3 URZ, URZ, URZ, URZ ;  /* 0x0000003f3f3ff290 */ /* 0x000fe4000fffe03f */
[----:B------:R0:W-:Y:S01]  /*3bc90*/  STL.64 [R1+0x6d0], R4 ;  /* 0x0006d00401007387 */ /* 0x0001e20000100a00 */
[----:B------:R1:W-:Y:S02]  /*3bca0*/  STL.64 [R1+0x6d8], R6 ;  /* 0x0006d80601007387 */ /* 0x0003e40000100a00 */
[----:B------:R-:W3:Y:S02]  /*3bcb0*/  LDL.LU R16, [R1+0x9a0] ;  /* 0x0009a00001107983 */ /* 0x000ee40000300800 */
[----:B------:R-:W3:Y:S01]  /*3bcc0*/  LDL.LU R17, [R1+0x9a4] ;  /* 0x0009a40001117983 */ /* 0x000ee20000300800 */
[----:B------:R-:W3:Y:S01]  /*3bcd0*/  LDL.LU R18, [R1+0x9a8] ;  /* 0x0009a80001127983 */ /* 0x000ee20000300800 */
[----:B------:R-:W3:Y:S02]  /*3bce0*/  LDL.LU R19, [R1+0x9ac] ;  /* 0x0009ac0001137983 */ /* 0x000ee40000300800 */
[----:B------:R-:W-:Y:S01]  /*3bcf0*/  IMAD.MOV.U32 R25, RZ, RZ, R0 ;  /* 0x000000ffff197224 */ /* 0x000fe200078e0000 */
[----:B0-----:R-:W4:Y:S01]  /*3bd00*/  LDL.LU R4, [R1+0x6a0] ;  /* 0x0006a00001047983 */ /* 0x001f220000300800 */
[----:B------:R-:W4:Y:S02]  /*3bd10*/  LDL.LU R5, [R1+0x6a4] ;  /* 0x0006a40001057983 */ /* 0x000f240000300800 */
[----:B-1----:R-:W4:Y:S02]  /*3bd20*/  LDL.LU R6, [R1+0x6a8] ;  /* 0x0006a80001067983 */ /* 0x002f240000300800 */
[----:B------:R-:W4:Y:S01]  /*3bd30*/  LDL.LU R7, [R1+0x6ac] ;  /* 0x0006ac0001077983 */ /* 0x000f220000300800 */
[----:B------:R-:W3:Y:S01]  /*3bd40*/  LDL R0, [R1+0x177c] ;  /* 0x00177c0001007983 */ /* 0x000ee20000100800 */
[----:B------:R-:W-:Y:S01]  /*3bd50*/  IMAD.MOV.U32 R15, RZ, RZ, R13 ;  /* 0x000000ffff0f7224 */ /* 0x000fe200078e000d */
[C---:B--2---:R-:W-:Y:S11]  /*3bd60*/  HMMA.16816.F32 R8, R20.reuse, R12, R8 ;  /* 0x0000000c1408723c */ /* 0x044ff60000001808 */
[----:B------:R-:W-:Y:S11]  /*3bd70*/  @!UPT UIADD3 URZ, URZ, URZ, URZ ;  /* 0x0000003f3f3ff290 */ /* 0x000ff6000fffe03f */
[----:B------:R-:W-:Y:S01]  /*3bd80*/  @!UPT UIADD3 URZ, URZ, URZ, URZ ;  /* 0x0000003f3f3ff290 */ /* 0x000fe2000fffe03f */
[----:B------:R-:W-:Y:S01]  /*3bd90*/  STL.64 [R1+0x6c0], R8 ;  /* 0x0006c00801007387 */ /* 0x000fe20000100a00 */
[----:B------:R0:W-:Y:S03]  /*3bda0*/  STL.64 [R1+0x6c8], R10 ;  /* 0x0006c80a01007387 */ /* 0x0001e60000100a00 */
[----:B0-----:R-:W2:Y:S01]  /*3bdb0*/  LDL.LU.64 R10, [R1+0x2988] ;  /* 0x00298800010a7983 */ /* 0x001ea20000300a00 */
[----:B------:R-:W2:Y:S02]  /*3bdc0*/  LDL.LU.64 R8, [R1+0x2980] ;  /* 0x0029800001087983 */ /* 0x000ea40000300a00 */
[----:B------:R-:W2:Y:S02]  /*3bdd0*/  LDL.LU.64 R12, [R1+0x2978] ;  /* 0x00297800010c7983 */ /* 0x000ea40000300a00 */
[C---:B--2---:R-:W-:Y:S11]  /*3bde0*/  HMMA.16816.F32 R8, R20.reuse, R12, R8 ;  /* 0x0000000c1408723c */ /* 0x044ff60000001808 */
[----:B------:R-:W-:Y:S11]  /*3bdf0*/  @!UPT UIADD3 URZ, URZ, URZ, URZ ;  /* 0x0000003f3f3ff290 */ /* 0x000ff6000fffe03f */
[----:B------:R-:W-:Y:S01]  /*3be00*/  @!UPT UIADD3 URZ, URZ, URZ, URZ ;  /* 0x0000003f3f3ff290 */ /* 0x000fe2000fffe03f */
[----:B------:R-:W-:Y:S01]  /*3be10*/  STL.64 [R1+0x6b0], R8 ;  /* 0x0006b00801007387 */ /* 0x000fe20000100a00 */
[----:B------:R0:W-:Y:S03]  /*3be20*/  STL.64 [R1+0x6b8], R10 ;  /* 0x0006b80a01007387 */ /* 0x0001e60000100a00 */
[----:B0-----:R-:W2:Y:S01]  /*3be30*/  LDL.LU R11, [R1+0x2970] ;  /* 0x00297000010b7983 */ /* 0x001ea20000300800 */
[----:B------:R-:W4:Y:S02]  /*3be40*/  LDL.LU.64 R8, [R1+0x2968] ;  /* 0x0029680001087983 */ /* 0x000f240000300a00 */
[----:B------:R-:W-:Y:S02]  /*3be50*/  STL [R1+0x28e8], R15 ;  /* 0x0028e80f01007387 */ /* 0x000fe40000100800 */
[----:B------:R0:W-:Y:S02]  /*3be60*/  STL.64 [R1+0x28e0], R12 ;  /* 0x0028e00c01007387 */ /* 0x0001e40000100a00 */
[----:B0-----:R-:W2:Y:S04]  /*3be70*/  LDL.64 R12, [R1+0x80] ;  /* 0x00008000010c7983 */ /* 0x001ea80000100a00 */
        /* <DEDUP_REMOVED lines=11> */
[C---:B----4-:R-:W-:Y:S01]  /*3bf30*/  HMMA.16816.F32 R4, R20.reuse, R8, R4 ;  /* 0x000000081404723c */ /* 0x050fe20000001804 */
[----:B--2---:R-:W-:Y:S01]  /*3bf40*/  STL.64 [R1+0x2940], R14 ;  /* 0x0029400e01007387 */ /* 0x004fe20000100a00 */
[----:B------:R0:W-:Y:S03]  /*3bf50*/  STL.64 [R1+0x2938], R12 ;  /* 0x0029380c01007387 */ /* 0x0001e60000100a00 */
[----:B0-----:R-:W2:Y:S01]  /*3bf60*/  LDL.LU R12, [R1+0xcd0] ;  /* 0x000cd000010c7983 */ /* 0x001ea20000300800 */
[----:B------:R-:W2:Y:S02]  /*3bf70*/  LDL.LU R13, [R1+0xcd4] ;  /* 0x000cd400010d7983 */ /* 0x000ea40000300800 */
[----:B------:R-:W4:Y:S02]  /*3bf80*/  LDL.LU R14, [R1+0xcd8] ;  /* 0x000cd800010e7983 */ /* 0x000f240000300800 */
[----:B------:R-:W4:Y:S02]  /*3bf90*/  LDL.LU R15, [R1+0xcdc] ;  /* 0x000cdc00010f7983 */ /* 0x000f240000300800 */
[----:B----4-:R-:W-:Y:S01]  /*3bfa0*/  STL.64 [R1+0x2958], R14 ;  /* 0x0029580e01007387 */ /* 0x010fe20000100a00 */
[----:B--2---:R0:W-:Y:S03]  /*3bfb0*/  STL.64 [R1+0x2950], R12 ;  /* 0x0029500c01007387 */ /* 0x0041e60000100a00 */
[----:B0-----:R-:W2:Y:S01]  /*3bfc0*/  LDL.LU R12, [R1+0xce0] ;  /* 0x000ce000010c7983 */ /* 0x001ea20000300800 */
[----:B------:R-:W2:Y:S02]  /*3bfd0*/  LDL.LU R13, [R1+0xce4] ;  /* 0x000ce400010d7983 */ /* 0x000ea40000300800 */
[----:B------:R-:W2:Y:S02]  /*3bfe0*/  LDL.LU R14, [R1+0xce8] ;  /* 0x000ce800010e7983 */ /* 0x000ea40000300800 */
[----:B------:R-:W2:Y:S02]  /*3bff0*/  LDL.LU R15, [R1+0xcec] ;  /* 0x000cec00010f7983 */ /* 0x000ea40000300800 */
[----:B------:R0:W-:Y:S01]  /*3c000*/  STL.64 [R1+0x6a0], R4 ;  /* 0x0006a00401007387 */ /* 0x0001e20000100a00 */
[----:B------:R-:W-:Y:S03]  /*3c010*/  STL.64 [R1+0x6a8], R6 ;  /* 0x0006a80601007387 */ /* 0x000fe60000100a00 */
[----:B0-----:R-:W3:Y:S01]  /*3c020*/  LDL.LU.64 R4, [R1+0x2960] ;  /* 0x0029600001047983 */ /* 0x001ee20000300a00 */
[----:B------:R-:W-:Y:S01]  /*3c030*/  IMAD.MOV.U32 R24, RZ, RZ, R2 ;  /* 0x000000ffff187224 */ /* 0x000fe200078e0002 */
[----:B---3--:R-:W-:Y:S02]  /*3c040*/  HMMA.16816.F32 R20, R20, R4, R16 ;  /* 0x000000041414723c */ /* 0x008fe40000001810 */
[----:B------:R-:W2:Y:S11]  /*3c050*/  LDSM.16.MT88.4 R16, [R0+0x12000] ;  /* 0x012000000010783b */ /* 0x000eb60000004200 */
[----:B------:R-:W-:Y:S10]  /*3c060*/  @!UPT UIADD3 URZ, URZ, URZ, URZ ;  /* 0x0000003f3f3ff290 */ /* 0x000ff4000fffe03f */
[----:B------:R-:W-:Y:S01]  /*3c070*/  STL.64 [R1+0x2d0], R20 ;  /* 0x0002d01401007387 */ /* 0x000fe20000100a00 */
[----:B------:R-:W-:Y:S02]  /*3c080*/  STL.64 [R1+0x2d8], R22 ;  /* 0x0002d81601007387 */ /* 0x000fe40000100a00 */
[----:B------:R-:W0:Y:S01]  /*3c090*/  LDSM.16.MT88.4 R20, [R0+0x12080] ;  /* 0x012080000014783b */ /* 0x000e220000004200 */
[C---:B--2---:R-:W-:Y:S01]  /*3c0a0*/  HMMA.16816.F32 R24, R16.reuse, R24, R12 ;  /* 0x000000181018723c */ /* 0x044fe2000000180c */
[----:B0-----:R-:W-:Y:S02]  /*3c0b0*/  STL [R1+0x281c], R21 ;  /* 0x00281c1501007387 */ /* 0x001fe40000100800 */
[----:B------:R-:W-:Y:S02]  /*3c0c0*/  STL [R1+0x2818], R22 ;  /* 0x0028181601007387 */ /* 0x000fe40000100800 */
[----:B------:R-:W-:Y:S02]  /*3c0d0*/  STL [R1+0x2814], R23 ;  /* 0x0028141701007387 */ /* 0x000fe40000100800 */
[----:B------:R-:W2:Y:S01]  /*3c0e0*/  LDL.LU.64 R14, [R1+0x2958] ;  /* 0x00295800010e7983 */ /* 0x000ea20000300a00 */
[----:B------:R-:W2:Y:S11]  /*3c0f0*/  LDL.LU.64 R12, [R1+0x2950] ;  /* 0x00295000010c7983 */ /* 0x000eb60000300a00 */
[----:B------:R-:W-:Y:S04]  /*3c100*/  @!UPT UIADD3 URZ, URZ, URZ, URZ ;  /* 0x0000003f3f3ff290 */ /* 0x000fe8000fffe03f */
[----:B------:R0:W-:Y:S02]  /*3c110*/  STL.64 [R1+0x510], R24 ;  /* 0x0005101801007387 */ /* 0x0001e40000100a00 */
[----:B------:R-:W-:Y:S01]  /*3c120*/  STL.64 [R1+0x518], R26 ;  /* 0x0005181a01007387 */ /* 0x000fe20000100a00 */
        /* <DEDUP_REMOVED lines=10> */
[----:B------:R-:W-:Y:S01]  /*3c1d0*/  STL [R1+0x2898], R22 ;  /* 0x0028981601007387 */ /* 0x000fe20000100800 */
[----:B------:R0:W-:Y:S04]  /*3c1e0*/  STL.64 [R1+0x2890], R20 ;  /* 0x0028901401007387 */ /* 0x0001e80000100a00 */
[----:B0-----:R-:W3:Y:S01]  /*3c1f0*/  LDL.LU R20, [R1+0xca0] ;  /* 0x000ca00001147983 */ /* 0x001ee20000300800 */
[----:B------:R-:W3:Y:S02]  /*3c200*/  LDL.LU R21, [R1+0xca4] ;  /* 0x000ca40001157983 */ /* 0x000ee40000300800 */
[----:B------:R-:W3:Y:S02]  /*3c210*/  LDL.LU R22, [R1+0xca8] ;  /* 0x000ca80001167983 */ /* 0x000ee40000300800 */
[----:B------:R-:W3:Y:S01]  /*3c220*/  LDL.LU R23, [R1+0xcac] ;  /* 0x000cac0001177983 */ /* 0x000ee20000300800 */
        /* <DEDUP_REMOVED lines=10> */
[----:B------:R-:W-:Y:S01]  /*3c2d0*/  STL [R1+0x2808], R2 ;  /* 0x0028080201007387 */ /* 0x000fe20000100800 */
[C---:B--2---:R-:W-:Y:S11]  /*3c2e0*/  HMMA.16816.F32 R12, R16.reuse, R24, R12 ;  /* 0x00000018100c723c */ /* 0x044ff6000000180c */
[----:B------:R-:W-:Y:S11]  /*3c2f0*/  @!UPT UIADD3 URZ, URZ, URZ, URZ ;  /* 0x0000003f3f3ff290 */ /* 0x000ff6000fffe03f */
[----:B------:R-:W-:Y:S01]  /*3c300*/  @!UPT UIADD3 URZ, URZ, URZ, URZ ;  /* 0x0000003f3f3ff290 */ /* 0x000fe2000fffe03f */
[----:B------:R0:W-:Y:S01]  /*3c310*/  STL.64 [R1+0x4e0], R12 ;  /* 0x0004e00c01007387 */ /* 0x0001e20000100a00 */
[----:B------:R1:W-:Y:S03]  /*3c320*/  STL.64 [R1+0x4e8], R14 ;  /* 0x0004e80e01007387 */ /* 0x0003e60000100a00 */
[----:B0-----:R-:W3:Y:S01]  /*3c330*/  LDL.LU.64 R12, [R1+0x2910] ;  /* 0x00291000010c7983 */ /* 0x001ee20000300a00 */
[----:B------:R-:W-:Y:S02]  /*3c340*/  IMAD.MOV.U32 R6, RZ, RZ, R24 ;  /* 0x000000ffff067224 */ /* 0x000fe400078e0018 */
[----:B------:R-:W-:Y:S02]  /*3c350*/  IMAD.MOV.U32 R3, RZ, RZ, R25 ;  /* 0x000000ffff037224 */ /* 0x000fe400078e0019 */
[----:B------:R-:W2:Y:S01]  /*3c360*/  LDL.LU R26, [R1+0x2908] ;  /* 0x00290800011a7983 */ /* 0x000ea20000300800 */
[----:B------:R-:W4:Y:S01]  /*3c370*/  LDL.LU.64 R24, [R1+0x2900] ;  /* 0x0029000001187983 */ /* 0x000f220000300a00 */
[----:B------:R-:W-:Y:S01]  /*3c380*/  STL [R1+0x2810], R6 ;  /* 0x0028100601007387 */ /* 0x000fe20000100800 */
[----:B---3--:R-:W-:Y:S01]  /*3c390*/  HMMA.16816.F32 R20, R16, R12, R20 ;  /* 0x0000000c1014723c */ /* 0x008fe20000001814 */
[----:B------:R-:W-:-:S02]  /*3c3a0*/  IMAD.MOV.U32 R10, RZ, RZ, R12 ;  /* 0x000000ffff0a7224 */ /* 0x000fc400078e000c */
[----:B------:R-:W-:Y:S11]  /*3c3b0*/  IMAD.MOV.U32 R7, RZ, RZ, R13 ;  /* 0x000000ffff077224 */ /* 0x000ff600078e000d */
[----:B------:R-:W-:Y:S09]  /*3c3c0*/  @!UPT UIADD3 URZ, URZ, URZ, URZ ;  /* 0x0000003f3f3ff290 */ /* 0x000ff2000fffe03f */
[----:B------:R-:W-:Y:S01]  /*3c3d0*/  STL.64 [R1+0x4d0], R20 ;  /* 0x0004d01401007387 */ /* 0x000fe20000100a00 */
[----:B------:R-:W-:Y:S02]  /*3c3e0*/  STL.64 [R1+0x4d8], R22 ;  /* 0x0004d81601007387 */ /* 0x000fe40000100a00 */
[----:B------:R-:W3:Y:S02]  /*3c3f0*/  LDL.LU R12, [R1+0x830] ;  /* 0x00083000010c7983 */ /* 0x000ee40000300800 */
[----:B------:R-:W3:Y:S01]  /*3c400*/  LDL.LU R13, [R1+0x834] ;  /* 0x00083400010d7983 */ /* 0x000ee20000300800 */
[----:B-1----:R-:W2:Y:S01]  /*3c410*/  LDL.LU R14, [R1+0x838] ;  /* 0x00083800010e7983 */ /* 0x002ea20000300800 */
[----:B------:R-:W2:Y:S03]  /*3c420*/  LDL.LU R15, [R1+0x83c] ;  /* 0x00083c00010f7983 */ /* 0x000ea60000300800 */
[----:B--2---:R-:W-:Y:S01]  /*3c430*/  STL.64 [R1+0x28f8], R14 ;  /* 0x0028f80e01007387 */ /* 0x004fe20000100a00 */
[----:B---3--:R0:W-:Y:S03]  /*3c440*/  STL.64 [R1+0x28f0], R12 ;  /* 0x0028f00c01007387 */ /* 0x0081e60000100a00 */
[----:B0-----:R-:W4:Y:S01]  /*3c450*/  LDL.LU R12, [R1+0xc90] ;  /* 0x000c9000010c7983 */ /* 0x001f220000300800 */
[----:B------:R-:W4:Y:S02]  /*3c460*/  LDL.LU R13, [R1+0xc94] ;  /* 0x000c9400010d7983 */ /* 0x000f240000300800 */
[----:B------:R-:W4:Y:S02]  /*3c470*/  LDL.LU R14, [R1+0xc98] ;  /* 0x000c9800010e7983 */ /* 0x000f240000300800 */
[----:B------:R-:W4:Y:S01]  /*3c480*/  LDL.LU R15, [R1+0xc9c] ;  /* 0x000c9c00010f7983 */ /* 0x000f220000300800 */
[----:B------:R-:W-:Y:S01]  /*3c490*/  STL [R1+0x28d8], R10 ;  /* 0x0028d80a01007387 */ /* 0x000fe20000100800 */
[----:B------:R0:W-:Y:S03]  /*3c4a0*/  STL.64 [R1+0x28d0], R8 ;  /* 0x0028d00801007387 */ /* 0x0001e60000100a00 */
[----:B0-----:R-:W2:Y:S01]  /*3c4b0*/  LDL.64 R8, [R1+0x60] ;  /* 0x0000600001087983 */ /* 0x001ea20000100a00 */
[----:B------:R-:W3:Y:S02]  /*3c4c0*/  LDL.LU R20, [R1+0x7f0] ;  /* 0x0007f00001147983 */ /* 0x000ee40000300800 */
[----:B------:R-:W3:Y:S02]  /*3c4d0*/  LDL.LU R21, [R1+0x7f4] ;  /* 0x0007f40001157983 */ /* 0x000ee40000300800 */
[----:B------:R-:W2:Y:S01]  /*3c4e0*/  LDL.LU R22, [R1+0x7f8] ;  /* 0x0007f80001167983 */ /* 0x000ea20000300800 */
[----:B------:R-:W2:Y:S04]  /*3c4f0*/  LDL.LU R23, [R1+0x7fc] ;  /* 0x0007fc0001177983 */ /* 0x000ea80000300800 */
[----:B--2---:R-:W-:Y:S01]  /*3c500*/  STL.64 [R1+0x28a8], R22 ;  /* 0x0028a81601007387 */ /* 0x004fe20000100a00 */
[----:B---3--:R0:W-:Y:S02]  /*3c510*/  STL.64 [R1+0x28a0], R20 ;  /* 0x0028a01401007387 */ /* 0x0081e40000100a00 */
[----:B0-----:R-:W-:-:S02]  /*3c520*/  IMAD.MOV.U32 R20, RZ, RZ, R26 ;  /* 0x000000ffff147224 */ /* 0x001fc400078e001a */
[----:B------:R-:W-:-:S05]  /*3c530*/  IMAD.MOV.U32 R21, RZ, RZ, R11 ;  /* 0x000000ffff157224 */ /* 0x000fca00078e000b */
[----:B------:R0:W-:Y:S04]  /*3c540*/  STL.64 [R1+0x28b8], R20 ;  /* 0x0028b81401007387 */ /* 0x0001e80000100a00 */
[----:B0-----:R-:W2:Y:S01]  /*3c550*/  LDL.64 R20, [R1+0x40] ;  /* 0x0000400001147983 */ /* 0x001ea20000100a00 */
[----:B------:R-:W-:Y:S02]  /*3c560*/  STL [R1+0x2888], R7 ;  /* 0x0028880701007387 */ /* 0x000fe40000100800 */
[----:B------:R0:W-:Y:S02]  /*3c570*/  STL.64 [R1+0x2880], R4 ;  /* 0x0028800401007387 */ /* 0x0001e40000100a00 */
[----:B0-----:R-:W3:Y:S01]  /*3c580*/  LDL.64 R4, [R1+0x20] ;  /* 0x0000200001047983 */ /* 0x001ee20000100a00 */
[C---:B----4-:R-:W-:Y:S03]  /*3c590*/  HMMA.16816.F32 R12, R16.reuse, R24, R12 ;  /* 0x00000018100c723c */ /* 0x050fe6000000180c */
[----:B---3--:R0:W-:Y:S04]  /*3c5a0*/  STL.64 [R1+0x28b0], R4 ;  /* 0x0028b00401007387 */ /* 0x0081e80000100a00 */
[----:B0-----:R-:W3:Y:S01]  /*3c5b0*/  LDL.LU R4, [R1+0x800] ;  /* 0x0008000001047983 */ /* 0x001ee20000300800 */
[----:B------:R-:W3:Y:S02]  /*3c5c0*/  LDL.LU R5, [R1+0x804] ;  /* 0x0008040001057983 */ /* 0x000ee40000300800 */
[----:B------:R-:W4:Y:S02]  /*3c5d0*/  LDL.LU R6, [R1+0x808] ;  /* 0x0008080001067983 */ /* 0x000f240000300800 */
[----:B------:R-:W4:Y:S02]  /*3c5e0*/  LDL.LU R7, [R1+0x80c] ;  /* 0x00080c0001077983 */ /* 0x000f240000300800 */
[----:B----4-:R-:W-:Y:S01]  /*3c5f0*/  STL.64 [R1+0x28c8], R6 ;  /* 0x0028c80601007387 */ /* 0x010fe20000100a00 */
[----:B---3--:R0:W-:Y:S03]  /*3c600*/  STL.64 [R1+0x28c0], R4 ;  /* 0x0028c00401007387 */ /* 0x0081e60000100a00 */
[----:B0-----:R-:W2:Y:S01]  /*3c610*/  LDL.LU R4, [R1+0x810] ;  /* 0x0008100001047983 */ /* 0x001ea20000300800 */
[----:B------:R-:W2:Y:S02]  /*3c620*/  LDL.LU R5, [R1+0x814] ;  /* 0x0008140001057983 */ /* 0x000ea40000300800 */
[----:B------:R-:W2:Y:S02]  /*3c630*/  LDL.LU R6, [R1+0x818] ;  /* 0x0008180001067983 */ /* 0x000ea40000300800 */
[----:B------:R-:W2:Y:S01]  /*3c640*/  LDL.LU R7, [R1+0x81c] ;  /* 0x00081c0001077983 */ /* 0x000ea20000300800 */
[----:B------:R-:W-:Y:S01]  /*3c650*/  STL.64 [R1+0x4c0], R12 ;  /* 0x0004c00c01007387 */ /* 0x000fe20000100a00 */
[----:B------:R0:W-:Y:S03]  /*3c660*/  STL.64 [R1+0x4c8], R14 ;  /* 0x0004c80e01007387 */ /* 0x0001e60000100a00 */
[----:B0-----:R-:W3:Y:S01]  /*3c670*/  LDL.LU.64 R14, [R1+0x28f8] ;  /* 0x0028f800010e7983 */ /* 0x001ee20000300a00 */
[----:B------:R-:W3:Y:S02]  /*3c680*/  LDL.LU.64 R12, [R1+0x28f0] ;  /* 0x0028f000010c7983 */ /* 0x000ee40000300a00 */
[----:B------:R0:W-:Y:S02]  /*3c690*/  STL.64 [R1+0x27c0], R24 ;  /* 0x0027c01801007387 */ /* 0x0001e40000100a00 */
[----:B------:R-:W-:Y:S01]  /*3c6a0*/  IMAD.MOV.U32 R11, RZ, RZ, R9 ;  /* 0x000000ffff0b7224 */ /* 0x000fe200078e0009 */
[----:B0-----:R-:W4:Y:S01]  /*3c6b0*/  LDL.64 R24, [R1+0x50] ;  /* 0x0000500001187983 */ /* 0x001f220000100a00 */
[----:B---3--:R-:W-:Y:S11]  /*3c6c0*/  HMMA.16816.F32 R12, R16, R8, R12 ;  /* 0x00000008100c723c */ /* 0x008ff6000000180c */
[----:B------:R-:W-:Y:S11]  /*3c6d0*/  @!UPT UIADD3 URZ, URZ, URZ, URZ ;  /* 0x0000003f3f3ff290 */ /* 0x000ff6000fffe03f */
[----:B------:R-:W-:Y:S01]  /*3c6e0*/  @!UPT UIADD3 URZ, URZ, URZ, URZ ;  /* 0x0000003f3f3ff290 */ /* 0x000fe2000fffe03f */
[----:B------:R-:W-:Y:S01]  /*3c6f0*/  STL.64 [R1+0x830], R12 ;  /* 0x0008300c01007387 */ /* 0x000fe20000100a00 */
[----:B------:R0:W-:Y:S03]  /*3c700*/  STL.64 [R1+0x838], R14 ;  /* 0x0008380e01007387 */ /* 0x0001e60000100a00 */
[----:B0-----:R-:W3:Y:S01]  /*3c710*/  LDL.LU R15, [R1+0x28e8] ;  /* 0x0028e800010f7983 */ /* 0x001ee20000300800 */
[----:B------:R-:W2:Y:S02]  /*3c720*/  LDL.LU.64 R12, [R1+0x28e0] ;  /* 0x0028e000010c7983 */ /* 0x000ea40000300a00 */
[----:B------:R-:W-:Y:S02]  /*3c730*/  IMAD.MOV.U32 R14, RZ, RZ, R8 ;  /* 0x000000ffff0e7224 */ /* 0x000fe400078e0008 */
[----:B------:R-:W3:Y:S01]  /*3c740*/  LDL.LU R10, [R1+0x28d8] ;  /* 0x0028d800010a7983 */ /* 0x000ee20000300800 */
[----:B------:R-:W3:Y:S02]  /*3c750*/  LDL.LU.64 R8, [R1+0x28d0] ;  /* 0x0028d00001087983 */ /* 0x000ee40000300a00 */
[----:B------:R-:W-:Y:S02]  /*3c760*/  STL [R1+0x2878], R14 ;  /* 0x0028780e01007387 */ /* 0x000fe40000100800 */
[----:B--2---:R-:W-:Y:S01]  /*3c770*/  STL.64 [R1+0x2870], R12 ;  /* 0x0028700c01007387 */ /* 0x004fe20000100a00 */
[----:B---3--:R-:W-:Y:S03]  /*3c780*/  STL.64 [R1+0x2848], R10 ;  /* 0x0028480a01007387 */ /* 0x008fe60000100a00 */
[----:B------:R0:W-:Y:S04]  /*3c790*/  STL.64 [R1+0x2840], R8 ;  /* 0x0028400801007387 */ /* 0x0001e80000100a00 */
[----:B0-----:R-:W2:Y:S01]  /*3c7a0*/  LDL.LU R8, [R1+0x820] ;  /* 0x0008200001087983 */ /* 0x001ea20000300800 */
[----:B------:R-:W2:Y:S02]  /*3c7b0*/  LDL.LU R9, [R1+0x824] ;  /* 0x0008240001097983 */ /* 0x000ea40000300800 */
[----:B------:R-:W2:Y:S02]  /*3c7c0*/  LDL.LU R10, [R1+0x828] ;  /* 0x00082800010a7983 */ /* 0x000ea40000300800 */
[----:B------:R-:W2:Y:S02]  /*3c7d0*/  LDL.LU R11, [R1+0x82c] ;  /* 0x00082c00010b7983 */ /* 0x000ea40000300800 */
[----:B----4-:R-:W-:-:S02]  /*3c7e0*/  IMAD.MOV.U32 R29, RZ, RZ, R24 ;  /* 0x000000ffff1d7224 */ /* 0x010fc400078e0018 */
[----:B------:R-:W-:Y:S01]  /*3c7f0*/  IMAD.MOV.U32 R28, RZ, RZ, R25 ;  /* 0x000000ffff1c7224 */ /* 0x000fe200078e0019 */
[C---:B--2---:R-:W-:Y:S11]  /*3c800*/  HMMA.16816.F32 R8, R16.reuse, R24, R8 ;  /* 0x000000181008723c */ /* 0x044ff60000001808 */
[----:B------:R-:W-:Y:S11]  /*3c810*/  @!UPT UIADD3 URZ, URZ, URZ, URZ ;  /* 0x0000003f3f3ff290 */ /* 0x000ff6000fffe03f */
[----:B------:R-:W-:Y:S01]  /*3c820*/  @!UPT UIADD3 URZ, URZ, URZ, URZ ;  /* 0x0000003f3f3ff290 */ /* 0x000fe2000fffe03f */
[----:B------:R0:W-:Y:S01]  /*3c830*/  STL.64 [R1+0x820], R8 ;  /* 0x0008200801007387 */ /* 0x0001e20000100a00 */
[----:B------:R1:W-:Y:S02]  /*3c840*/  STL.64 [R1+0x828], R10 ;  /* 0x0008280a01007387 */ /* 0x0003e40000100a00 */
[----:B------:R-:W2:Y:S02]  /*3c850*/  LDL.LU R24, [R1+0x7e0] ;  /* 0x0007e00001187983 */ /* 0x000ea40000300800 */
[----:B------:R-:W2:Y:S01]  /*3c860*/  LDL.LU R25, [R1+0x7e4] ;  /* 0x0007e40001197983 */ /* 0x000ea20000300800 */
[----:B------:R-:W2:Y:S01]  /*3c870*/  LDL.LU R26, [R1+0x7e8] ;  /* 0x0007e800011a7983 */ /* 0x000ea20000300800 */
[----:B------:R-:W2:Y:S02]  /*3c880*/  LDL.LU R27, [R1+0x7ec] ;  /* 0x0007ec00011b7983 */ /* 0x000ea40000300800 */
[----:B------:R-:W2:Y:S01]  /*3c890*/  LDL.64 R12, [R1+0x10] ;  /* 0x00001000010c7983 */ /* 0x000ea20000100a00 */
[----:B0-----:R-:W3:Y:S01]  /*3c8a0*/  LDL.LU R8, [R1+0x7c0] ;  /* 0x0007c00001087983 */ /* 0x001ee20000300800 */
[----:B------:R-:W3:Y:S02]  /*3c8b0*/  LDL.LU R9, [R1+0x7c4] ;  /* 0x0007c40001097983 */ /* 0x000ee40000300800 */
[----:B-1----:R-:W4:Y:S02]  /*3c8c0*/  LDL.LU R10, [R1+0x7c8] ;  /* 0x0007c800010a7983 */ /* 0x002f240000300800 */
[----:B------:R-:W4:Y:S01]  /*3c8d0*/  LDL.LU R11, [R1+0x7cc] ;  /* 0x0007cc00010b7983 */ /* 0x000f220000300800 */
[----:B------:R-:W-:Y:S01]  /*3c8e0*/  HMMA.16816.F32 R4, R16, R20, R4 ;  /* 0x000000141004723c */ /* 0x000fe20000001804 */
[----:B------:R-:W-:-:S02]  /*3c8f0*/  IMAD.MOV.U32 R0, RZ, RZ, R20 ;  /* 0x000000ffff007224 */ /* 0x000fc400078e0014 */
[----:B------:R-:W-:Y:S01]  /*3c900*/  IMAD.MOV.U32 R2, RZ, RZ, R21 ;  /* 0x000000ffff027224 */ /* 0x000fe200078e0015 */
[----:B----4-:R-:W-:Y:S01]  /*3c910*/  STL.64 [R1+0x2858], R10 ;  /* 0x0028580a01007387 */ /* 0x010fe20000100a00 */
[----:B---3--:R0:W-:Y:S03]  /*3c920*/  STL.64 [R1+0x2850], R8 ;  /* 0x0028500801007387 */ /* 0x0081e60000100a00 */
[----:B0-----:R-:W3:Y:S11]  /*3c930*/  LDL R8, [R1] ;  /* 0x0000000001087983 */ /* 0x001ef60000100800 */
[----:B------:R-:W-:Y:S04]  /*3c940*/  @!UPT UIADD3 URZ, URZ, URZ, URZ ;  /* 0x0000003f3f3ff290 */ /* 0x000fe8000fffe03f */
[----:B------:R-:W-:Y:S02]  /*3c950*/  STL.64 [R1+0x810], R4 ;  /* 0x0008100401007387 */ /* 0x000fe40000100a00 */
[----:B------:R0:W-:Y:S02]  /*3c960*/  STL.64 [R1+0x818], R6 ;  /* 0x0008180601007387 */ /* 0x0001e40000100a00 */
[----:B0-----:R-:W4:Y:S01]  /*3c970*/  LDL.LU.64 R6, [R1+0x28c8] ;  /* 0x0028c80001067983 */ /* 0x001f220000300a00 */
[----:B------:R-:W4:Y:S02]  /*3c980*/  LDL.LU.64 R4, [R1+0x28c0] ;  /* 0x0028c00001047983 */ /* 0x000f240000300a00 */
[----:B------:R-:W4:Y:S02]  /*3c990*/  LDL.LU.64 R20, [R1+0x28b8] ;  /* 0x0028b80001147983 */ /* 0x000f240000300a00 */
[C---:B----4-:R-:W-:Y:S01]  /*3c9a0*/  HMMA.16816.F32 R20, R16.reuse, R20, R4 ;  /* 0x000000141014723c */ /* 0x050fe20000001804 */
[----:B------:R-:W4:Y:S11]  /*3c9b0*/  LDL.LU.64 R4, [R1+0x28b0] ;  /* 0x0028b00001047983 */ /* 0x000f360000300a00 */
[----:B------:R-:W-:Y:S11]  /*3c9c0*/  @!UPT UIADD3 URZ, URZ, URZ, URZ ;  /* 0x0000003f3f3ff290 */ /* 0x000ff6000fffe03f */
[----:B------:R-:W-:Y:S01]  /*3c9d0*/  STL.64 [R1+0x800], R20 ;  /* 0x0008001401007387 */ /* 0x000fe20000100a00 */
[----:B------:R0:W-:Y:S03]  /*3c9e0*/  STL.64 [R1+0x808], R22 ;  /* 0x0008081601007387 */ /* 0x0001e60000100a00 */
[----:B0-----:R-:W2:Y:S01]  /*3c9f0*/  LDL.LU.64 R22, [R1+0x28a8] ;  /* 0x0028a80001167983 */ /* 0x001ea20000300a00 */
[----:B------:R-:W2:Y:S02]  /*3ca00*/  LDL.LU.64 R20, [R1+0x28a0] ;  /* 0x0028a00001147983 */ /* 0x000ea40000300a00 */
[----:B----4-:R-:W-:Y:S01]  /*3ca10*/  IMAD.MOV.U32 R6, RZ, RZ, R5 ;  /* 0x000000ffff067224 */ /* 0x010fe200078e0005 */
[C---:B--2---:R-:W-:Y:S11]  /*3ca20*/  HMMA.16816.F32 R20, R16.reuse, R4, R20 ;  /* 0x000000041014723c */ /* 0x044ff60000001814 */
[----:B------:R-:W-:Y:S11]  /*3ca30*/  @!UPT UIADD3 URZ, URZ, URZ, URZ ;  /* 0x0000003f3f3ff290 */ /* 0x000ff6000fffe03f */
[----:B------:R-:W-:Y:S01]  /*3ca40*/  @!UPT UIADD3 URZ, URZ, URZ, URZ ;  /* 0x0000003f3f3ff290 */ /* 0x000fe2000fffe03f */
[----:B------:R-:W-:Y:S01]  /*3ca50*/  STL.64 [R1+0x7f0], R20 ;  /* 0x0007f01401007387 */ /* 0x000fe20000100a00 */
[----:B------:R0:W-:Y:S03]  /*3ca60*/  STL.64 [R1+0x7f8], R22 ;  /* 0x0007f81601007387 */ /* 0x0001e60000100a00 */
[----:B0-----:R-:W2:Y:S01]  /*3ca70*/  LDL.LU R22, [R1+0x2898] ;  /* 0x0028980001167983 */ /* 0x001ea20000300800 */
[----:B------:R-:W4:Y:S02]  /*3ca80*/  LDL.LU.64 R20, [R1+0x2890] ;  /* 0x0028900001147983 */ /* 0x000f240000300a00 */
[----:B------:R-:W-:Y:S02]  /*3ca90*/  IMAD.MOV.U32 R23, RZ, RZ, R4 ;  /* 0x000000ffff177224 */ /* 0x000fe400078e0004 */
[----:B------:R-:W2:Y:S01]  /*3caa0*/  LDL.LU R7, [R1+0x2888] ;  /* 0x0028880001077983 */ /* 0x000ea20000300800 */
[----:B------:R-:W3:Y:S01]  /*3cab0*/  LDL.LU.64 R4, [R1+0x2880] ;  /* 0x0028800001047983 */ /* 0x000ee20000300a00 */
[----:B------:R-:W-:Y:S03]  /*3cac0*/  HMMA.16816.F32 R24, R16, R12, R24 ;  /* 0x0000000c1018723c */ /* 0x000fe60000001818 */
        /* <DEDUP_REMOVED lines=8> */
[----:B---3--:R-:W-:Y:S01]  /*3cb50*/  STL.64 [R1+0x2868], R6 ;  /* 0x0028680601007387 */ /* 0x008fe20000100a00 */
[----:B--2---:R0:W-:Y:S03]  /*3cb60*/  STL.64 [R1+0x2860], R4 ;  /* 0x0028600401007387 */ /* 0x0041e60000100a00 */
[----:B0-----:R-:W2:Y:S01]  /*3cb70*/  LDL.LU R4, [R1+0x7d0] ;  /* 0x0007d00001047983 */ /* 0x001ea20000300800 */
[----:B------:R-:W2:Y:S02]  /*3cb80*/  LDL.LU R5, [R1+0x7d4] ;  /* 0x0007d40001057983 */ /* 0x000ea40000300800 */
[----:B------:R-:W2:Y:S02]  /*3cb90*/  LDL.LU R6, [R1+0x7d8] ;  /* 0x0007d80001067983 */ /* 0x000ea40000300800 */
[----:B------:R-:W2:Y:S01]  /*3cba0*/  LDL.LU R7, [R1+0x7dc] ;  /* 0x0007dc0001077983 */ /* 0x000ea20000300800 */
[----:B------:R-:W-:Y:S01]  /*3cbb0*/  STL.64 [R1+0x2828], R22 ;  /* 0x0028281601007387 */ /* 0x000fe20000100a00 */
[----:B----4-:R0:W-:Y:S03]  /*3cbc0*/  STL.64 [R1+0x2820], R20 ;  /* 0x0028201401007387 */ /* 0x0101e60000100a00 */
[----:B0-----:R-:W3:Y:S01]  /*3cbd0*/  LDL.LU R20, [R1+0xb10] ;  /* 0x000b100001147983 */ /* 0x001ee20000300800 */
[----:B------:R-:W3:Y:S02]  /*3cbe0*/  LDL.LU R21, [R1+0xb14] ;  /* 0x000b140001157983 */ /* 0x000ee40000300800 */
[----:B------:R-:W3:Y:S02]  /*3cbf0*/  LDL.LU R22, [R1+0xb18] ;  /* 0x000b180001167983 */ /* 0x000ee40000300800 */
[----:B------:R-:W3:Y:S01]  /*3cc00*/  LDL.LU R23, [R1+0xb1c] ;  /* 0x000b1c0001177983 */ /* 0x000ee20000300800 */
[----:B------:R0:W-:Y:S01]  /*3cc10*/  STL.64 [R1+0x7e0], R24 ;  /* 0x0007e01801007387 */ /* 0x0001e20000100a00 */
[----:B------:R-:W-:Y:S02]  /*3cc20*/  STL.64 [R1+0x7e8], R26 ;  /* 0x0007e81a01007387 */ /* 0x000fe40000100a00 */
[----:B------:R-:W4:Y:S02]  /*3cc30*/  LDL.LU R14, [R1+0x2878] ;  /* 0x00287800010e7983 */ /* 0x000f240000300800 */
[----:B0-----:R-:W-:-:S02]  /*3cc40*/  IMAD.MOV.U32 R24, RZ, RZ, R12 ;  /* 0x000000ffff187224 */ /* 0x001fc400078e000c */
[----:B------:R-:W3:Y:S03]  /*3cc50*/  LDL.LU.64 R12, [R1+0x2870] ;  /* 0x00287000010c7983 */ /* 0x000ee60000300a00 */
[----:B------:R0:W-:Y:S02]  /*3cc60*/  STL [R1+0x27e8], R24 ;  /* 0x0027e81801007387 */ /* 0x0001e40000100800 */
[----:B0-----:R-:W3:Y:S01]  /*3cc70*/  LDL.LU R24, [R1+0xa70] ;  /* 0x000a700001187983 */ /* 0x001ee20000300800 */
[----:B------:R-:W3:Y:S02]  /*3cc80*/  LDL.LU R25, [R1+0xa74] ;  /* 0x000a740001197983 */ /* 0x000ee40000300800 */
[----:B------:R-:W3:Y:S02]  /*3cc90*/  LDL.LU R26, [R1+0xa78] ;  /* 0x000a7800011a7983 */ /* 0x000ee40000300800 */
[----:B------:R-:W3:Y:S01]  /*3cca0*/  LDL.LU R27, [R1+0xa7c] ;  /* 0x000a7c00011b7983 */ /* 0x000ee20000300800 */
[C---:B--2---:R-:W-:Y:S01]  /*3ccb0*/  HMMA.16816.F32 R8, R16.reuse, R8, R4 ;  /* 0x000000081008723c */ /* 0x044fe20000001804 */
[----:B---3--:R-:W-:Y:S01]  /*3ccc0*/  STL.64 [R1+0x27f8], R26 ;  /* 0x0027f81a01007387 */ /* 0x008fe20000100a00 */
[----:B------:R0:W-:Y:S03]  /*3ccd0*/  STL.64 [R1+0x27f0], R24 ;  /* 0x0027f01801007387 */ /* 0x0001e60000100a00 */
[----:B0-----:R-:W2:Y:S04]  /*3cce0*/  LDL R24, [R1+0xc0] ;  /* 0x0000c00001187983 */ /* 0x001ea80000100800 */
[----:B------:R-:W2:Y:S01]  /*3ccf0*/  LDL R25, [R1+0xc4] ;  /* 0x0000c40001197983 */ /* 0x000ea20000100800 */
[----:B------:R-:W3:Y:S02]  /*3cd00*/  LDL.LU.64 R6, [R1+0x2868] ;  /* 0x0028680001067983 */ /* 0x000ee40000300a00 */
[----:B------:R-:W3:Y:S11]  /*3cd10*/  LDL.LU.64 R4, [R1+0x2860] ;  /* 0x0028600001047983 */ /* 0x000ef60000300a00 */
[----:B------:R-:W-:Y:S01]  /*3cd20*/  STL.64 [R1+0x7d0], R8 ;  /* 0x0007d00801007387 */ /* 0x000fe20000100a00 */
[----:B------:R0:W-:Y:S04]  /*3cd30*/  STL.64 [R1+0x7d8], R10 ;  /* 0x0007d80a01007387 */ /* 0x0001e80000100a00 */
        /* <DEDUP_REMOVED lines=8> */
[----:B------:R-:W3:Y:S02]  /*3cdc0*/  LDL.LU.64 R8, [R1+0x2840] ;  /* 0x0028400001087983 */ /* 0x000ee40000300a00 */
[----:B------:R0:W-:Y:S02]  /*3cdd0*/  STL.64 [R1+0x2748], R12 ;  /* 0x0027480c01007387 */ /* 0x0001e40000100a00 */
[----:B----4-:R1:W-:Y:S01]  /*3cde0*/  STL.64 [R1+0x2800], R14 ;  /* 0x0028000e01007387 */ /* 0x0103e20000100a00 */
[----:B0-----:R-:W4:Y:S01]  /*3cdf0*/  LDL.LU R12, [R1+0xa80] ;  /* 0x000a8000010c7983 */ /* 0x001f220000300800 */
[----:B------:R-:W4:Y:S02]  /*3ce00*/  LDL.LU R13, [R1+0xa84] ;  /* 0x000a8400010d7983 */ /* 0x000f240000300800 */
[----:B-1----:R-:W4:Y:S02]  /*3ce10*/  LDL.LU R14, [R1+0xa88] ;  /* 0x000a8800010e7983 */ /* 0x002f240000300800 */
[----:B------:R-:W4:Y:S01]  /*3ce20*/  LDL.LU R15, [R1+0xa8c] ;  /* 0x000a8c00010f7983 */ /* 0x000f220000300800 */
[C---:B---3--:R-:W-:Y:S11]  /*3ce30*/  HMMA.16816.F32 R4, R16.reuse, R8, R4 ;  /* 0x000000081004723c */ /* 0x048ff60000001804 */
[----:B------:R-:W-:Y:S11]  /*3ce40*/  @!UPT UIADD3 URZ, URZ, URZ, URZ ;  /* 0x0000003f3f3ff290 */ /* 0x000ff6000fffe03f */
[----:B------:R-:W-:Y:S01]  /*3ce50*/  @!UPT UIADD3 URZ, URZ, URZ, URZ ;  /* 0x0000003f3f3ff290 */ /* 0x000fe2000fffe03f */
[----:B------:R-:W-:Y:S01]  /*3ce60*/  STL.64 [R1+0x7b0], R4 ;  /* 0x0007b00401007387 */ /* 0x000fe20000100a00 */
[----:B------:R0:W-:Y:S03]  /*3ce70*/  STL.64 [R1+0x7b8], R6 ;  /* 0x0007b80601007387 */ /* 0x0001e60000100a00 */
[----:B0-----:R-:W3:Y:S01]  /*3ce80*/  LDL.LU.64 R6, [R1+0x2838] ;  /* 0x0028380001067983 */ /* 0x001ee20000300a00 */
[----:B------:R-:W2:Y:S02]  /*3ce90*/  LDL.LU.64 R4, [R1+0x2830] ;  /* 0x0028300001047983 */ /* 0x000ea40000300a00 */
[----:B------:R-:W-:Y:S01]  /*3cea0*/  STL.64 [R1+0x2740], R8 ;  /* 0x0027400801007387 */ /* 0x000fe20000100a00 */
[----:B--2---:R-:W-:Y:S01]  /*3ceb0*/  HMMA.16816.F32 R16, R16, R4, R20 ;  /* 0x000000041010723c */ /* 0x004fe20000001814 */
[----:B------:R-:W2:Y:S01]  /*3cec0*/  LDL.LU.64 R22, [R1+0x2828] ;  /* 0x0028280001167983 */ /* 0x000ea20000300a00 */
[----:B------:R-:W3:Y:S11]  /*3ced0*/  LDL.LU.64 R20, [R1+0x2820] ;  /* 0x0028200001147983 */ /* 0x000ef60000300a00 */
[----:B------:R-:W-:Y:S10]  /*3cee0*/  @!UPT UIADD3 URZ, URZ, URZ, URZ ;  /* 0x0000003f3f3ff290 */ /* 0x000ff4000fffe03f */
[----:B------:R2:W-:Y:S01]  /*3cef0*/  STL.64 [R1+0x4b0], R16 ;  /* 0x0004b01001007387 */ /* 0x0005e20000100a00 */
[----:B------:R-:W-:Y:S02]  /*3cf00*/  STL.64 [R1+0x4b8], R18 ;  /* 0x0004b81201007387 */ /* 0x000fe40000100a00 */
[----:B--2---:R-:W-:Y:S02]  /*3cf10*/  IMAD.MOV.U32 R17, RZ, RZ, R22 ;  /* 0x000000ffff117224 */ /* 0x004fe400078e0016 */
[----:B---3--:R-:W-:Y:S02]  /*3cf20*/  IMAD.MOV.U32 R16, RZ, RZ, R21 ;  /* 0x000000ffff107224 */ /* 0x008fe400078e0015 */
[----:B------:R-:W4:Y:S01]  /*3cf30*/  LDL.LU R21, [R1+0x281c] ;  /* 0x00281c0001157983 */ /* 0x000f220000300800 */
[----:B------:R-:W4:Y:S02]  /*3cf40*/  LDL.LU R22, [R1+0x2818] ;  /* 0x0028180001167983 */ /* 0x000f240000300800 */
[----:B------:R0:W-:Y:S02]  /*3cf50*/  STL.64 [R1+0x2738], R4 ;  /* 0x0027380401007387 */ /* 0x0001e40000100a00 */
[----:B0-----:R-:W-:-:S02]  /*3cf60*/  IMAD.MOV.U32 R4, RZ, RZ, R23 ;  /* 0x000000ffff047224 */ /* 0x001fc400078e0017 */
[----:B------:R-:W4:Y:S01]  /*3cf70*/  LDL.LU R23, [R1+0x2814] ;  /* 0x0028140001177983 */ /* 0x000f220000300800 */
[----:B------:R-:W-:Y:S02]  /*3cf80*/  IMAD.MOV.U32 R5, RZ, RZ, R6 ;  /* 0x000000ffff057224 */ /* 0x000fe400078e0006 */
[----:B------:R-:W2:Y:S03]  /*3cf90*/  LDL.LU R6, [R1+0x2810] ;  /* 0x0028100001067983 */ /* 0x000ea60000300800 */
[----:B------:R0:W-:Y:S04]  /*3cfa0*/  STL.64 [R1+0x2760], R4 ;  /* 0x0027600401007387 */ /* 0x0001e80000100a00 */
[----:B0-----:R-:W3:Y:S01]  /*3cfb0*/  LDL.64 R4, [R1+0x30] ;  /* 0x0000300001047983 */ /* 0x001ee20000100a00 */
[----:B----4-:R-:W-:Y:S03]  /*3cfc0*/  HMMA.16816.F32 R24, R20, R24, R12 ;  /* 0x000000181418723c */ /* 0x010fe6000000180c */
[----:B---3--:R0:W-:Y:S02]  /*3cfd0*/  STL.64 [R1+0x2770], R4 ;  /* 0x0027700401007387 */ /* 0x0081e40000100a00 */
[----:B0-----:R-:W-:-:S02]  /*3cfe0*/  IMAD.MOV.U32 R4, RZ, RZ, R0 ;  /* 0x000000ffff047224 */ /* 0x001fc400078e0000 */
[----:B------:R-:W-:Y:S01]  /*3cff0*/  IMAD.MOV.U32 R5, RZ, RZ, R2 ;  /* 0x000000ffff057224 */ /* 0x000fe200078e0002 */
[----:B------:R-:W3:Y:S01]  /*3d000*/  LDL.LU R0, [R1+0x280c] ;  /* 0x00280c0001007983 */ /* 0x000ee20000300800 */
[----:B------:R-:W4:Y:S03]  /*3d010*/  LDL.LU R2, [R1+0x2808] ;  /* 0x0028080001027983 */ /* 0x000f260000300800 */
[----:B------:R-:W-:Y:S01]  /*3d020*/  STL.64 [R1+0x2788], R4 ;  /* 0x0027880401007387 */ /* 0x000fe20000100a00 */
[----:B------:R-:W2:Y:S10]  /*3d030*/  LDL.LU.64 R14, [R1+0x2800] ;  /* 0x00280000010e7983 */ /* 0x000eb40000300a00 */
[----:B------:R-:W-:Y:S02]  /*3d040*/  STL.64 [R1+0x2c0], R24 ;  /* 0x0002c01801007387 */ /* 0x000fe40000100a00 */
[----:B------:R0:W-:Y:S02]  /*3d050*/  STL.64 [R1+0x2c8], R26 ;  /* 0x0002c81a01007387 */ /* 0x0001e40000100a00 */
[----:B0-----:R-:W2:Y:S01]  /*3d060*/  LDL.LU.64 R26, [R1+0x27f8] ;  /* 0x0027f800011a7983 */ /* 0x001ea20000300a00 */
[----:B------:R-:W2:Y:S02]  /*3d070*/  LDL.LU.64 R24, [R1+0x27f0] ;  /* 0x0027f00001187983 */ /* 0x000ea40000300a00 */
[----:B------:R-:W-:-:S02]  /*3d080*/  IMAD.MOV.U32 R4, RZ, RZ, R29 ;  /* 0x000000ffff047224 */ /* 0x000fc400078e001d */
[----:B------:R-:W-:-:S05]  /*3d090*/  IMAD.MOV.U32 R5, RZ, RZ, R28 ;  /* 0x000000ffff057224 */ /* 0x000fca00078e001c */
[----:B------:R0:W-:Y:S01]  /*3d0a0*/  STL.64 [R1+0x27a0], R4 ;  /* 0x0027a00401007387 */ /* 0x0001e20000100a00 */
[----:B--2---:R-:W-:Y:S03]  /*3d0b0*/  HMMA.16816.F32 R16, R20, R16, R24 ;  /* 0x000000101410723c */ /* 0x004fe60000001818 */
[----:B------:R-:W2:Y:S01]  /*3d0c0*/  LDL.LU R24, [R1+0x27e8] ;  /* 0x0027e80001187983 */ /* 0x000ea20000300800 */
[----:B------:R-:W-:Y:S02]  /*3d0d0*/  IMAD.MOV.U32 R12, RZ, RZ, R10 ;  /* 0x000000ffff0c7224 */ /* 0x000fe400078e000a */
[----:B------:R-:W-:Y:S02]  /*3d0e0*/  IMAD.MOV.U32 R13, RZ, RZ, R7 ;  /* 0x000000ffff0d7224 */ /* 0x000fe400078e0007 */
[----:B------:R-:W-:Y:S02]  /*3d0f0*/  IMAD.MOV.U32 R25, RZ, RZ, R3 ;  /* 0x000000ffff197224 */ /* 0x000fe400078e0003 */
[----:B0-----:R-:W-:Y:S11]  /*3d100*/  IMAD.MOV.U32 R4, RZ, RZ, R14 ;  /* 0x000000ffff047224 */ /* 0x001ff600078e000e */
[----:B------:R-:W-:Y:S02]  /*3d110*/  @!UPT UIADD3 URZ, URZ, URZ, URZ ;  /* 0x0000003f3f3ff290 */ /* 0x000fe4000fffe03f */
[----:B------:R0:W-:Y:S01]  /*3d120*/  STL.64 [R1+0x2b0], R16 ;  /* 0x0002b01001007387 */ /* 0x0001e20000100a00 */
[----:B------:R-:W-:Y:S02]  /*3d130*/  STL.64 [R1+0x2b8], R18 ;  /* 0x0002b81201007387 */ /* 0x000fe40000100a00 */
[----:B------:R1:W-:Y:S02]  /*3d140*/  STL.64 [R1+0x27c8], R12 ;  /* 0x0027c80c01007387 */ /* 0x0003e40000100a00 */
[----:B0-----:R-:W-:Y:S02]  /*3d150*/  IMAD.MOV.U32 R17, RZ, RZ, R15 ;  /* 0x000000ffff117224 */ /* 0x001fe400078e000f */
[----:B--2---:R-:W-:Y:S02]  /*3d160*/  IMAD.MOV.U32 R16, RZ, RZ, R24 ;  /* 0x000000ffff107224 */ /* 0x004fe400078e0018 */
[----:B------:R-:W-:-:S05]  /*3d170*/  IMAD.MOV.U32 R24, RZ, RZ, R6 ;  /* 0x000000ffff187224 */ /* 0x000fca00078e0006 */
[----:B------:R-:W-:Y:S01]  /*3d180*/  STL.64 [R1+0x27d0], R24 ;  /* 0x0027d01801007387 */ /* 0x000fe20000100a00 */
[----:B-1----:R-:W2:Y:S02]  /*3d190*/  LDL.LU R12, [R1+0xa50] ;  /* 0x000a5000010c7983 */ /* 0x002ea40000300800 */
[----:B------:R-:W2:Y:S02]  /*3d1a0*/  LDL.LU R13, [R1+0xa54] ;  /* 0x000a5400010d7983 */ /* 0x000ea40000300800 */
[----:B------:R-:W2:Y:S01]  /*3d1b0*/  LDL.LU R14, [R1+0xa58] ;  /* 0x000a5800010e7983 */ /* 0x000ea20000300800 */
[----:B------:R-:W2:Y:S01]  /*3d1c0*/  LDL.LU R15, [R1+0xa5c] ;  /* 0x000a5c00010f7983 */ /* 0x000ea20000300800 */
[----:B------:R-:W-:-:S03]  /*3d1d0*/  IMAD.MOV.U32 R5, RZ, RZ, R11 ;  /* 0x000000ffff057224 */ /* 0x000fc600078e000b */
[----:B--2---:R-:W-:Y:S01]  /*3d1e0*/  STL.64 [R1+0x27e0], R14 ;  /* 0x0027e00e01007387 */ /* 0x004fe20000100a00 */
[----:B------:R0:W-:Y:S03]  /*3d1f0*/  STL.64 [R1+0x27d8], R12 ;  /* 0x0027d80c01007387 */ /* 0x0001e60000100a00 */
        /* <DEDUP_REMOVED lines=8> */
[----:B------:R-:W-:Y:S01]  /*3d280*/  STL.64 [R1+0x27b8], R4 ;  /* 0x0027b80401007387 */ /* 0x000fe20000100a00 */
[----:B------:R0:W-:Y:S03]  /*3d290*/  STL.64 [R1+0x2768], R16 ;  /* 0x0027681001007387 */ /* 0x0001e60000100a00 */
        /* <DEDUP_REMOVED lines=8> */
[----:B--2---:R-:W-:Y:S01]  /*3d320*/  STL.64 [R1+0x2780], R18 ;  /* 0x0027801201007387 */ /* 0x004fe20000100a00 */
[----:B------:R0:W-:Y:S03]  /*3d330*/  STL.64 [R1+0x2778], R16 ;  /* 0x0027781001007387 */ /* 0x0001e60000100a00 */
[----:B0-----:R-:W2:Y:S01]  /*3d340*/  LDL.LU R16, [R1+0xa00] ;  /* 0x000a000001107983 */ /* 0x001ea20000300800 */
[----:B------:R-:W2:Y:S02]  /*3d350*/  LDL.LU R17, [R1+0xa04] ;  /* 0x000a040001117983 */ /* 0x000ea40000300800 */
[----:B------:R-:W2:Y:S02]  /*3d360*/  LDL.LU R18, [R1+0xa08] ;  /* 0x000a080001127983 */ /* 0x000ea40000300800 */
[----:B------:R-:W2:Y:S02]  /*3d370*/  LDL.LU R19, [R1+0xa0c] ;  /* 0x000a0c0001137983 */ /* 0x000ea40000300800 */
[----:B----4-:R-:W-:-:S02]  /*3d380*/  IMAD.MOV.U32 R24, RZ, RZ, R2 ;  /* 0x000000ffff187224 */ /* 0x010fc400078e0002 */
[----:B---3--:R-:W-:-:S07]  /*3d390*/  IMAD.MOV.U32 R25, RZ, RZ, R0 ;  /* 0x000000ffff197224 */ /* 0x008fce00078e0000 */
[C---:B------:R-:W-:Y:S01]  /*3d3a0*/  HMMA.16816.F32 R24, R20.reuse, R24, R12 ;  /* 0x000000181418723c */ /* 0x040fe2000000180c */
        /* <DEDUP_REMOVED lines=11> */
[----:B------:R-:W2:Y:S01]  /*3d460*/  LDL.LU R19, [R1+0xa2c] ;  /* 0x000a2c0001137983 */ /* 0x000ea20000300800 */
[----:B------:R-:W3:Y:S01]  /*3d470*/  LDL.LU.64 R14, [R1+0x27e0] ;  /* 0x0027e000010e7983 */ /* 0x000ee20000300a00 */
[----:B------:R-:W3:Y:S02]  /*3d480*/  LDL.LU.64 R12, [R1+0x27d8] ;  /* 0x0027d800010c7983 */ /* 0x000ee40000300a00 */
[----:B------:R0:W-:Y:S02]  /*3d490*/  STL.64 [R1+0x2a0], R24 ;  /* 0x0002a01801007387 */ /* 0x0001e40000100a00 */
[----:B------:R3:W-:Y:S01]  /*3d4a0*/  STL.64 [R1+0x2a8], R26 ;  /* 0x0002a81a01007387 */ /* 0x0007e20000100a00 */
[----:B0-----:R-:W3:Y:S02]  /*3d4b0*/  LDL.LU.64 R24, [R1+0x27d0] ;  /* 0x0027d00001187983 */ /* 0x001ee40000300a00 */
[C---:B---3--:R-:W-:Y:S02]  /*3d4c0*/  HMMA.16816.F32 R24, R20.reuse, R24, R12 ;  /* 0x000000181418723c */ /* 0x048fe4000000180c */
[----:B------:R-:W3:Y:S11]  /*3d4d0*/  LDL.LU.64 R12, [R1+0x27c8] ;  /* 0x0027c800010c7983 */ /* 0x000ef60000300a00 */
[----:B------:R-:W-:Y:S10]  /*3d4e0*/  @!UPT UIADD3 URZ, URZ, URZ, URZ ;  /* 0x0000003f3f3ff290 */ /* 0x000ff4000fffe03f */
[----:B------:R0:W-:Y:S01]  /*3d4f0*/  STL.64 [R1+0x290], R24 ;  /* 0x0002901801007387 */ /* 0x0001e20000100a00 */
[----:B------:R-:W-:Y:S03]  /*3d500*/  STL.64 [R1+0x298], R26 ;  /* 0x0002981a01007387 */ /* 0x000fe60000100a00 */
[----:B0-----:R-:W4:Y:S01]  /*3d510*/  LDL.LU.64 R24, [R1+0x27c0] ;  /* 0x0027c00001187983 */ /* 0x001f220000300a00 */
[C---:B---3--:R-:W-:Y:S03]  /*3d520*/  HMMA.16816.F32 R8, R20.reuse, R12, R8 ;  /* 0x0000000c1408723c */ /* 0x048fe60000001808 */
[----:B------:R-:W3:Y:S11]  /*3d530*/  LDL.64 R12, [R1] ;  /* 0x00000000010c7983 */ /* 0x000ef60000100a00 */
[----:B------:R-:W-:Y:S09]  /*3d540*/  @!UPT UIADD3 URZ, URZ, URZ, URZ ;  /* 0x0000003f3f3ff290 */ /* 0x000ff2000fffe03f */
[----:B------:R0:W-:Y:S01]  /*3d550*/  STL.64 [R1+0x280], R8 ;  /* 0x0002800801007387 */ /* 0x0001e20000100a00 */
[----:B------:R1:W-:Y:S03]  /*3d560*/  STL.64 [R1+0x288], R10 ;  /* 0x0002880a01007387 */ /* 0x0003e60000100a00 */
[----:B0-----:R-:W2:Y:S01]  /*3d570*/  LDL.LU R8, [R1+0x9b0] ;  /* 0x0009b00001087983 */ /* 0x001ea20000300800 */
[----:B------:R-:W2:Y:S02]  /*3d580*/  LDL.LU R9, [R1+0x9b4] ;  /* 0x0009b40001097983 */ /* 0x000ea40000300800 */
[----:B-1----:R-:W2:Y:S02]  /*3d590*/  LDL.LU R10, [R1+0x9b8] ;  /* 0x0009b800010a7983 */ /* 0x002ea40000300800 */
[----:B------:R-:W2:Y:S01]  /*3d5a0*/  LDL.LU R11, [R1+0x9bc] ;  /* 0x0009bc00010b7983 */ /* 0x000ea20000300800 */
[C---:B----4-:R-:W-:Y:S01]  /*3d5b0*/  HMMA.16816.F32 R4, R20.reuse, R24, R4 ;  /* 0x000000181404723c */ /* 0x050fe20000001804 */
[----:B--2---:R-:W-:Y:S01]  /*3d5c0*/  STL.64 [R1+0x2758], R10 ;  /* 0x0027580a01007387 */ /* 0x004fe20000100a00 */
[----:B------:R0:W-:Y:S03]  /*3d5d0*/  STL.64 [R1+0x2750], R8 ;  /* 0x0027500801007387 */ /* 0x0001e60000100a00 */
[----:B0-----:R-:W3:Y:S01]  /*3d5e0*/  LDL.LU R8, [R1+0x9c0] ;  /* 0x0009c00001087983 */ /* 0x001ee20000300800 */
[----:B------:R-:W3:Y:S02]  /*3d5f0*/  LDL.LU R9, [R1+0x9c4] ;  /* 0x0009c40001097983 */ /* 0x000ee40000300800 */
[----:B------:R-:W3:Y:S02]  /*3d600*/  LDL.LU R10, [R1+0x9c8] ;  /* 0x0009c800010a7983 */ /* 0x000ee40000300800 */
[----:B------:R-:W3:Y:S11]  /*3d610*/  LDL.LU R11, [R1+0x9cc] ;  /* 0x0009cc00010b7983 */ /* 0x000ef60000300800 */
[----:B------:R-:W-:Y:S02]  /*3d620*/  @!UPT UIADD3 URZ, URZ, URZ, URZ ;  /* 0x0000003f3f3ff290 */ /* 0x000fe4000fffe03f */
[----:B------:R0:W-:Y:S01]  /*3d630*/  STL.64 [R1+0x270], R4 ;  /* 0x0002700401007387 */ /* 0x0001e20000100a00 */
[----:B------:R1:W-:Y:S03]  /*3d640*/  STL.64 [R1+0x278], R6 ;  /* 0x0002780601007387 */ /* 0x0003e60000100a00 */
[----:B0-----:R-:W1:Y:S02]  /*3d650*/  LDL.LU.64 R4, [R1+0x27b8] ;  /* 0x0027b80001047983 */ /* 0x001e640000300a00 */
[C---:B-1----:R-:W-:Y:S02]  /*3d660*/  HMMA.16816.F32 R4, R20.reuse, R4, R16 ;  /* 0x000000041404723c */ /* 0x042fe40000001810 */
        /* <DEDUP_REMOVED lines=24> */
[----:B------:R0:W-:Y:S01]  /*3d7f0*/  STL.64 [R1+0x230], R16 ;  /* 0x0002301001007387 */ /* 0x0001e20000100a00 */
[----:B------:R-:W-:Y:S03]  /*3d800*/  STL.64 [R1+0x238], R18 ;  /* 0x0002381201007387 */ /* 0x000fe60000100a00 */
[----:B0-----:R-:W2:Y:S01]  /*3d810*/  LDL.LU.64 R16, [R1+0x2768] ;  /* 0x0027680001107983 */ /* 0x001ea20000300a00 */
[----:B------:R-:W4:Y:S02]  /*3d820*/  LDL.LU.64 R4, [R1+0x2760] ;  /* 0x0027600001047983 */ /* 0x000f240000300a00 */
[----:B------:R-:W-:Y:S02]  /*3d830*/  STL.64 [R1+0x2700], R26 ;  /* 0x0027001a01007387 */ /* 0x000fe40000100a00 */
[----:B------:R0:W-:Y:S02]  /*3d840*/  STL.64 [R1+0x26f8], R24 ;  /* 0x0026f81801007387 */ /* 0x0001e40000100a00 */
[----:B0-----:R-:W4:Y:S01]  /*3d850*/  LDL.LU R24, [R1+0x9e0] ;  /* 0x0009e00001187983 */ /* 0x001f220000300800 */
[----:B------:R-:W4:Y:S02]  /*3d860*/  LDL.LU R25, [R1+0x9e4] ;  /* 0x0009e40001197983 */ /* 0x000f240000300800 */
[----:B------:R-:W4:Y:S02]  /*3d870*/  LDL.LU R26, [R1+0x9e8] ;  /* 0x0009e800011a7983 */ /* 0x000f240000300800 */
[----:B------:R-:W4:Y:S02]  /*3d880*/  LDL.LU R27, [R1+0x9ec] ;  /* 0x0009ec00011b7983 */ /* 0x000f240000300800 */
[C---:B----4-:R-:W-:Y:S01]  /*3d890*/  HMMA.16816.F32 R24, R20.reuse, R4, R24 ;  /* 0x000000041418723c */ /* 0x050fe20000001818 */
[----:B------:R-:W4:Y:S11]  /*3d8a0*/  LDL.LU R4, [R1+0x690] ;  /* 0x0006900001047983 */ /* 0x000f360000300800 */
[----:B------:R-:W-:Y:S11]  /*3d8b0*/  @!UPT UIADD3 URZ, URZ, URZ, URZ ;  /* 0x0000003f3f3ff290 */ /* 0x000ff6000fffe03f */
[----:B------:R0:W-:Y:S01]  /*3d8c0*/  STL.64 [R1+0x220], R24 ;  /* 0x0002201801007387 */ /* 0x0001e20000100a00 */
[----:B------:R-:W-:Y:S02]  /*3d8d0*/  STL.64 [R1+0x228], R26 ;  /* 0x0002281a01007387 */ /* 0x000fe40000100a00 */
[----:B------:R-:W4:Y:S02]  /*3d8e0*/  LDL.LU R5, [R1+0x694] ;  /* 0x0006940001057983 */ /* 0x000f240000300800 */
[----:B------:R-:W4:Y:S01]  /*3d8f0*/  LDL.LU R6, [R1+0x698] ;  /* 0x0006980001067983 */ /* 0x000f220000300800 */
[----:B------:R-:W4:Y:S04]  /*3d900*/  LDL.LU R7, [R1+0x69c] ;  /* 0x00069c0001077983 */ /* 0x000f280000300800 */
[----:B0-----:R-:W2:Y:S04]  /*3d910*/  LDL.64 R24, [R1+0x90] ;  /* 0x0000900001187983 */ /* 0x001ea80000100a00 */
[----:B--2---:R0:W-:Y:S04]  /*3d920*/  STL.64 [R1+0x2708], R24 ;  /* 0x0027081801007387 */ /* 0x0041e80000100a00 */
[----:B0-----:R-:W2:Y:S01]  /*3d930*/  LDL.LU R24, [R1+0x9d0] ;  /* 0x0009d00001187983 */ /* 0x001ea20000300800 */
[----:B------:R-:W2:Y:S02]  /*3d940*/  LDL.LU R25, [R1+0x9d4] ;  /* 0x0009d40001197983 */ /* 0x000ea40000300800 */
[----:B------:R-:W2:Y:S02]  /*3d950*/  LDL.LU R26, [R1+0x9d8] ;  /* 0x0009d800011a7983 */ /* 0x000ea40000300800 */
[----:B------:R-:W2:Y:S02]  /*3d960*/  LDL.LU R27, [R1+0x9dc] ;  /* 0x0009dc00011b7983 */ /* 0x000ea40000300800 */
[C---:B--2---:R-:W-:Y:S01]  /*3d970*/  HMMA.16816.F32 R24, R20.reuse, R16, R24 ;  /* 0x000000101418723c */ /* 0x044fe20000001818 */
[----:B------:R-:W2:Y:S11]  /*3d980*/  LDL.LU R16, [R1+0x340] ;  /* 0x0003400001107983 */ /* 0x000eb60000300800 */
[----:B------:R-:W-:Y:S11]  /*3d990*/  @!UPT UIADD3 URZ, URZ, URZ, URZ ;  /* 0x0000003f3f3ff290 */ /* 0x000ff6000fffe03f */
[----:B------:R0:W-:Y:S01]  /*3d9a0*/  STL.64 [R1+0x210], R24 ;  /* 0x0002101801007387 */ /* 0x0001e20000100a00 */
[----:B------:R-:W-:Y:S02]  /*3d9b0*/  STL.64 [R1+0x218], R26 ;  /* 0x0002181a01007387 */ /* 0x000fe40000100a00 */
[----:B------:R-:W2:Y:S02]  /*3d9c0*/  LDL.LU R17, [R1+0x344] ;  /* 0x0003440001117983 */ /* 0x000ea40000300800 */
[----:B------:R-:W2:Y:S01]  /*3d9d0*/  LDL.LU R18, [R1+0x348] ;  /* 0x0003480001127983 */ /* 0x000ea20000300800 */
[----:B------:R-:W2:Y:S01]  /*3d9e0*/  LDL.LU R19, [R1+0x34c] ;  /* 0x00034c0001137983 */ /* 0x000ea20000300800 */
[----:B------:R-:W2:Y:S03]  /*3d9f0*/  LDL R0, [R1+0x1778] ;  /* 0x0017780001007983 */ /* 0x000ea60000100800 */
[----:B0-----:R-:W2:Y:S01]  /*3da00*/  LDL.64 R24, [R1+0xa0] ;  /* 0x0000a00001187983 */ /* 0x001ea20000100a00 */
[----:B---3--:R-:W-:Y:S03]  /*3da10*/  HMMA.16816.F32 R8, R20, R12, R8 ;  /* 0x0000000c1408723c */ /* 0x008fe60000001808 */
[----:B--2---:R0:W-:Y:S04]  /*3da20*/  STL.64 [R1+0x2718], R24 ;  /* 0x0027181801007387 */ /* 0x0041e80000100a00 */
[----:B0-----:R-:W2:Y:S01]  /*3da30*/  LDL.64 R24, [R1+0xb0] ;  /* 0x0000b00001187983 */ /* 0x001ea20000100a00 */
[----:B------:R-:W-:-:S02]  /*3da40*/  IMAD.MOV.U32 R29, RZ, RZ, R12 ;  /* 0x000000ffff1d7224 */ /* 0x000fc400078e000c */
[----:B------:R-:W-:Y:S01]  /*3da50*/  IMAD.MOV.U32 R28, RZ, RZ, R13 ;  /* 0x000000ffff1c7224 */ /* 0x000fe200078e000d */
[----:B--2---:R0:W-:Y:S04]  /*3da60*/  STL.64 [R1+0x2720], R24 ;  /* 0x0027201801007387 */ /* 0x0041e80000100a00 */
[----:B0-----:R-:W2:Y:S08]  /*3da70*/  LDL.64 R24, [R1+0xc0] ;  /* 0x0000c00001187983 */ /* 0x001eb00000100a00 */
[----:B------:R-:W-:Y:S02]  /*3da80*/  STL.64 [R1+0x200], R8 ;  /* 0x0002000801007387 */ /* 0x000fe40000100a00 */
[----:B------:R0:W-:Y:S02]  /*3da90*/  STL.64 [R1+0x208], R10 ;  /* 0x0002080a01007387 */ /* 0x0001e40000100a00 */
[----:B0-----:R-:W3:Y:S01]  /*3daa0*/  LDL.LU.64 R10, [R1+0x2758] ;  /* 0x00275800010a7983 */ /* 0x001ee20000300a00 */
[----:B------:R-:W3:Y:S02]  /*3dab0*/  LDL.LU.64 R8, [R1+0x2750] ;  /* 0x0027500001087983 */ /* 0x000ee40000300a00 */
[----:B------:R-:W3:Y:S02]  /*3dac0*/  LDL.LU.64 R12, [R1+0x2748] ;  /* 0x00274800010c7983 */ /* 0x000ee40000300a00 */
[C---:B---3--:R-:W-:Y:S11]  /*3dad0*/  HMMA.16816.F32 R8, R20.reuse, R12, R8 ;  /* 0x0000000c1408723c */ /* 0x048ff60000001808 */
[----:B------:R-:W-:Y:S11]  /*3dae0*/  @!UPT UIADD3 URZ, URZ, URZ, URZ ;  /* 0x0000003f3f3ff290 */ /* 0x000ff6000fffe03f */
[----:B------:R-:W-:Y:S01]  /*3daf0*/  @!UPT UIADD3 URZ, URZ, URZ, URZ ;  /* 0x0000003f3f3ff290 */ /* 0x000fe2000fffe03f */
[----:B------:R0:W-:Y:S01]  /*3db00*/  STL.64 [R1+0x1f0], R8 ;  /* 0x0001f00801007387 */ /* 0x0001e20000100a00 */
[----:B------:R-:W-:Y:S03]  /*3db10*/  STL.64 [R1+0x1f8], R10 ;  /* 0x0001f80a01007387 */ /* 0x000fe60000100a00 */
[----:B0-----:R-:W4:Y:S01]  /*3db20*/  LDL.LU.64 R8, [R1+0x2740] ;  /* 0x0027400001087983 */ /* 0x001f220000300a00 */
[----:B------:R0:W-:Y:S03]  /*3db30*/  STL.64 [R1+0x2678], R12 ;  /* 0x0026780c01007387 */ /* 0x0001e60000100a00 */
[----:B0-----:R-:W3:Y:S04]  /*3db40*/  LDL.64 R12, [R1+0x80] ;  /* 0x00008000010c7983 */ /* 0x001ee80000100a00 */
[----:B---3--:R0:W-:Y:S04]  /*3db50*/  STL.64 [R1+0x2710], R12 ;  /* 0x0027100c01007387 */ /* 0x0081e80000100a00 */
[----:B0-----:R-:W3:Y:S01]  /*3db60*/  LDL.LU R12, [R1+0xc60] ;  /* 0x000c6000010c7983 */ /* 0x001ee20000300800 */
[----:B------:R-:W3:Y:S02]  /*3db70*/  LDL.LU R13, [R1+0xc64] ;  /* 0x000c6400010d7983 */ /* 0x000ee40000300800 */
[----:B------:R-:W2:Y:S02]  /*3db80*/  LDL.LU R14, [R1+0xc68] ;  /* 0x000c6800010e7983 */ /* 0x000ea40000300800 */
[----:B------:R-:W2:Y:S01]  /*3db90*/  LDL.LU R15, [R1+0xc6c] ;  /* 0x000c6c00010f7983 */ /* 0x000ea20000300800 */
[C---:B----4-:R-:W-:Y:S01]  /*3dba0*/  HMMA.16816.F32 R4, R20.reuse, R8, R4 ;  /* 0x000000081404723c */ /* 0x050fe20000001804 */
[----:B--2---:R-:W-:Y:S01]  /*3dbb0*/  STL.64 [R1+0x2730], R14 ;  /* 0x0027300e01007387 */ /* 0x004fe20000100a00 */
[----:B---3--:R0:W-:Y:S03]  /*3dbc0*/  STL.64 [R1+0x2728], R12 ;  /* 0x0027280c01007387 */ /* 0x0081e60000100a00 */
[----:B0-----:R-:W2:Y:S01]  /*3dbd0*/  LDL.LU R12, [R1+0xc80] ;  /* 0x000c8000010c7983 */ /* 0x001ea20000300800 */
[----:B------:R-:W2:Y:S02]  /*3dbe0*/  LDL.LU R13, [R1+0xc84] ;  /* 0x000c8400010d7983 */ /* 0x000ea40000300800 */
[----:B------:R-:W2:Y:S02]  /*3dbf0*/  LDL.LU R14, [R1+0xc88] ;  /* 0x000c8800010e7983 */ /* 0x000ea40000300800 */
[----:B------:R-:W2:Y:S11]  /*3dc00*/  LDL.LU R15, [R1+0xc8c] ;  /* 0x000c8c00010f7983 */ /* 0x000eb60000300800 */
[----:B------:R-:W-:Y:S02]  /*3dc10*/  @!UPT UIADD3 URZ, URZ, URZ, URZ ;  /* 0x0000003f3f3ff290 */ /* 0x000fe4000fffe03f */
[----:B------:R0:W-:Y:S01]  /*3dc20*/  STL.64 [R1+0x690], R4 ;  /* 0x0006900401007387 */ /* 0x0001e20000100a00 */
[----:B------:R-:W-:Y:S03]  /*3dc30*/  STL.64 [R1+0x698], R6 ;  /* 0x0006980601007387 */ /* 0x000fe60000100a00 */
[----:B0-----:R-:W3:Y:S01]  /*3dc40*/  LDL.LU.64 R4, [R1+0x2738] ;  /* 0x0027380001047983 */ /* 0x001ee20000300a00 */
[----:B------:R0:W-:Y:S02]  /*3dc50*/  STL [R1+0x2634], R8 ;  /* 0x0026340801007387 */ /* 0x0001e40000100800 */
[----:B------:R1:W-:Y:S01]  /*3dc60*/  STL [R1+0x2630], R9 ;  /* 0x0026300901007387 */ /* 0x0003e20000100800 */
[----:B0-----:R-:W4:Y:S01]  /*3dc70*/  LDL.LU R8, [R1+0xc50] ;  /* 0x000c500001087983 */ /* 0x001f220000300800 */
[----:B-1----:R-:W4:Y:S02]  /*3dc80*/  LDL.LU R9, [R1+0xc54] ;  /* 0x000c540001097983 */ /* 0x002f240000300800 */
[----:B------:R-:W4:Y:S02]  /*3dc90*/  LDL.LU R10, [R1+0xc58] ;  /* 0x000c5800010a7983 */ /* 0x000f240000300800 */
[----:B------:R-:W4:Y:S02]  /*3dca0*/  LDL.LU R11, [R1+0xc5c] ;  /* 0x000c5c00010b7983 */ /* 0x000f240000300800 */
[----:B------:R-:W-:Y:S01]  /*3dcb0*/  IMAD.MOV.U32 R2, RZ, RZ, R24 ;  /* 0x000000ffff027224 */ /* 0x000fe200078e0018 */
[----:B---3--:R-:W-:Y:S01]  /*3dcc0*/  HMMA.16816.F32 R16, R20, R4, R16 ;  /* 0x000000041410723c */ /* 0x008fe20000001810 */
[----:B------:R0:W-:Y:S04]  /*3dcd0*/  STL.64 [R1+0x2628], R4 ;  /* 0x0026280401007387 */ /* 0x0001e80000100a00 */
[----:B------:R-:W1:Y:S04]  /*3dce0*/  LDSM.16.MT88.4 R20, [R0+0x12080] ;  /* 0x012080000014783b */ /* 0x000e680000004200 */
[----:B0-----:R-:W3:Y:S11]  /*3dcf0*/  LDL.LU R4, [R1+0xc70] ;  /* 0x000c700001047983 */ /* 0x001ef60000300800 */
[----:B------:R-:W-:Y:S03]  /*3dd00*/  @!UPT UIADD3 URZ, URZ, URZ, URZ ;  /* 0x0000003f3f3ff290 */ /* 0x000fe6000fffe03f */
[----:B------:R-:W-:Y:S01]  /*3dd10*/  STL.64 [R1+0x1e0], R16 ;  /* 0x0001e01001007387 */ /* 0x000fe20000100a00 */
[----:B------:R-:W-:Y:S02]  /*3dd20*/  STL.64 [R1+0x1e8], R18 ;  /* 0x0001e81201007387 */ /* 0x000fe40000100a00 */
[----:B------:R0:W2:Y:S04]  /*3dd30*/  LDSM.16.MT88.4 R16, [R0+0x12000] ;  /* 0x012000000010783b */ /* 0x0000a80000004200 */
[----:B------:R-:W3:Y:S01]  /*3dd40*/  LDL.LU R5, [R1+0xc74] ;  /* 0x000c740001057983 */ /* 0x000ee20000300800 */
[----:B------:R-:W3:Y:S01]  /*3dd50*/  LDL.LU R6, [R1+0xc78] ;  /* 0x000c780001067983 */ /* 0x000ee20000300800 */
[----:B------:R-:W3:Y:S02]  /*3dd60*/  LDL.LU R7, [R1+0xc7c] ;  /* 0x000c7c0001077983 */ /* 0x000ee40000300800 */
[----:B0-----:R-:W-:Y:S01]  /*3dd70*/  IMAD.MOV.U32 R0, RZ, RZ, R25 ;  /* 0x000000ffff007224 */ /* 0x001fe200078e0019 */
[----:B-1----:R-:W-:Y:S01]  /*3dd80*/  STL.64 [R1+0x2620], R22 ;  /* 0x0026201601007387 */ /* 0x002fe20000100a00 */
        /* <DEDUP_REMOVED lines=8> */
[----:B------:R-:W-:Y:S01]  /*3de10*/  STL.64 [R1+0x4a0], R12 ;  /* 0x0004a00c01007387 */ /* 0x000fe20000100a00 */
[----:B------:R0:W-:Y:S03]  /*3de20*/  STL.64 [R1+0x4a8], R14 ;  /* 0x0004a80e01007387 */ /* 0x0001e60000100a00 */
[----:B0-----:R-:W2:Y:S01]  /*3de30*/  LDL.LU.64 R14, [R1+0x2730] ;  /* 0x00273000010e7983 */ /* 0x001ea20000300a00 */
[----:B------:R-:W2:Y:S02]  /*3de40*/  LDL.LU.64 R12, [R1+0x2728] ;  /* 0x00272800010c7983 */ /* 0x000ea40000300a00 */
[----:B------:R-:W3:Y:S02]  /*3de50*/  LDL.LU.64 R24, [R1+0x2720] ;  /* 0x0027200001187983 */ /* 0x000ee40000300a00 */
[----:B------:R-:W-:Y:S01]  /*3de60*/  STL [R1+0x2638], R2 ;  /* 0x0026380201007387 */ /* 0x000fe20000100800 */
[C---:B---3--:R-:W-:Y:S01]  /*3de70*/  HMMA.16816.F32 R4, R16.reuse, R24, R4 ;  /* 0x000000181004723c */ /* 0x048fe20000001804 */
[----:B------:R-:W-:Y:S11]  /*3de80*/  IMAD.MOV.U32 R3, RZ, RZ, R25 ;  /* 0x000000ffff037224 */ /* 0x000ff600078e0019 */
[----:B------:R-:W-:Y:S11]  /*3de90*/  @!UPT UIADD3 URZ, URZ, URZ, URZ ;  /* 0x0000003f3f3ff290 */ /* 0x000ff6000fffe03f */
[----:B------:R0:W-:Y:S01]  /*3dea0*/  STL.64 [R1+0x490], R4 ;  /* 0x0004900401007387 */ /* 0x0001e20000100a00 */
[----:B------:R1:W-:Y:S02]  /*3deb0*/  STL.64 [R1+0x498], R6 ;  /* 0x0004980601007387 */ /* 0x0003e40000100a00 */
[----:B0-----:R-:W-:Y:S02]  /*3dec0*/  IMAD.MOV.U32 R4, RZ, RZ, R24 ;  /* 0x000000ffff047224 */ /* 0x001fe400078e0018 */
[----:B------:R-:W2:Y:S02]  /*3ded0*/  LDL.LU.64 R24, [R1+0x2718] ;  /* 0x0027180001187983 */ /* 0x000ea40000300a00 */
[C---:B--2---:R-:W-:Y:S01]  /*3dee0*/  HMMA.16816.F32 R12, R16.reuse, R24, R12 ;  /* 0x00000018100c723c */ /* 0x044fe2000000180c */
[----:B-1----:R-:W-:Y:S02]  /*3def0*/  IMAD.MOV.U32 R6, RZ, RZ, R24 ;  /* 0x000000ffff067224 */ /* 0x002fe400078e0018 */
[----:B------:R-:W-:Y:S11]  /*3df00*/  IMAD.MOV.U32 R5, RZ, RZ, R25 ;  /* 0x000000ffff057224 */ /* 0x000ff600078e0019 */
[----:B------:R-:W-:Y:S09]  /*3df10*/  @!UPT UIADD3 URZ, URZ, URZ, URZ ;  /* 0x0000003f3f3ff290 */ /* 0x000ff2000fffe03f */
[----:B------:R0:W-:Y:S01]  /*3df20*/  STL.64 [R1+0x480], R12 ;  /* 0x0004800c01007387 */ /* 0x0001e20000100a00 */
[----:B------:R-:W-:Y:S03]  /*3df30*/  STL.64 [R1+0x488], R14 ;  /* 0x0004880e01007387 */ /* 0x000fe60000100a00 */
[----:B0-----:R-:W2:Y:S01]  /*3df40*/  LDL.LU.64 R12, [R1+0x2710] ;  /* 0x00271000010c7983 */ /* 0x001ea20000300a00 */
[----:B------:R-:W4:Y:S02]  /*3df50*/  LDL.LU.64 R24, [R1+0x2708] ;  /* 0x0027080001187983 */ /* 0x000f240000300a00 */
[C---:B----4-:R-:W-:Y:S01]  /*3df60*/  HMMA.16816.F32 R8, R16.reuse, R24, R8 ;  /* 0x000000181008723c */ /* 0x050fe20000001808 */
[----:B------:R-:W-:Y:S11]  /*3df70*/  IMAD.MOV.U32 R7, RZ, RZ, R25 ;  /* 0x000000ffff077224 */ /* 0x000ff600078e0019 */
[----:B------:R-:W-:Y:S11]  /*3df80*/  @!UPT UIADD3 URZ, URZ, URZ, URZ ;  /* 0x0000003f3f3ff290 */ /* 0x000ff6000fffe03f */
[----:B------:R-:W-:Y:S01]  /*3df90*/  STL.64 [R1+0x470], R8 ;  /* 0x0004700801007387 */ /* 0x000fe20000100a00 */
[----:B------:R0:W-:Y:S02]  /*3dfa0*/  STL.64 [R1+0x478], R10 ;  /* 0x0004780a01007387 */ /* 0x0001e40000100a00 */
[----:B------:R-:W3:Y:S02]  /*3dfb0*/  LDL.LU.64 R26, [R1+0x2700] ;  /* 0x00270000011a7983 */ /* 0x000ee40000300a00 */
[----:B0-----:R-:W-:Y:S02]  /*3dfc0*/  IMAD.MOV.U32 R10, RZ, RZ, R24 ;  /* 0x000000ffff0a7224 */ /* 0x001fe400078e0018 */
[----:B------:R-:W4:Y:S01]  /*3dfd0*/  LDL.LU.64 R24, [R1+0x26f8] ;  /* 0x0026f80001187983 */ /* 0x000f220000300a00 */
[----:B------:R-:W-:Y:S02]  /*3dfe0*/  STL.64 [R1+0x2648], R6 ;  /* 0x0026480601007387 */ /* 0x000fe40000100a00 */
[----:B------:R2:W-:Y:S02]  /*3dff0*/  STL.64 [R1+0x2640], R4 ;  /* 0x0026400401007387 */ /* 0x0005e40000100a00 */
[----:B--2---:R-:W-:Y:S01]  /*3e000*/  HMMA.16816.F32 R4, R16, R12, R20 ;  /* 0x0000000c1004723c */ /* 0x004fe20000001814 */
[----:B------:R-:W-:-:S06]  /*3e010*/  IMAD.MOV.U32 R11, RZ, RZ, R13 ;  /* 0x000000ffff0b7224 */ /* 0x000fcc00078e000d */
[----:B------:R-:W-:Y:S11]  /*3e020*/  IMAD.MOV.U32 R20, RZ, RZ, R12 ;  /* 0x000000ffff147224 */ /* 0x000ff600078e000c */
[----:B------:R-:W-:Y:S05]  /*3e030*/  @!UPT UIADD3 URZ, URZ, URZ, URZ ;  /* 0x0000003f3f3ff290 */ /* 0x000fea000fffe03f */
[----:B------:R0:W-:Y:S01]  /*3e040*/  STL.64 [R1+0x460], R4 ;  /* 0x0004600401007387 */ /* 0x0001e20000100a00 */
[----:B------:R1:W-:Y:S02]  /*3e050*/  STL.64 [R1+0x468], R6 ;  /* 0x0004680601007387 */ /* 0x0003e40000100a00 */
[----:B------:R-:W-:Y:S02]  /*3e060*/  STL [R1+0x26f0], R20 ;  /* 0x0026f01401007387 */ /* 0x000fe40000100800 */
[----:B------:R-:W-:Y:S01]  /*3e070*/  STL.64 [R1+0x26b8], R10 ;  /* 0x0026b80a01007387 */ /* 0x000fe20000100a00 */
[----:B0-----:R-:W2:Y:S01]  /*3e080*/  LDL.LU R4, [R1+0x740] ;  /* 0x0007400001047983 */ /* 0x001ea20000300800 */
[----:B------:R-:W2:Y:S02]  /*3e090*/  LDL.LU R5, [R1+0x744] ;  /* 0x0007440001057983 */ /* 0x000ea40000300800 */
[----:B-1----:R-:W2:Y:S02]  /*3e0a0*/  LDL.LU R6, [R1+0x748] ;  /* 0x0007480001067983 */ /* 0x002ea40000300800 */
[----:B------:R-:W2:Y:S01]  /*3e0b0*/  LDL.LU R7, [R1+0x74c] ;  /* 0x00074c0001077983 */ /* 0x000ea20000300800 */
[----:B------:R-:W2:Y:S01]  /*3e0c0*/  LDL.LU R12, [R1+0x760] ;  /* 0x00076000010c7983 */ /* 0x000ea20000300800 */
[----:B------:R-:W2:Y:S02]  /*3e0d0*/  LDL.LU R13, [R1+0x764] ;  /* 0x00076400010d7983 */ /* 0x000ea40000300800 */
[----:B------:R-:W2:Y:S02]  /*3e0e0*/  LDL.LU R14, [R1+0x768] ;  /* 0x00076800010e7983 */ /* 0x000ea40000300800 */
[----:B------:R-:W2:Y:S02]  /*3e0f0*/  LDL.LU R15, [R1+0x76c] ;  /* 0x00076c00010f7983 */ /* 0x000ea40000300800 */
[----:B--2---:R-:W-:Y:S01]  /*3e100*/  STL.64 [R1+0x2688], R14 ;  /* 0x0026880e01007387 */ /* 0x004fe20000100a00 */
[----:B------:R0:W-:Y:S03]  /*3e110*/  STL.64 [R1+0x2680], R12 ;  /* 0x0026800c01007387 */ /* 0x0001e60000100a00 */
[----:B0-----:R-:W2:Y:S04]  /*3e120*/  LDL.64 R12, [R1+0x20] ;  /* 0x00002000010c7983 */ /* 0x001ea80000100a00 */
[----:B--2---:R3:W-:Y:S02]  /*3e130*/  STL.64 [R1+0x2698], R12 ;  /* 0x0026980c01007387 */ /* 0x0047e40000100a00 */
[----:B---3--:R-:W-:-:S02]  /*3e140*/  IMAD.MOV.U32 R12, RZ, RZ, R27 ;  /* 0x000000ffff0c7224 */ /* 0x008fc400078e001b */
[----:B------:R-:W-:-:S05]  /*3e150*/  IMAD.MOV.U32 R13, RZ, RZ, R26 ;  /* 0x000000ffff0d7224 */ /* 0x000fca00078e001a */
[----:B------:R-:W-:Y:S01]  /*3e160*/  STL.64 [R1+0x26b0], R12 ;  /* 0x0026b00c01007387 */ /* 0x000fe20000100a00 */
[----:B------:R-:W-:Y:S02]  /*3e170*/  STL.64 [R1+0x2660], R6 ;  /* 0x0026600601007387 */ /* 0x000fe40000100a00 */
[----:B------:R0:W-:Y:S02]  /*3e180*/  STL.64 [R1+0x2658], R4 ;  /* 0x0026580401007387 */ /* 0x0001e40000100a00 */
[----:B0-----:R-:W2:Y:S01]  /*3e190*/  LDL.LU R4, [R1+0x750] ;  /* 0x0007500001047983 */ /* 0x001ea20000300800 */
[----:B------:R-:W2:Y:S02]  /*3e1a0*/  LDL.LU R5, [R1+0x754] ;  /* 0x0007540001057983 */ /* 0x000ea40000300800 */
[----:B------:R-:W3:Y:S02]  /*3e1b0*/  LDL.LU R6, [R1+0x758] ;  /* 0x0007580001067983 */ /* 0x000ee40000300800 */
[----:B------:R-:W3:Y:S01]  /*3e1c0*/  LDL.LU R7, [R1+0x75c] ;  /* 0x00075c0001077983 */ /* 0x000ee20000300800 */
[----:B------:R-:W2:Y:S01]  /*3e1d0*/  LDL.LU R8, [R1+0x790] ;  /* 0x0007900001087983 */ /* 0x000ea20000300800 */
[----:B------:R-:W2:Y:S02]  /*3e1e0*/  LDL.LU R9, [R1+0x794] ;  /* 0x0007940001097983 */ /* 0x000ea40000300800 */
[----:B------:R-:W2:Y:S02]  /*3e1f0*/  LDL.LU R10, [R1+0x798] ;  /* 0x00079800010a7983 */ /* 0x000ea40000300800 */
[----:B------:R-:W2:Y:S01]  /*3e200*/  LDL.LU R11, [R1+0x79c] ;  /* 0x00079c00010b7983 */ /* 0x000ea20000300800 */
[----:B------:R-:W4:Y:S01]  /*3e210*/  LDL.LU R20, [R1+0xc30] ;  /* 0x000c300001147983 */ /* 0x000f220000300800 */
[----:B------:R-:W4:Y:S02]  /*3e220*/  LDL.LU R21, [R1+0xc34] ;  /* 0x000c340001157983 */ /* 0x000f240000300800 */
[----:B------:R-:W4:Y:S02]  /*3e230*/  LDL.LU R22, [R1+0xc38] ;  /* 0x000c380001167983 */ /* 0x000f240000300800 */
[----:B------:R-:W4:Y:S01]  /*3e240*/  LDL.LU R23, [R1+0xc3c] ;  /* 0x000c3c0001177983 */ /* 0x000f220000300800 */
[----:B--2---:R-:W-:Y:S01]  /*3e250*/  STL.64 [R1+0x26c8], R10 ;  /* 0x0026c80a01007387 */ /* 0x004fe20000100a00 */
[----:B------:R0:W-:Y:S03]  /*3e260*/  STL.64 [R1+0x26c0], R8 ;  /* 0x0026c00801007387 */ /* 0x0001e60000100a00 */
[----:B0-----:R-:W2:Y:S04]  /*3e270*/  LDL.64 R8, [R1+0x50] ;  /* 0x0000500001087983 */ /* 0x001ea80000100a00 */
[----:B--2---:R0:W-:Y:S01]  /*3e280*/  STL.64 [R1+0x26d8], R8 ;  /* 0x0026d80801007387 */ /* 0x0041e20000100a00 */
[----:B------:R-:W2:Y:S03]  /*3e290*/  LDL.64 R12, [R1+0x40] ;  /* 0x00004000010c7983 */ /* 0x000ea60000100a00 */
[----:B0-----:R-:W3:Y:S04]  /*3e2a0*/  LDL.64 R8, [R1+0x60] ;  /* 0x0000600001087983 */ /* 0x001ee80000100a00 */
        /* <DEDUP_REMOVED lines=13> */
[----:B0-----:R-:W3:Y:S01]  /*3e380*/  LDL.64 R4, [R1+0x10] ;  /* 0x0000100001047983 */ /* 0x001ee20000100a00 */
[C---:B----4-:R-:W-:Y:S03]  /*3e390*/  HMMA.16816.F32 R20, R16.reuse, R24, R20 ;  /* 0x000000181014723c */ /* 0x050fe60000001814 */
[----:B---3--:R0:W-:Y:S04]  /*3e3a0*/  STL.64 [R1+0x2690], R4 ;  /* 0x0026900401007387 */ /* 0x0081e80000100a00 */
[----:B0-----:R-:W3:Y:S01]  /*3e3b0*/  LDL.LU R4, [R1+0x770] ;  /* 0x0007700001047983 */ /* 0x001ee20000300800 */
[----:B------:R-:W3:Y:S02]  /*3e3c0*/  LDL.LU R5, [R1+0x774] ;  /* 0x0007740001057983 */ /* 0x000ee40000300800 */
[----:B------:R-:W4:Y:S02]  /*3e3d0*/  LDL.LU R6, [R1+0x778] ;  /* 0x0007780001067983 */ /* 0x000f240000300800 */
[----:B------:R-:W4:Y:S01]  /*3e3e0*/  LDL.LU R7, [R1+0x77c] ;  /* 0x00077c0001077983 */ /* 0x000f220000300800 */
[----:B--2---:R-:W-:Y:S01]  /*3e3f0*/  HMMA.16816.F32 R12, R16, R8, R12 ;  /* 0x00000008100c723c */ /* 0x004fe2000000180c */
[----:B----4-:R-:W-:Y:S01]  /*3e400*/  STL.64 [R1+0x26a8], R6 ;  /* 0x0026a80601007387 */ /* 0x010fe20000100a00 */
[----:B---3--:R0:W-:Y:S03]  /*3e410*/  STL.64 [R1+0x26a0], R4 ;  /* 0x0026a00401007387 */ /* 0x0081e60000100a00 */
[----:B0-----:R-:W2:Y:S01]  /*3e420*/  LDL.LU R4, [R1+0x780] ;  /* 0x0007800001047983 */ /* 0x001ea20000300800 */
[----:B------:R-:W2:Y:S02]  /*3e430*/  LDL.LU R5, [R1+0x784] ;  /* 0x0007840001057983 */ /* 0x000ea40000300800 */
[----:B------:R-:W2:Y:S02]  /*3e440*/  LDL.LU R6, [R1+0x788] ;  /* 0x0007880001067983 */ /* 0x000ea40000300800 */
[----:B------:R-:W2:Y:S01]  /*3e450*/  LDL.LU R7, [R1+0x78c] ;  /* 0x00078c0001077983 */ /* 0x000ea20000300800 */
[----:B------:R0:W-:Y:S01]  /*3e460*/  STL.64 [R1+0x450], R20 ;  /* 0x0004501401007387 */ /* 0x0001e20000100a00 */
[----:B------:R1:W-:Y:S03]  /*3e470*/  STL.64 [R1+0x458], R22 ;  /* 0x0004581601007387 */ /* 0x0003e60000100a00 */
[----:B0-----:R-:W3:Y:S01]  /*3e480*/  LDL.LU R20, [R1+0x26f0] ;  /* 0x0026f00001147983 */ /* 0x001ee20000300800 */
[----:B-1----:R-:W-:-:S02]  /*3e490*/  IMAD.MOV.U32 R22, RZ, RZ, R24 ;  /* 0x000000ffff167224 */ /* 0x002fc400078e0018 */
[----:B------:R-:W-:Y:S02]  /*3e4a0*/  IMAD.MOV.U32 R21, RZ, RZ, R25 ;  /* 0x000000ffff157224 */ /* 0x000fe400078e0019 */
[----:B------:R-:W4:Y:S01]  /*3e4b0*/  LDL.LU R24, [R1+0x5b0] ;  /* 0x0005b00001187983 */ /* 0x000f220000300800 */
[----:B------:R-:W4:Y:S01]  /*3e4c0*/  LDL.LU R25, [R1+0x5b4] ;  /* 0x0005b40001197983 */ /* 0x000f220000300800 */
[----:B------:R-:W2:Y:S02]  /*3e4d0*/  LDL.LU R26, [R1+0x5b8] ;  /* 0x0005b800011a7983 */ /* 0x000ea40000300800 */
[----:B------:R-:W2:Y:S02]  /*3e4e0*/  LDL.LU R27, [R1+0x5bc] ;  /* 0x0005bc00011b7983 */ /* 0x000ea40000300800 */
[----:B------:R-:W-:Y:S01]  /*3e4f0*/  IMAD.MOV.U32 R23, RZ, RZ, R9 ;  /* 0x000000ffff177224 */ /* 0x000fe200078e0009 */
[----:B--2---:R0:W-:Y:S01]  /*3e500*/  STL.64 [R1+0x24e0], R26 ;  /* 0x0024e01a01007387 */ /* 0x0041e20000100a00 */
[----:B----4-:R-:W-:Y:S02]  /*3e510*/  STL.64 [R1+0x24d8], R24 ;  /* 0x0024d81801007387 */ /* 0x010fe40000100a00 */
[----:B------:R-:W-:Y:S02]  /*3e520*/  STL.64 [R1+0x440], R12 ;  /* 0x0004400c01007387 */ /* 0x000fe40000100a00 */
[----:B------:R1:W-:Y:S02]  /*3e530*/  STL.64 [R1+0x448], R14 ;  /* 0x0004480e01007387 */ /* 0x0003e40000100a00 */
[----:B0-----:R-:W-:Y:S01]  /*3e540*/  IMAD.MOV.U32 R26, RZ, RZ, R8 ;  /* 0x000000ffff1a7224 */ /* 0x001fe200078e0008 */
[----:B-1----:R-:W2:Y:S01]  /*3e550*/  LDL.LU.64 R14, [R1+0x26e8] ;  /* 0x0026e800010e7983 */ /* 0x002ea20000300a00 */
[----:B------:R-:W2:Y:S02]  /*3e560*/  LDL.LU.64 R12, [R1+0x26e0] ;  /* 0x0026e000010c7983 */ /* 0x000ea40000300a00 */
[----:B------:R-:W2:Y:S02]  /*3e570*/  LDL.LU.64 R8, [R1+0x26d8] ;  /* 0x0026d80001087983 */ /* 0x000ea40000300a00 */
[----:B------:R-:W-:Y:S01]  /*3e580*/  IMAD.MOV.U32 R25, RZ, RZ, R28 ;  /* 0x000000ffff197224 */ /* 0x000fe200078e001c */
[----:B--2---:R-:W-:Y:S01]  /*3e590*/  HMMA.16816.F32 R12, R16, R8, R12 ;  /* 0x00000008100c723c */ /* 0x004fe2000000180c */
[----:B------:R-:W-:-:S02]  /*3e5a0*/  IMAD.MOV.U32 R28, RZ, RZ, R8 ;  /* 0x000000ffff1c7224 */ /* 0x000fc400078e0008 */
[----:B------:R-:W-:Y:S11]  /*3e5b0*/  IMAD.MOV.U32 R27, RZ, RZ, R9 ;  /* 0x000000ffff1b7224 */ /* 0x000ff600078e0009 */
[----:B------:R-:W-:Y:S09]  /*3e5c0*/  @!UPT UIADD3 URZ, URZ, URZ, URZ ;  /* 0x0000003f3f3ff290 */ /* 0x000ff2000fffe03f */
[----:B------:R0:W-:Y:S01]  /*3e5d0*/  STL.64 [R1+0x7a0], R12 ;  /* 0x0007a00c01007387 */ /* 0x0001e20000100a00 */
[----:B------:R-:W-:Y:S03]  /*3e5e0*/  STL.64 [R1+0x7a8], R14 ;  /* 0x0007a80e01007387 */ /* 0x000fe60000100a00 */
[----:B0-----:R-:W2:Y:S01]  /*3e5f0*/  LDL.LU.64 R12, [R1+0x26d0] ;  /* 0x0026d000010c7983 */ /* 0x001ea20000300a00 */
[----:B------:R-:W2:Y:S02]  /*3e600*/  LDL.LU.64 R10, [R1+0x26c8] ;  /* 0x0026c800010a7983 */ /* 0x000ea40000300a00 */
[----:B------:R-:W2:Y:S02]  /*3e610*/  LDL.LU.64 R8, [R1+0x26c0] ;  /* 0x0026c00001087983 */ /* 0x000ea40000300a00 */
[----:B------:R-:W-:Y:S01]  /*3e620*/  IMAD.MOV.U32 R24, RZ, RZ, R29 ;  /* 0x000000ffff187224 */ /* 0x000fe200078e001d */
[C---:B--2---:R-:W-:Y:S01]  /*3e630*/  HMMA.16816.F32 R8, R16.reuse, R12, R8 ;  /* 0x0000000c1008723c */ /* 0x044fe20000001808 */
[----:B------:R-:W-:Y:S11]  /*3e640*/  IMAD.MOV.U32 R29, RZ, RZ, R13 ;  /* 0x000000ffff1d7224 */ /* 0x000ff600078e000d */
[----:B------:R-:W-:Y:S11]  /*3e650*/  @!UPT UIADD3 URZ, URZ, URZ, URZ ;  /* 0x0000003f3f3ff290 */ /* 0x000ff6000fffe03f */
[----:B------:R0:W-:Y:S01]  /*3e660*/  STL.64 [R1+0x790], R8 ;  /* 0x0007900801007387 */ /* 0x0001e20000100a00 */
[----:B------:R1:W-:Y:S02]  /*3e670*/  STL.64 [R1+0x798], R10 ;  /* 0x0007980a01007387 */ /* 0x0003e40000100a00 */
[----:B0-----:R-:W-:Y:S01]  /*3e680*/  IMAD.MOV.U32 R9, RZ, RZ, R12 ;  /* 0x000000ffff097224 */ /* 0x001fe200078e000c */
[----:B-1----:R-:W2:Y:S01]  /*3e690*/  LDL.LU.64 R10, [R1+0x26b8] ;  /* 0x0026b800010a7983 */ /* 0x002ea20000300a00 */
[----:B------:R-:W4:Y:S02]  /*3e6a0*/  LDL.LU.64 R12, [R1+0x26b0] ;  /* 0x0026b000010c7983 */ /* 0x000f240000300a00 */
[C---:B----4-:R-:W-:Y:S01]  /*3e6b0*/  HMMA.16816.F32 R12, R16.reuse, R12, R4 ;  /* 0x0000000c100c723c */ /* 0x050fe20000001804 */
[----:B------:R-:W4:Y:S01]  /*3e6c0*/  LDL.LU.64 R6, [R1+0x26a8] ;  /* 0x0026a80001067983 */ /* 0x000f220000300a00 */
[----:B------:R-:W4:Y:S11]  /*3e6d0*/  LDL.LU.64 R4, [R1+0x26a0] ;  /* 0x0026a00001047983 */ /* 0x000f360000300a00 */
[----:B------:R-:W-:Y:S10]  /*3e6e0*/  @!UPT UIADD3 URZ, URZ, URZ, URZ ;  /* 0x0000003f3f3ff290 */ /* 0x000ff4000fffe03f */
[----:B------:R0:W-:Y:S01]  /*3e6f0*/  STL.64 [R1+0x780], R12 ;  /* 0x0007800c01007387 */ /* 0x0001e20000100a00 */
[----:B------:R-:W-:Y:S03]  /*3e700*/  STL.64 [R1+0x788], R14 ;  /* 0x0007880e01007387 */ /* 0x000fe60000100a00 */
[----:B0-----:R-:W4:Y:S02]  /*3e710*/  LDL.LU.64 R12, [R1+0x2698] ;  /* 0x00269800010c7983 */ /* 0x001f240000300a00 */
[C---:B----4-:R-:W-:Y:S01]  /*3e720*/  HMMA.16816.F32 R4, R16.reuse, R12, R4 ;  /* 0x0000000c1004723c */ /* 0x050fe20000001804 */
[----:B------:R-:W-:Y:S02]  /*3e730*/  IMAD.MOV.U32 R2, RZ, RZ, R12 ;  /* 0x000000ffff027224 */ /* 0x000fe400078e000c */
        /* <DEDUP_REMOVED lines=15> */
[----:B------:R-:W2:Y:S01]  /*3e830*/  LDL.LU.64 R6, [R1+0x2670] ;  /* 0x0026700001067983 */ /* 0x000ea20000300a00 */
[----:B------:R-:W2:Y:S02]  /*3e840*/  LDL.LU.64 R4, [R1+0x2668] ;  /* 0x0026680001047983 */ /* 0x000ea40000300a00 */
[----:B--2---:R-:W-:Y:S11]  /*3e850*/  HMMA.16816.F32 R4, R16, R24, R4 ;  /* 0x000000181004723c */ /* 0x004ff60000001804 */
[----:B------:R-:W-:Y:S11]  /*3e860*/  @!UPT UIADD3 URZ, URZ, URZ, URZ ;  /* 0x0000003f3f3ff290 */ /* 0x000ff6000fffe03f */
[----:B------:R-:W-:Y:S01]  /*3e870*/  @!UPT UIADD3 URZ, URZ, URZ, URZ ;  /* 0x0000003f3f3ff290 */ /* 0x000fe2000fffe03f */
[----:B------:R-:W-:Y:S01]  /*3e880*/  STL.64 [R1+0x750], R4 ;  /* 0x0007500401007387 */ /* 0x000fe20000100a00 */
[----:B------:R0:W-:Y:S03]  /*3e890*/  STL.64 [R1+0x758], R6 ;  /* 0x0007580601007387 */ /* 0x0001e60000100a00 */
[----:B0-----:R-:W4:Y:S01]  /*3e8a0*/  LDL.LU.64 R6, [R1+0x2660] ;  /* 0x0026600001067983 */ /* 0x001f220000300a00 */
[----:B------:R-:W4:Y:S02]  /*3e8b0*/  LDL.LU.64 R4, [R1+0x2658] ;  /* 0x0026580001047983 */ /* 0x000f240000300a00 */
[----:B------:R0:W-:Y:S02]  /*3e8c0*/  STL.64 [R1+0x24f8], R24 ;  /* 0x0024f81801007387 */ /* 0x0001e40000100a00 */
[----:B0-----:R-:W-:Y:S02]  /*3e8d0*/  IMAD.MOV.U32 R24, RZ, RZ, R14 ;  /* 0x000000ffff187224 */ /* 0x001fe400078e000e */
[----:B------:R-:W-:Y:S01]  /*3e8e0*/  IMAD.MOV.U32 R25, RZ, RZ, R15 ;  /* 0x000000ffff197224 */ /* 0x000fe200078e000f */
[----:B------:R-:W2:Y:S01]  /*3e8f0*/  LDL.LU R14, [R1+0x2654] ;  /* 0x00265400010e7983 */ /* 0x000ea20000300800 */
[----:B------:R-:W2:Y:S03]  /*3e900*/  LDL.LU R15, [R1+0x2650] ;  /* 0x00265000010f7983 */ /* 0x000ea60000300800 */
[----:B------:R0:W-:Y:S02]  /*3e910*/  STL.64 [R1+0x2510], R24 ;  /* 0x0025101801007387 */ /* 0x0001e40000100a00 */
[----:B0-----:R-:W-:-:S02]  /*3e920*/  IMAD.MOV.U32 R24, RZ, RZ, R2 ;  /* 0x000000ffff187224 */ /* 0x001fc400078e0002 */
[----:B------:R-:W-:Y:S01]  /*3e930*/  IMAD.MOV.U32 R25, RZ, RZ, R8 ;  /* 0x000000ffff197224 */ /* 0x000fe200078e0008 */
[----:B----4-:R-:W-:Y:S11]  /*3e940*/  HMMA.16816.F32 R4, R16, R12, R4 ;  /* 0x0000000c1004723c */ /* 0x010ff60000001804 */
[----:B------:R-:W-:Y:S11]  /*3e950*/  @!UPT UIADD3 URZ, URZ, URZ, URZ ;  /* 0x0000003f3f3ff290 */ /* 0x000ff6000fffe03f */
[----:B------:R-:W-:Y:S01]  /*3e960*/  @!UPT UIADD3 URZ, URZ, URZ, URZ ;  /* 0x0000003f3f3ff290 */ /* 0x000fe2000fffe03f */
[----:B------:R-:W-:Y:S01]  /*3e970*/  STL.64 [R1+0x740], R4 ;  /* 0x0007400401007387 */ /* 0x000fe20000100a00 */
[----:B------:R0:W-:Y:S03]  /*3e980*/  STL.64 [R1+0x748], R6 ;  /* 0x0007480601007387 */ /* 0x0001e60000100a00 */
[----:B0-----:R-:W4:Y:S01]  /*3e990*/  LDL.LU.64 R6, [R1+0x2648] ;  /* 0x0026480001067983 */ /* 0x001f220000300a00 */
[----:B------:R-:W2:Y:S02]  /*3e9a0*/  LDL.LU.64 R4, [R1+0x2640] ;  /* 0x0026400001047983 */ /* 0x000ea40000300a00 */
[----:B------:R-:W2:Y:S02]  /*3e9b0*/  LDL.LU R2, [R1+0x2638] ;  /* 0x0026380001027983 */ /* 0x000ea40000300800 */
[----:B------:R-:W2:Y:S01]  /*3e9c0*/  LDL.LU R8, [R1+0x2634] ;  /* 0x0026340001087983 */ /* 0x000ea20000300800 */
[----:B------:R0:W-:Y:S04]  /*3e9d0*/  STL.64 [R1+0x2528], R24 ;  /* 0x0025281801007387 */ /* 0x0001e80000100a00 */
[----:B0-----:R-:W2:Y:S04]  /*3e9e0*/  LDL.LU.64 R24, [R1+0x30] ;  /* 0x0000300001187983 */ /* 0x001ea80000300a00 */
[----:B--2---:R-:W-:Y:S01]  /*3e9f0*/  STL.64 [R1+0x2540], R24 ;  /* 0x0025401801007387 */ /* 0x004fe20000100a00 */
        /* <DEDUP_REMOVED lines=8> */
[----:B------:R-:W3:Y:S04]  /*3ea80*/  LDL.LU R9, [R1+0x2630] ;  /* 0x0026300001097983 */ /* 0x000ee80000300800 */
        /* <DEDUP_REMOVED lines=18> */
[----:B------:R0:W-:Y:S02]  /*3ebb0*/  STL.64 [R1+0x2588], R24 ;  /* 0x0025881801007387 */ /* 0x0001e40000100a00 */
[----:B0-----:R-:W-:Y:S02]  /*3ebc0*/  IMAD.MOV.U32 R24, RZ, RZ, R22 ;  /* 0x000000ffff187224 */ /* 0x001fe400078e0016 */
        /* <DEDUP_REMOVED lines=86> */
[----:B------:R-:W-:-:S02]  /*3f130*/  IMAD.MOV.U32 R24, RZ, RZ, R2 ;  /* 0x000000ffff187224 */ /* 0x000fc400078e0002 */
[----:B------:R-:W-:Y:S01]  /*3f140*/  IMAD.MOV.U32 R25, RZ, RZ, R0 ;  /* 0x000000ffff197224 */ /* 0x000fe200078e0000 */
[----:B---3--:R-:W-:Y:S01]  /*3f150*/  HMMA.16816.F32 R16, R16, R4, R20 ;  /* 0x000000041010723c */ /* 0x008fe20000001814 */
[----:B------:R-:W2:Y:S01]  /*3f160*/  LDL.LU.64 R22, [R1+0x2620] ;  /* 0x0026200001167983 */ /* 0x000ea20000300a00 */
[----:B------:R-:W2:Y:S11]  /*3f170*/  LDL.LU.64 R20, [R1+0x2618] ;  /* 0x0026180001147983 */ /* 0x000eb60000300a00 */
[----:B------:R-:W-:Y:S10]  /*3f180*/  @!UPT UIADD3 URZ, URZ, URZ, URZ ;  /* 0x0000003f3f3ff290 */ /* 0x000ff4000fffe03f */
[----:B------:R0:W-:Y:S01]  /*3f190*/  STL.64 [R1+0x430], R16 ;  /* 0x0004301001007387 */ /* 0x0001e20000100a00 */
[----:B------:R1:W-:Y:S03]  /*3f1a0*/  STL.64 [R1+0x438], R18 ;  /* 0x0004381201007387 */ /* 0x0003e60000100a00 */
[----:B0-----:R-:W3:Y:S01]  /*3f1b0*/  LDL.LU R16, [R1+0x5a0] ;  /* 0x0005a00001107983 */ /* 0x001ee20000300800 */
[----:B------:R-:W3:Y:S02]  /*3f1c0*/  LDL.LU R17, [R1+0x5a4] ;  /* 0x0005a40001117983 */ /* 0x000ee40000300800 */
[----:B-1----:R-:W3:Y:S02]  /*3f1d0*/  LDL.LU R18, [R1+0x5a8] ;  /* 0x0005a80001127983 */ /* 0x002ee40000300800 */
[----:B------:R-:W3:Y:S01]  /*3f1e0*/  LDL.LU R19, [R1+0x5ac] ;  /* 0x0005ac0001137983 */ /* 0x000ee20000300800 */
        /* <DEDUP_REMOVED lines=55> */
[----:B0-----:R-:W2:Y:S01]  /*3f560*/  LDL.LU.64 R24, [R1+0x2558] ;  /* 0x0025580001187983 */ /* 0x001ea20000300a00 */
[----:B------:R-:W4:Y:S01]  /*3f570*/  LDL R0, [R1+0x1774] ;  /* 0x0017740001007983 */ /* 0x000f220000100800 */
        /* <DEDUP_REMOVED lines=45> */
[----:B------:R-:W-:Y:S02]  /*3f850*/  STL.64 [R1+0x2420], R14 ;  /* 0x0024200e01007387 */ /* 0x000fe40000100a00 */
[----:B------:R0:W-:Y:S02]  /*3f860*/  STL.64 [R1+0x2418], R12 ;  /* 0x0024180c01007387 */ /* 0x0001e40000100a00 */
[----:B0-----:R-:W2:Y:S01]  /*3f870*/  LDL.LU.64 R12, [R1+0xa0] ;  /* 0x0000a000010c7983 */ /* 0x001ea20000300a00 */
[C---:B---3--:R-:W-:Y:S03]  /*3f880*/  HMMA.16816.F32 R16, R20.reuse, R8, R16 ;  /* 0x000000081410723c */ /* 0x048fe60000001810 */
[----:B--2---:R0:W-:Y:S04]  /*3f890*/  STL.64 [R1+0x24c0], R12 ;  /* 0x0024c00c01007387 */ /* 0x0041e80000100a00 */
[----:B0-----:R-:W2:Y:S01]  /*3f8a0*/  LDL.LU.64 R12, [R1+0xc0] ;  /* 0x0000c000010c7983 */ /* 0x001ea20000300a00 */
[----:B------:R-:W3:Y:S03]  /*3f8b0*/  LDL R11, [R1+0xd50] ;  /* 0x000d5000010b7983 */ /* 0x000ee60000100800 */
[----:B---3--:R-:W-:Y:S01]  /*3f8c0*/  STL [R1+0x2410], R11 ;  /* 0x0024100b01007387 */ /* 0x008fe20000100800 */
[----:B------:R0:W-:Y:S11]  /*3f8d0*/  STL.64 [R1+0x2408], R8 ;  /* 0x0024080801007387 */ /* 0x0001f60000100a00 */
[----:B------:R-:W-:Y:S02]  /*3f8e0*/  STL.64 [R1+0x5a0], R16 ;  /* 0x0005a01001007387 */ /* 0x000fe40000100a00 */
[----:B------:R1:W-:Y:S01]  /*3f8f0*/  STL.64 [R1+0x5a8], R18 ;  /* 0x0005a81201007387 */ /* 0x0003e20000100a00 */
[----:B0-----:R-:W3:Y:S01]  /*3f900*/  LDL.LU R8, [R1+0xbf0] ;  /* 0x000bf00001087983 */ /* 0x001ee20000300800 */
[----:B------:R-:W3:Y:S01]  /*3f910*/  LDL.LU R9, [R1+0xbf4] ;  /* 0x000bf40001097983 */ /* 0x000ee20000300800 */
[----:B-1----:R-:W-:Y:S01]  /*3f920*/  HMMA.16816.F32 R16, R20, R4, R24 ;  /* 0x000000041410723c */ /* 0x002fe20000001818 */
[----:B------:R-:W3:Y:S01]  /*3f930*/  LDL.LU R10, [R1+0xbf8] ;  /* 0x000bf800010a7983 */ /* 0x000ee20000300800 */
[----:B------:R-:W3:Y:S01]  /*3f940*/  LDL.LU R11, [R1+0xbfc] ;  /* 0x000bfc00010b7983 */ /* 0x000ee20000300800 */
[----:B------:R0:W-:Y:S02]  /*3f950*/  STL [R1+0x23dc], R4 ;  /* 0x0023dc0401007387 */ /* 0x0001e40000100800 */
[----:B------:R1:W-:Y:S01]  /*3f960*/  STL [R1+0x23d8], R5 ;  /* 0x0023d80501007387 */ /* 0x0003e20000100800 */
[----:B----4-:R-:W4:Y:S11]  /*3f970*/  LDSM.16.MT88.4 R24, [R0+0x12080] ;  /* 0x012080000018783b */ /* 0x010f360000004200 */
[----:B------:R-:W-:Y:S06]  /*3f980*/  @!UPT UIADD3 URZ, URZ, URZ, URZ ;  /* 0x0000003f3f3ff290 */ /* 0x000fec000fffe03f */
[----:B------:R-:W-:Y:S01]  /*3f990*/  STL.64 [R1+0x1d0], R16 ;  /* 0x0001d01001007387 */ /* 0x000fe20000100a00 */
[----:B------:R-:W-:Y:S02]  /*3f9a0*/  STL.64 [R1+0x1d8], R18 ;  /* 0x0001d81201007387 */ /* 0x000fe40000100a00 */
[----:B0-----:R-:W2:Y:S02]  /*3f9b0*/  LDL.LU R4, [R1+0xc10] ;  /* 0x000c100001047983 */ /* 0x001ea40000300800 */
[----:B-1----:R-:W2:Y:S01]  /*3f9c0*/  LDL.LU R5, [R1+0xc14] ;  /* 0x000c140001057983 */ /* 0x002ea20000300800 */
[----:B------:R-:W2:Y:S01]  /*3f9d0*/  LDL.LU R6, [R1+0xc18] ;  /* 0x000c180001067983 */ /* 0x000ea20000300800 */
[----:B------:R-:W2:Y:S03]  /*3f9e0*/  LDL.LU R7, [R1+0xc1c] ;  /* 0x000c1c0001077983 */ /* 0x000ea60000300800 */
[----:B------:R-:W2:Y:S01]  /*3f9f0*/  LDSM.16.MT88.4 R16, [R0+0x12000] ;  /* 0x012000000010783b */ /* 0x000ea20000004200 */
[----:B------:R-:W-:-:S02]  /*3fa00*/  IMAD.MOV.U32 R20, RZ, RZ, R3 ;  /* 0x000000ffff147224 */ /* 0x000fc400078e0003 */
[----:B------:R-:W-:-:S05]  /*3fa10*/  IMAD.MOV.U32 R21, RZ, RZ, R2 ;  /* 0x000000ffff157224 */ /* 0x000fca00078e0002 */
[----:B------:R0:W-:Y:S04]  /*3fa20*/  STL.64 [R1+0x2460], R20 ;  /* 0x0024601401007387 */ /* 0x0001e80000100a00 */
[----:B0-----:R-:W3:Y:S01]  /*3fa30*/  LDL.LU.64 R20, [R1+0xb0] ;  /* 0x0000b00001147983 */ /* 0x001ee20000300a00 */
[----:B----4-:R-:W-:Y:S02]  /*3fa40*/  STL.64 [R1+0x23b8], R26 ;  /* 0x0023b81a01007387 */ /* 0x010fe40000100a00 */
[----:B------:R0:W-:Y:S02]  /*3fa50*/  STL.64 [R1+0x23b0], R24 ;  /* 0x0023b01801007387 */ /* 0x0001e40000100a00 */
        /* <DEDUP_REMOVED lines=8> */
[----:B------:R0:W-:Y:S02]  /*3fae0*/  STL.64 [R1+0x428], R6 ;  /* 0x0004280601007387 */ /* 0x0001e40000100a00 */
[----:B0-----:R-:W-:Y:S02]  /*3faf0*/  IMAD.MOV.U32 R7, RZ, RZ, R12 ;  /* 0x000000ffff077224 */ /* 0x001fe400078e000c */
[----:B------:R-:W-:Y:S02]  /*3fb00*/  IMAD.MOV.U32 R6, RZ, RZ, R13 ;  /* 0x000000ffff067224 */ /* 0x000fe400078e000d */
[----:B------:R-:W2:Y:S03]  /*3fb10*/  LDL.LU.64 R12, [R1+0x24c0] ;  /* 0x0024c000010c7983 */ /* 0x000ea60000300a00 */
[----:B------:R-:W-:Y:S02]  /*3fb20*/  STL [R1+0x23e4], R6 ;  /* 0x0023e40601007387 */ /* 0x000fe40000100800 */
[----:B------:R3:W-:Y:S02]  /*3fb30*/  STL [R1+0x23e0], R7 ;  /* 0x0023e00701007387 */ /* 0x0007e40000100800 */
[----:B---3--:R-:W-:Y:S11]  /*3fb40*/  HMMA.16816.F32 R4, R16, R20, R24 ;  /* 0x000000141004723c */ /* 0x008ff60000001818 */
[----:B------:R-:W-:Y:S11]  /*3fb50*/  @!UPT UIADD3 URZ, URZ, URZ, URZ ;  /* 0x0000003f3f3ff290 */ /* 0x000ff6000fffe03f */
[----:B------:R-:W-:Y:S01]  /*3fb60*/  @!UPT UIADD3 URZ, URZ, URZ, URZ ;  /* 0x0000003f3f3ff290 */ /* 0x000fe2000fffe03f */
[----:B------:R-:W-:Y:S01]  /*3fb70*/  STL.64 [R1+0x410], R4 ;  /* 0x0004100401007387 */ /* 0x000fe20000100a00 */
[----:B------:R2:W-:Y:S02]  /*3fb80*/  STL.64 [R1+0x418], R6 ;  /* 0x0004180601007387 */ /* 0x0005e40000100a00 */
[----:B------:R-:W-:Y:S02]  /*3fb90*/  IMAD.MOV.U32 R24, RZ, RZ, R21 ;  /* 0x000000ffff187224 */ /* 0x000fe400078e0015 */
[----:B------:R-:W-:-:S03]  /*3fba0*/  IMAD.MOV.U32 R25, RZ, RZ, R20 ;  /* 0x000000ffff197224 */ /* 0x000fc600078e0014 */
[----:B------:R-:W-:Y:S02]  /*3fbb0*/  STL [R1+0x23ec], R24 ;  /* 0x0023ec1801007387 */ /* 0x000fe40000100800 */
[----:B------:R-:W-:Y:S01]  /*3fbc0*/  STL [R1+0x23e8], R25 ;  /* 0x0023e81901007387 */ /* 0x000fe20000100800 */
[----:B--2---:R-:W-:Y:S11]  /*3fbd0*/  HMMA.16816.F32 R4, R16, R12, R8 ;  /* 0x0000000c1004723c */ /* 0x004ff60000001808 */
[----:B------:R-:W-:Y:S11]  /*3fbe0*/  @!UPT UIADD3 URZ, URZ, URZ, URZ ;  /* 0x0000003f3f3ff290 */ /* 0x000ff6000fffe03f */
[----:B------:R-:W-:Y:S01]  /*3fbf0*/  @!UPT UIADD3 URZ, URZ, URZ, URZ ;  /* 0x0000003f3f3ff290 */ /* 0x000fe2000fffe03f */
[----:B------:R-:W-:Y:S01]  /*3fc00*/  STL.64 [R1+0x400], R4 ;  /* 0x0004000401007387 */ /* 0x000fe20000100a00 */
[----:B------:R-:W-:Y:S02]  /*3fc10*/  STL.64 [R1+0x408], R6 ;  /* 0x0004080601007387 */ /* 0x000fe40000100a00 */
[----:B------:R-:W2:Y:S02]  /*3fc20*/  LDL.LU R8, [R1+0xb40] ;  /* 0x000b400001087983 */ /* 0x000ea40000300800 */
[----:B------:R-:W2:Y:S01]  /*3fc30*/  LDL.LU R9, [R1+0xb44] ;  /* 0x000b440001097983 */ /* 0x000ea20000300800 */
[----:B------:R-:W3:Y:S01]  /*3fc40*/  LDL.LU R10, [R1+0xb48] ;  /* 0x000b4800010a7983 */ /* 0x000ee20000300800 */
[----:B------:R-:W3:Y:S03]  /*3fc50*/  LDL.LU R11, [R1+0xb4c] ;  /* 0x000b4c00010b7983 */ /* 0x000ee60000300800 */
[----:B---3--:R-:W-:Y:S01]  /*3fc60*/  STL.64 [R1+0x2430], R10 ;  /* 0x0024300a01007387 */ /* 0x008fe20000100a00 */
[----:B--2---:R0:W-:Y:S03]  /*3fc70*/  STL.64 [R1+0x2428], R8 ;  /* 0x0024280801007387 */ /* 0x0041e60000100a00 */
[----:B0-----:R-:W2:Y:S04]  /*3fc80*/  LDL.LU.64 R8, [R1+0x10] ;  /* 0x0000100001087983 */ /* 0x001ea80000300a00 */
[----:B--2---:R0:W-:Y:S04]  /*3fc90*/  STL.64 [R1+0x2440], R8 ;  /* 0x0024400801007387 */ /* 0x0041e80000100a00 */
[----:B0-----:R-:W2:Y:S04]  /*3fca0*/  LDL.LU.64 R8, [R1+0x20] ;  /* 0x0000200001087983 */ /* 0x001ea80000300a00 */
[----:B--2---:R0:W-:Y:S04]  /*3fcb0*/  STL.64 [R1+0x2458], R8 ;  /* 0x0024580801007387 */ /* 0x0041e80000100a00 */
        /* <DEDUP_REMOVED lines=14> */
[----:B---3--:R-:W-:Y:S01]  /*3fda0*/  STL.64 [R1+0x2480], R10 ;  /* 0x0024800a01007387 */ /* 0x008fe20000100a00 */
[----:B--2---:R0:W-:Y:S03]  /*3fdb0*/  STL.64 [R1+0x2478], R8 ;  /* 0x0024780801007387 */ /* 0x0041e60000100a00 */
[----:B0-----:R-:W2:Y:S04]  /*3fdc0*/  LDL.LU.64 R8, [R1+0x50] ;  /* 0x0000500001087983 */ /* 0x001ea80000300a00 */
[----:B--2---:R0:W-:Y:S04]  /*3fdd0*/  STL.64 [R1+0x2490], R8 ;  /* 0x0024900801007387 */ /* 0x0041e80000100a00 */
[----:B0-----:R-:W2:Y:S04]  /*3fde0*/  LDL.LU.64 R8, [R1+0x60] ;  /* 0x0000600001087983 */ /* 0x001ea80000300a00 */
[----:B--2---:R0:W-:Y:S04]  /*3fdf0*/  STL.64 [R1+0x24a8], R8 ;  /* 0x0024a80801007387 */ /* 0x0041e80000100a00 */
[----:B0-----:R-:W2:Y:S04]  /*3fe00*/  LDL.LU.64 R8, [R1+0x70] ;  /* 0x0000700001087983 */ /* 0x001ea80000300a00 */
[----:B--2---:R0:W-:Y:S04]  /*3fe10*/  STL.64 [R1+0x24b0], R8 ;  /* 0x0024b00801007387 */ /* 0x0041e80000100a00 */
[----:B0-----:R-:W2:Y:S04]  /*3fe20*/  LDL.LU.64 R8, [R1+0x80] ;  /* 0x0000800001087983 */ /* 0x001ea80000300a00 */
[----:B--2---:R0:W-:Y:S04]  /*3fe30*/  STL.64 [R1+0x24b8], R8 ;  /* 0x0024b80801007387 */ /* 0x0041e80000100a00 */
[----:B0-----:R-:W4:Y:S01]  /*3fe40*/  LDL.LU.64 R8, [R1+0x90] ;  /* 0x0000900001087983 */ /* 0x001f220000300a00 */
[----:B------:R-:W2:Y:S03]  /*3fe50*/  LDL.LU.64 R20, [R1+0x40] ;  /* 0x0000400001147983 */ /* 0x000ea60000300a00 */
[----:B--2---:R0:W-:Y:S04]  /*3fe60*/  STL.64 [R1+0x2488], R20 ;  /* 0x0024881401007387 */ /* 0x0041e80000100a00 */
        /* <DEDUP_REMOVED lines=12> */
[----:B------:R-:W3:Y:S01]  /*3ff30*/  LDL.LU.64 R12, [R1] ;  /* 0x00000000010c7983 */ /* 0x000ee20000300a00 */
[----:B----4-:R-:W-:Y:S03]  /*3ff40*/  HMMA.16816.F32 R4, R16, R8, R4 ;  /* 0x000000081004723c */ /* 0x010fe60000001804 */
[----:B---3--:R0:W-:Y:S04]  /*3ff50*/  STL.64 [R1+0x2438], R12 ;  /* 0x0024380c01007387 */ /* 0x0081e80000100a00 */
[----:B0-----:R-:W3:Y:S01]  /*3ff60*/  LDL.LU R12, [R1+0xb60] ;  /* 0x000b6000010c7983 */ /* 0x001ee20000300800 */
[----:B------:R-:W3:Y:S02]  /*3ff70*/  LDL.LU R13, [R1+0xb64] ;  /* 0x000b6400010d7983 */ /* 0x000ee40000300800 */
[----:B------:R-:W4:Y:S02]  /*3ff80*/  LDL.LU R14, [R1+0xb68] ;  /* 0x000b6800010e7983 */ /* 0x000f240000300800 */
[----:B------:R-:W4:Y:S02]  /*3ff90*/  LDL.LU R15, [R1+0xb6c] ;  /* 0x000b6c00010f7983 */ /* 0x000f240000300800 */
[----:B------:R-:W-:Y:S01]  /*3ffa0*/  IMAD.MOV.U32 R3, RZ, RZ, R9 ;  /* 0x000000ffff037224 */ /* 0x000fe200078e0009 */
[----:B----4-:R-:W-:Y:S01]  /*3ffb0*/  STL.64 [R1+0x2450], R14 ;  /* 0x0024500e01007387 */ /* 0x010fe20000100a00 */
[----:B---3--:R0:W-:Y:S03]  /*3ffc0*/  STL.64 [R1+0x2448], R12 ;  /* 0x0024480c01007387 */ /* 0x0081e60000100a00 */
[----:B0-----:R-:W3:Y:S01]  /*3ffd0*/  LDL.LU R12, [R1+0xb70] ;  /* 0x000b7000010c7983 */ /* 0x001ee20000300800 */
[----:B------:R-:W3:Y:S02]  /*3ffe0*/  LDL.LU R13, [R1+0xb74] ;  /* 0x000b7400010d7983 */ /* 0x000ee40000300800 */
[----:B------:R-:W3:Y:S02]  /*3fff0*/  LDL.LU R14, [R1+0xb78] ;  /* 0x000b7800010e7983 */ /* 0x000ee40000300800 */
[----:B------:R-:W3:Y:S01]  /*40000*/  LDL.LU R15, [R1+0xb7c] ;  /* 0x000b7c00010f7983 */ /* 0x000ee20000300800 */
[----:B------:R0:W-:Y:S01]  /*40010*/  STL [R1+0x23f4], R26 ;  /* 0x0023f41a01007387 */ /* 0x0001e20000100800 */
[----:B------:R1:W-:Y:S02]  /*40020*/  STL [R1+0x23f0], R27 ;  /* 0x0023f01b01007387 */ /* 0x0003e40000100800 */
[----:B------:R-:W4:Y:S02]  /*40030*/  LDL.LU R24, [R1+0xbc0] ;  /* 0x000bc00001187983 */ /* 0x000f240000300800 */
[----:B------:R-:W4:Y:S01]  /*40040*/  LDL.LU R25, [R1+0xbc4] ;  /* 0x000bc40001197983 */ /* 0x000f220000300800 */
[----:B0-----:R-:W4:Y:S01]  /*40050*/  LDL.LU R26, [R1+0xbc8] ;  /* 0x000bc800011a7983 */ /* 0x001f220000300800 */
[----:B-1----:R-:W4:Y:S02]  /*40060*/  LDL.LU R27, [R1+0xbcc] ;  /* 0x000bcc00011b7983 */ /* 0x002f240000300800 */
[----:B------:R0:W-:Y:S02]  /*40070*/  STL.64 [R1+0x3f0], R4 ;  /* 0x0003f00401007387 */ /* 0x0001e40000100a00 */
[----:B------:R-:W-:Y:S02]  /*40080*/  STL.64 [R1+0x3f8], R6 ;  /* 0x0003f80601007387 */ /* 0x000fe40000100a00 */
[----:B0-----:R-:W-:-:S02]  /*40090*/  IMAD.MOV.U32 R5, RZ, RZ, R8 ;  /* 0x000000ffff057224 */ /* 0x001fc400078e0008 */
[----:B------:R-:W2:Y:S01]  /*400a0*/  LDL.LU.64 R8, [R1+0x24b8] ;  /* 0x0024b80001087983 */ /* 0x000ea20000300a00 */
[----:B------:R-:W-:Y:S02]  /*400b0*/  STL [R1+0x23fc], R3 ;  /* 0x0023fc0301007387 */ /* 0x000fe40000100800 */
[----:B------:R0:W-:Y:S02]  /*400c0*/  STL [R1+0x23f8], R5 ;  /* 0x0023f80501007387 */ /* 0x0001e40000100800 */
[----:B------:R-:W2:Y:S01]  /*400d0*/  LDL.LU R4, [R1+0xbd0] ;  /* 0x000bd00001047983 */ /* 0x000ea20000300800 */
[----:B0-----:R-:W2:Y:S01]  /*400e0*/  LDL.LU R5, [R1+0xbd4] ;  /* 0x000bd40001057983 */ /* 0x001ea20000300800 */
[----:B------:R-:W2:Y:S02]  /*400f0*/  LDL.LU R6, [R1+0xbd8] ;  /* 0x000bd80001067983 */ /* 0x000ea40000300800 */
[----:B------:R-:W2:Y:S02]  /*40100*/  LDL.LU R7, [R1+0xbdc] ;  /* 0x000bdc0001077983 */ /* 0x000ea40000300800 */
[C---:B--2---:R-:W-:Y:S11]  /*40110*/  HMMA.16816.F32 R4, R16.reuse, R8, R4 ;  /* 0x000000081004723c */ /* 0x044ff60000001804 */
[----:B------:R-:W-:Y:S11]  /*40120*/  @!UPT UIADD3 URZ, URZ, URZ, URZ ;  /* 0x0000003f3f3ff290 */ /* 0x000ff6000fffe03f */
[----:B------:R-:W-:Y:S01]  /*40130*/  @!UPT UIADD3 URZ, URZ, URZ, URZ ;  /* 0x0000003f3f3ff290 */ /* 0x000fe2000fffe03f */
[----:B------:R0:W-:Y:S01]  /*40140*/  STL.64 [R1+0x3e0], R4 ;  /* 0x0003e00401007387 */ /* 0x0001e20000100a00 */
[----:B------:R1:W-:Y:S02]  /*40150*/  STL.64 [R1+0x3e8], R6 ;  /* 0x0003e80601007387 */ /* 0x0003e40000100a00 */
[----:B0-----:R-:W-:Y:S02]  /*40160*/  IMAD.MOV.U32 R4, RZ, RZ, R9 ;  /* 0x000000ffff047224 */ /* 0x001fe400078e0009 */
[----:B-1----:R-:W-:Y:S02]  /*40170*/  IMAD.MOV.U32 R7, RZ, RZ, R8 ;  /* 0x000000ffff077224 */ /* 0x002fe400078e0008 */
[----:B------:R-:W4:Y:S03]  /*40180*/  LDL.LU.64 R8, [R1+0x24b0] ;  /* 0x0024b00001087983 */ /* 0x000f260000300a00 */
[----:B------:R-:W-:Y:S01]  /*40190*/  STL [R1+0x2400], R7 ;  /* 0x0024000701007387 */ /* 0x000fe20000100800 */
[C---:B----4-:R-:W-:Y:S01]  /*401a0*/  HMMA.16816.F32 R24, R16.reuse, R8, R24 ;  /* 0x000000081018723c */ /* 0x050fe20000001818 */
        /* <DEDUP_REMOVED lines=36> */
[----:B------:R0:W-:Y:S01]  /*403f0*/  STL.64 [R1+0x390], R8 ;  /* 0x0003900801007387 */ /* 0x0001e20000100a00 */
[----:B------:R-:W-:Y:S03]  /*40400*/  STL.64 [R1+0x398], R10 ;  /* 0x0003980a01007387 */ /* 0x000fe60000100a00 */
[----:B0-----:R-:W3:Y:S01]  /*40410*/  LDL.LU.64 R8, [R1+0x2458] ;  /* 0x0024580001087983 */ /* 0x001ee20000300a00 */
[----:B------:R0:W-:Y:S03]  /*40420*/  STL.64 [R1+0x22d8], R20 ;  /* 0x0022d81401007387 */ /* 0x0001e60000100a00 */
[----:B0-----:R-:W2:Y:S01]  /*40430*/  LDL.LU R20, [R1+0xb50] ;  /* 0x000b500001147983 */ /* 0x001ea20000300800 */
[----:B------:R-:W2:Y:S02]  /*40440*/  LDL.LU R21, [R1+0xb54] ;  /* 0x000b540001157983 */ /* 0x000ea40000300800 */
[----:B------:R-:W2:Y:S02]  /*40450*/  LDL.LU R22, [R1+0xb58] ;  /* 0x000b580001167983 */ /* 0x000ea40000300800 */
[----:B------:R-:W2:Y:S01]  /*40460*/  LDL.LU R23, [R1+0xb5c] ;  /* 0x000b5c0001177983 */ /* 0x000ea20000300800 */
        /* <DEDUP_REMOVED lines=18> */
[----:B------:R-:W3:Y:S01]  /*40590*/  LDL.LU.64 R8, [R1+0x2428] ;  /* 0x0024280001087983 */ /* 0x000ee20000300a00 */
[C---:B--2---:R-:W-:Y:S11]  /*405a0*/  HMMA.16816.F32 R20, R16.reuse, R12, R20 ;  /* 0x0000000c1014723c */ /* 0x044ff60000001814 */
[----:B------:R-:W-:Y:S11]  /*405b0*/  @!UPT UIADD3 URZ, URZ, URZ, URZ ;  /* 0x0000003f3f3ff290 */ /* 0x000ff6000fffe03f */
[----:B------:R-:W-:Y:S01]  /*405c0*/  @!UPT UIADD3 URZ, URZ, URZ, URZ ;  /* 0x0000003f3f3ff290 */ /* 0x000fe2000fffe03f */
[----:B------:R-:W-:Y:S01]  /*405d0*/  STL.64 [R1+0x360], R20 ;  /* 0x0003601401007387 */ /* 0x000fe20000100a00 */
[----:B------:R0:W-:Y:S02]  /*405e0*/  STL.64 [R1+0x368], R22 ;  /* 0x0003681601007387 */ /* 0x0001e40000100a00 */
[----:B-1----:R-:W2:Y:S02]  /*405f0*/  LDL.LU.64 R14, [R1+0x2420] ;  /* 0x00242000010e7983 */ /* 0x002ea40000300a00 */
        /* <DEDUP_REMOVED lines=8> */
[----:B0-----:R-:W3:Y:S01]  /*40680*/  LDL.LU R11, [R1+0x2410] ;  /* 0x00241000010b7983 */ /* 0x001ee20000300800 */
[----:B------:R-:W4:Y:S02]  /*40690*/  LDL.LU.64 R8, [R1+0x2408] ;  /* 0x0024080001087983 */ /* 0x000f240000300a00 */
[----:B--2---:R-:W-:Y:S02]  /*406a0*/  STL.64 [R1+0x2288], R14 ;  /* 0x0022880e01007387 */ /* 0x004fe40000100a00 */
[----:B------:R0:W-:Y:S02]  /*406b0*/  STL.64 [R1+0x2280], R12 ;  /* 0x0022800c01007387 */ /* 0x0001e40000100a00 */
[----:B0-----:R-:W4:Y:S01]  /*406c0*/  LDL.LU R12, [R1+0xb30] ;  /* 0x000b3000010c7983 */ /* 0x001f220000300800 */
[----:B------:R-:W4:Y:S02]  /*406d0*/  LDL.LU R13, [R1+0xb34] ;  /* 0x000b3400010d7983 */ /* 0x000f240000300800 */
[----:B------:R-:W4:Y:S02]  /*406e0*/  LDL.LU R14, [R1+0xb38] ;  /* 0x000b3800010e7983 */ /* 0x000f240000300800 */
[----:B------:R-:W4:Y:S02]  /*406f0*/  LDL.LU R15, [R1+0xb3c] ;  /* 0x000b3c00010f7983 */ /* 0x000f240000300800 */
[----:B----4-:R-:W-:Y:S01]  /*40700*/  HMMA.16816.F32 R12, R16, R8, R12 ;  /* 0x00000008100c723c */ /* 0x010fe2000000180c */
[----:B---3--:R-:W-:Y:S01]  /*40710*/  STL [R1+0x22d0], R11 ;  /* 0x0022d00b01007387 */ /* 0x008fe20000100800 */
[----:B------:R-:W-:Y:S11]  /*40720*/  STL.64 [R1+0x22c8], R8 ;  /* 0x0022c80801007387 */ /* 0x000ff60000100a00 */
[----:B------:R-:W-:Y:S10]  /*40730*/  @!UPT UIADD3 URZ, URZ, URZ, URZ ;  /* 0x0000003f3f3ff290 */ /* 0x000ff4000fffe03f */
[----:B------:R0:W-:Y:S01]  /*40740*/  STL.64 [R1+0x340], R12 ;  /* 0x0003400c01007387 */ /* 0x0001e20000100a00 */
[----:B------:R1:W-:Y:S03]  /*40750*/  STL.64 [R1+0x348], R14 ;  /* 0x0003480e01007387 */ /* 0x0003e60000100a00 */
[----:B0-----:R-:W2:Y:S01]  /*40760*/  LDL.LU R12, [R1+0x8d0] ;  /* 0x0008d000010c7983 */ /* 0x001ea20000300800 */
[----:B------:R-:W2:Y:S02]  /*40770*/  LDL.LU R13, [R1+0x8d4] ;  /* 0x0008d400010d7983 */ /* 0x000ea40000300800 */
[----:B-1----:R-:W3:Y:S02]  /*40780*/  LDL.LU R14, [R1+0x8d8] ;  /* 0x0008d800010e7983 */ /* 0x002ee40000300800 */
[----:B------:R-:W3:Y:S01]  /*40790*/  LDL.LU R15, [R1+0x8dc] ;  /* 0x0008dc00010f7983 */ /* 0x000ee20000300800 */
[----:B------:R-:W4:Y:S01]  /*407a0*/  LDL.LU R8, [R1+0x900] ;  /* 0x0009000001087983 */ /* 0x000f220000300800 */
[----:B------:R-:W4:Y:S02]  /*407b0*/  LDL.LU R9, [R1+0x904] ;  /* 0x0009040001097983 */ /* 0x000f240000300800 */
[----:B------:R-:W2:Y:S02]  /*407c0*/  LDL.LU R10, [R1+0x908] ;  /* 0x00090800010a7983 */ /* 0x000ea40000300800 */
[----:B------:R-:W2:Y:S02]  /*407d0*/  LDL.LU R11, [R1+0x90c] ;  /* 0x00090c00010b7983 */ /* 0x000ea40000300800 */
[----:B------:R-:W-:-:S02]  /*407e0*/  IMAD.MOV.U32 R20, RZ, RZ, R7 ;  /* 0x000000ffff147224 */ /* 0x000fc400078e0007 */
[----:B------:R-:W-:Y:S01]  /*407f0*/  IMAD.MOV.U32 R21, RZ, RZ, R3 ;  /* 0x000000ffff157224 */ /* 0x000fe200078e0003 */
[----:B--2---:R-:W-:Y:S01]  /*40800*/  STL.64 [R1+0x22e8], R10 ;  /* 0x0022e80a01007387 */ /* 0x004fe20000100a00 */
[----:B----4-:R-:W-:Y:S02]  /*40810*/  STL.64 [R1+0x22e0], R8 ;  /* 0x0022e00801007387 */ /* 0x010fe40000100a00 */
[----:B------:R-:W2:Y:S02]  /*40820*/  LDL.LU R7, [R1+0x2400] ;  /* 0x0024000001077983 */ /* 0x000ea40000300800 */
[----:B------:R-:W4:Y:S01]  /*40830*/  LDL.LU R3, [R1+0x23fc] ;  /* 0x0023fc0001037983 */ /* 0x000f220000300800 */
[----:B------:R0:W-:Y:S02]  /*40840*/  STL.64 [R1+0x22f0], R20 ;  /* 0x0022f01401007387 */ /* 0x0001e40000100a00 */
[----:B0-----:R-:W-:Y:S02]  /*40850*/  IMAD.MOV.U32 R20, RZ, RZ, R5 ;  /* 0x000000ffff147224 */ /* 0x001fe400078e0005 */
[----:B------:R-:W-:Y:S01]  /*40860*/  IMAD.MOV.U32 R21, RZ, RZ, R26 ;  /* 0x000000ffff157224 */ /* 0x000fe200078e001a */
[----:B------:R-:W2:Y:S01]  /*40870*/  LDL.LU R5, [R1+0x23f8] ;  /* 0x0023f80001057983 */ /* 0x000ea20000300800 */
[----:B------:R-:W2:Y:S03]  /*40880*/  LDL.LU R26, [R1+0x23f4] ;  /* 0x0023f400011a7983 */ /* 0x000ea60000300800 */
[----:B------:R0:W-:Y:S01]  /*40890*/  STL.64 [R1+0x2308], R20 ;  /* 0x0023081401007387 */ /* 0x0001e20000100a00 */
[----:B------:R-:W2:Y:S02]  /*408a0*/  LDL.LU R8, [R1+0x910] ;  /* 0x0009100001087983 */ /* 0x000ea40000300800 */
[----:B------:R-:W2:Y:S02]  /*408b0*/  LDL.LU R9, [R1+0x914] ;  /* 0x0009140001097983 */ /* 0x000ea40000300800 */
[----:B------:R-:W2:Y:S01]  /*408c0*/  LDL.LU R10, [R1+0x918] ;  /* 0x00091800010a7983 */ /* 0x000ea20000300800 */
[----:B------:R-:W2:Y:S01]  /*408d0*/  LDL.LU R11, [R1+0x91c] ;  /* 0x00091c00010b7983 */ /* 0x000ea20000300800 */
[----:B0-----:R-:W-:-:S02]  /*408e0*/  IMAD.MOV.U32 R20, RZ, RZ, R27 ;  /* 0x000000ffff147224 */ /* 0x001fc400078e001b */
        /* <DEDUP_REMOVED lines=33> */
[----:B----4-:R-:W-:Y:S01]  /*40b00*/  IMAD.MOV.U32 R21, RZ, RZ, R3 ;  /* 0x000000ffff157224 */ /* 0x010fe200078e0003 */
[----:B------:R-:W4:Y:S01]  /*40b10*/  LDL.LU R5, [R1+0x23d8] ;  /* 0x0023d80001057983 */ /* 0x000f220000300800 */
        /* <DEDUP_REMOVED lines=10> */
[----:B------:R0:W-:Y:S02]  /*40bc0*/  STL.64 [R1+0x2380], R20 ;  /* 0x0023801401007387 */ /* 0x0001e40000100a00 */
[----:B0-----:R-:W-:Y:S02]  /*40bd0*/  IMAD.MOV.U32 R20, RZ, RZ, R25 ;  /* 0x000000ffff147224 */ /* 0x001fe400078e0019 */
[----:B------:R-:W-:Y:S02]  /*40be0*/  IMAD.MOV.U32 R21, RZ, RZ, R24 ;  /* 0x000000ffff157224 */ /* 0x000fe400078e0018 */
[----:B------:R-:W4:Y:S01]  /*40bf0*/  LDL.LU R24, [R1+0xaf0] ;  /* 0x000af00001187983 */ /* 0x000f220000300800 */
[----:B------:R-:W4:Y:S02]  /*40c00*/  LDL.LU R25, [R1+0xaf4] ;  /* 0x000af40001197983 */ /* 0x000f240000300800 */
[----:B------:R-:W4:Y:S02]  /*40c10*/  LDL.LU R26, [R1+0xaf8] ;  /* 0x000af800011a7983 */ /* 0x000f240000300800 */
[----:B------:R-:W4:Y:S01]  /*40c20*/  LDL.LU R27, [R1+0xafc] ;  /* 0x000afc00011b7983 */ /* 0x000f220000300800 */
        /* <DEDUP_REMOVED lines=28> */
[----:B------:R-:W2:Y:S02]  /*40df0*/  LDL.LU R10, [R1+0x998] ;  /* 0x00099800010a7983 */ /* 0x000ea40000300800 */
[----:B------:R-:W2:Y:S01]  /*40e00*/  LDL.LU R11, [R1+0x99c] ;  /* 0x00099c00010b7983 */ /* 0x000ea20000300800 */
[----:B------:R-:W-:Y:S01]  /*40e10*/  STL.64 [R1+0x2298], R14 ;  /* 0x0022980e01007387 */ /* 0x000fe20000100a00 */
[----:B------:R0:W-:Y:S02]  /*40e20*/  STL.64 [R1+0x2290], R12 ;  /* 0x0022900c01007387 */ /* 0x0001e40000100a00 */
[----:B0-----:R-:W-:-:S02]  /*40e30*/  IMAD.MOV.U32 R12, RZ, RZ, R0 ;  /* 0x000000ffff0c7224 */ /* 0x001fc400078e0000 */
[----:B------:R-:W-:Y:S01]  /*40e40*/  IMAD.MOV.U32 R13, RZ, RZ, R2 ;  /* 0x000000ffff0d7224 */ /* 0x000fe200078e0002 */
[----:B------:R-:W3:Y:S01]  /*40e50*/  LDL.LU R0, [R1+0x23c8] ;  /* 0x0023c80001007983 */ /* 0x000ee20000300800 */
[----:B------:R-:W4:Y:S03]  /*40e60*/  LDL.LU R2, [R1+0x23c4] ;  /* 0x0023c40001027983 */ /* 0x000f260000300800 */
[----:B------:R0:W-:Y:S02]  /*40e70*/  STL.64 [R1+0x22b0], R12 ;  /* 0x0022b00c01007387 */ /* 0x0001e40000100a00 */
[----:B0-----:R-:W-:Y:S02]  /*40e80*/  IMAD.MOV.U32 R12, RZ, RZ, R28 ;  /* 0x000000ffff0c7224 */ /* 0x001fe400078e001c */
[----:B------:R-:W2:Y:S01]  /*40e90*/  LDL.LU R28, [R1+0x23c0] ;  /* 0x0023c000011c7983 */ /* 0x000ea20000300800 */
[----:B------:R-:W2:Y:S02]  /*40ea0*/  LDL.LU.64 R26, [R1+0x23b8] ;  /* 0x0023b800011a7983 */ /* 0x000ea40000300a00 */
[----:B------:R-:W2:Y:S02]  /*40eb0*/  LDL.LU.64 R24, [R1+0x23b0] ;  /* 0x0023b00001187983 */ /* 0x000ea40000300a00 */
[----:B------:R-:W-:Y:S01]  /*40ec0*/  STL.64 [R1+0x22a8], R6 ;  /* 0x0022a80601007387 */ /* 0x000fe20000100a00 */
[----:B------:R0:W-:Y:S01]  /*40ed0*/  STL.64 [R1+0x22a0], R4 ;  /* 0x0022a00401007387 */ /* 0x0001e20000100a00 */
[----:B------:R1:W-:Y:S02]  /*40ee0*/  STL.64 [R1+0x1a0], R16 ;  /* 0x0001a01001007387 */ /* 0x0003e40000100a00 */
[----:B------:R-:W-:Y:S01]  /*40ef0*/  STL.64 [R1+0x1a8], R18 ;  /* 0x0001a81201007387 */ /* 0x000fe20000100a00 */
[----:B0-----:R-:W3:Y:S01]  /*40f00*/  LDL.LU R4, [R1+0x8e0] ;  /* 0x0008e00001047983 */ /* 0x001ee20000300800 */
[----:B------:R-:W3:Y:S02]  /*40f10*/  LDL.LU R5, [R1+0x8e4] ;  /* 0x0008e40001057983 */ /* 0x000ee40000300800 */
[----:B------:R-:W3:Y:S02]  /*40f20*/  LDL.LU R6, [R1+0x8e8] ;  /* 0x0008e80001067983 */ /* 0x000ee40000300800 */
[----:B------:R-:W3:Y:S02]  /*40f30*/  LDL.LU R7, [R1+0x8ec] ;  /* 0x0008ec0001077983 */ /* 0x000ee40000300800 */
[----:B-1----:R-:W-:-:S02]  /*40f40*/  IMAD.MOV.U32 R16, RZ, RZ, R23 ;  /* 0x000000ffff107224 */ /* 0x002fc400078e0017 */
[----:B------:R-:W-:Y:S02]  /*40f50*/  IMAD.MOV.U32 R17, RZ, RZ, R22 ;  /* 0x000000ffff117224 */ /* 0x000fe400078e0016 */
[C---:B--2---:R-:W-:Y:S01]  /*40f60*/  HMMA.16816.F32 R20, R24.reuse, R20, R8 ;  /* 0x000000141814723c */ /* 0x044fe20000001808 */
        /* <DEDUP_REMOVED lines=9> */
[----:B------:R3:W-:Y:S01]  /*41000*/  STL.64 [R1+0x198], R22 ;  /* 0x0001981601007387 */ /* 0x0007e20000100a00 */
[----:B0-----:R-:W3:Y:S02]  /*41010*/  LDL.LU.64 R20, [R1+0x2398] ;  /* 0x0023980001147983 */ /* 0x001ee40000300a00 */
[C---:B---3--:R-:W-:Y:S02]  /*41020*/  HMMA.16816.F32 R20, R24.reuse, R20, R8 ;  /* 0x000000141814723c */ /* 0x048fe40000001808 */
[----:B------:R-:W3:Y:S01]  /*41030*/  LDL.LU.64 R10, [R1+0x2390] ;  /* 0x00239000010a7983 */ /* 0x000ee20000300a00 */
[----:B------:R-:W3:Y:S11]  /*41040*/  LDL.LU.64 R8, [R1+0x2388] ;  /* 0x0023880001087983 */ /* 0x000ef60000300a00 */
[----:B------:R-:W-:Y:S09]  /*41050*/  @!UPT UIADD3 URZ, URZ, URZ, URZ ;  /* 0x0000003f3f3ff290 */ /* 0x000ff2000fffe03f */
[----:B------:R0:W-:Y:S01]  /*41060*/  STL.64 [R1+0x180], R20 ;  /* 0x0001801401007387 */ /* 0x0001e20000100a00 */
[----:B------:R3:W-:Y:S03]  /*41070*/  STL.64 [R1+0x188], R22 ;  /* 0x0001881601007387 */ /* 0x0007e60000100a00 */
        /* <DEDUP_REMOVED lines=51> */
[----:B------:R-:W3:Y:S01]  /*413b0*/  LDL.LU R11, [R1+0x22d0] ;  /* 0x0022d000010b7983 */ /* 0x000ee20000300800 */
[----:B------:R-:W4:Y:S02]  /*413c0*/  LDL.LU.64 R8, [R1+0x22c8] ;  /* 0x0022c80001087983 */ /* 0x000f240000300a00 */
[----:B------:R-:W-:Y:S11]  /*413d0*/  IMAD.MOV.U32 R13, RZ, RZ, R29 ;  /* 0x000000ffff0d7224 */ /* 0x000ff600078e001d */
[----:B------:R-:W-:Y:S07]  /*413e0*/  @!UPT UIADD3 URZ, URZ, URZ, URZ ;  /* 0x0000003f3f3ff290 */ /* 0x000fee000fffe03f */
[----:B------:R-:W-:Y:S01]  /*413f0*/  STL.64 [R1+0x100], R20 ;  /* 0x0001001401007387 */ /* 0x000fe20000100a00 */
[----:B------:R-:W-:Y:S01]  /*41400*/  STL.64 [R1+0x108], R22 ;  /* 0x0001081601007387 */ /* 0x000fe20000100a00 */
[----:B--2---:R-:W-:Y:S02]  /*41410*/  HMMA.16816.F32 R12, R24, R12, R4 ;  /* 0x0000000c180c723c */ /* 0x004fe40000001804 */
[----:B---3--:R-:W0:Y:S04]  /*41420*/  LDSM.16.MT88.4 R20, [R11+0x13000] ;  /* 0x013000000b14783b */ /* 0x008e280000004200 */
[----:B0-----:R-:W-:Y:S01]  /*41430*/  STL.64 [R1+0x2270], R22 ;  /* 0x0022701601007387 */ /* 0x001fe20000100a00 */
[----:B------:R0:W-:Y:S03]  /*41440*/  STL.64 [R1+0x2268], R20 ;  /* 0x0022681401007387 */ /* 0x0001e60000100a00 */
[----:B0-----:R-:W2:Y:S01]  /*41450*/  LDL.LU R20, [R1+0x1c0] ;  /* 0x0001c00001147983 */ /* 0x001ea20000300800 */
[----:B------:R-:W3:Y:S02]  /*41460*/  LDL.LU.64 R6, [R1+0x22c0] ;  /* 0x0022c00001067983 */ /* 0x000ee40000300a00 */
[----:B------:R-:W3:Y:S10]  /*41470*/  LDL.LU.64 R4, [R1+0x22b8] ;  /* 0x0022b80001047983 */ /* 0x000ef40000300a00 */
[----:B------:R0:W-:Y:S01]  /*41480*/  STL.64 [R1+0xf0], R12 ;  /* 0x0000f00c01007387 */ /* 0x0001e20000100a00 */
[----:B------:R3:W-:Y:S04]  /*41490*/  STL.64 [R1+0xf8], R14 ;  /* 0x0000f80e01007387 */ /* 0x0007e80000100a00 */
[----:B0-----:R-:W3:Y:S01]  /*414a0*/  LDL.LU.64 R12, [R1+0x22b0] ;  /* 0x0022b000010c7983 */ /* 0x001ee20000300a00 */
[----:B------:R-:W-:-:S02]  /*414b0*/  IMAD.MOV.U32 R21, RZ, RZ, R28 ;  /* 0x000000ffff157224 */ /* 0x000fc400078e001c */
[----:B------:R-:W-:Y:S02]  /*414c0*/  IMAD.MOV.U32 R23, RZ, RZ, R0 ;  /* 0x000000ffff177224 */ /* 0x000fe400078e0000 */
[----:B----4-:R-:W-:Y:S01]  /*414d0*/  IMAD.MOV.U32 R22, RZ, RZ, R2 ;  /* 0x000000ffff167224 */ /* 0x010fe200078e0002 */
[C---:B---3--:R-:W-:Y:S01]  /*414e0*/  HMMA.16816.F32 R12, R24.reuse, R12, R4 ;  /* 0x0000000c180c723c */ /* 0x048fe20000001804 */
[----:B------:R-:W3:Y:S01]  /*414f0*/  LDL.LU.64 R6, [R1+0x22a8] ;  /* 0x0022a80001067983 */ /* 0x000ee20000300a00 */
[----:B------:R-:W4:Y:S11]  /*41500*/  LDL.LU.64 R4, [R1+0x22a0] ;  /* 0x0022a00001047983 */ /* 0x000f360000300a00 */
[----:B------:R-:W-:Y:S11]  /*41510*/  @!UPT UIADD3 URZ, URZ, URZ, URZ ;  /* 0x0000003f3f3ff290 */ /* 0x000ff6000fffe03f */
[----:B------:R-:W-:Y:S02]  /*41520*/  IMAD.MOV.U32 R28, RZ, RZ, R14 ;  /* 0x000000ffff1c7224 */ /* 0x000fe400078e000e */
[----:B------:R-:W-:Y:S02]  /*41530*/  IMAD.MOV.U32 R0, RZ, RZ, R15 ;  /* 0x000000ffff007224 */ /* 0x000fe400078e000f */
        /* <DEDUP_REMOVED lines=8> */
[C---:B--2---:R-:W-:Y:S02]  /*415c0*/  HMMA.16816.F32 R16, R24.reuse, R16, R12 ;  /* 0x000000101810723c */ /* 0x044fe4000000180c */
[----:B------:R-:W2:Y:S01]  /*415d0*/  LDL.LU.64 R14, [R1+0x2288] ;  /* 0x00228800010e7983 */ /* 0x000ea20000300a00 */
[----:B------:R-:W2:Y:S11]  /*415e0*/  LDL.LU.64 R12, [R1+0x2280] ;  /* 0x00228000010c7983 */ /* 0x000eb60000300a00 */
[----:B------:R-:W-:Y:S09]  /*415f0*/  @!UPT UIADD3 URZ, URZ, URZ, URZ ;  /* 0x0000003f3f3ff290 */ /* 0x000ff2000fffe03f */
        /* <DEDUP_REMOVED lines=13> */
[----:B------:R1:W-:Y:S03]  /*416d0*/  STL.64 [R1+0x1c8], R22 ;  /* 0x0001c81601007387 */ /* 0x0003e60000100a00 */
[----:B0-----:R-:W4:Y:S01]  /*416e0*/  LDL.LU R20, [R1+0x1b0] ;  /* 0x0001b00001147983 */ /* 0x001f220000300800 */
[----:B------:R-:W4:Y:S02]  /*416f0*/  LDL.LU R21, [R1+0x1b4] ;  /* 0x0001b40001157983 */ /* 0x000f240000300800 */
[----:B-1----:R-:W4:Y:S02]  /*41700*/  LDL.LU R22, [R1+0x1b8] ;  /* 0x0001b80001167983 */ /* 0x002f240000300800 */
[----:B------:R-:W4:Y:S01]  /*41710*/  LDL.LU R23, [R1+0x1bc] ;  /* 0x0001bc0001177983 */ /* 0x000f220000300800 */
[----:B------:R0:W-:Y:S04]  /*41720*/  STL.64 [R1+0x21b8], R14 ;  /* 0x0021b80e01007387 */ /* 0x0001e80000100a00 */
[----:B0-----:R-:W2:Y:S01]  /*41730*/  LDL.64 R14, [R1+0x78] ;  /* 0x00007800010e7983 */ /* 0x001ea20000100a00 */
[----:B---3--:R-:W-:Y:S03]  /*41740*/  HMMA.16816.F32 R8, R24, R8, R16 ;  /* 0x000000081808723c */ /* 0x008fe60000001810 */
[----:B--2---:R0:W-:Y:S11]  /*41750*/  STL.64 [R1+0x2228], R14 ;  /* 0x0022280e01007387 */ /* 0x0041f60000100a00 */
[----:B------:R-:W-:Y:S09]  /*41760*/  @!UPT UIADD3 URZ, URZ, URZ, URZ ;  /* 0x0000003f3f3ff290 */ /* 0x000ff2000fffe03f */
[----:B------:R-:W-:Y:S02]  /*41770*/  STL.64 [R1+0x590], R8 ;  /* 0x0005900801007387 */ /* 0x000fe40000100a00 */
[----:B------:R-:W-:Y:S02]  /*41780*/  STL.64 [R1+0x598], R10 ;  /* 0x0005980a01007387 */ /* 0x000fe40000100a00 */
[----:B------:R-:W2:Y:S01]  /*41790*/  LDL.LU R12, [R1+0x540] ;  /* 0x00054000010c7983 */ /* 0x000ea20000300800 */
[----:B------:R-:W2:Y:S04]  /*417a0*/  LDL.LU R13, [R1+0x544] ;  /* 0x00054400010d7983 */ /* 0x000ea80000300800 */
[----:B0-----:R-:W3:Y:S01]  /*417b0*/  LDL.LU R14, [R1+0x548] ;  /* 0x00054800010e7983 */ /* 0x001ee20000300800 */
[----:B------:R-:W3:Y:S02]  /*417c0*/  LDL.LU R15, [R1+0x54c] ;  /* 0x00054c00010f7983 */ /* 0x000ee40000300800 */
[----:B------:R-:W2:Y:S02]  /*417d0*/  LDL.LU R16, [R1+0x560] ;  /* 0x0005600001107983 */ /* 0x000ea40000300800 */
[----:B------:R-:W2:Y:S01]  /*417e0*/  LDL.LU R17, [R1+0x564] ;  /* 0x0005640001117983 */ /* 0x000ea20000300800 */
[----:B------:R-:W2:Y:S01]  /*417f0*/  LDL.LU R18, [R1+0x568] ;  /* 0x0005680001127983 */ /* 0x000ea20000300800 */
[----:B------:R-:W2:Y:S03]  /*41800*/  LDL.LU R19, [R1+0x56c] ;  /* 0x00056c0001137983 */ /* 0x000ea60000300800 */
        /* <DEDUP_REMOVED lines=8> */
[----:B---3--:R0:W-:Y:S02]  /*41890*/  STL.64 [R1+0x2238], R14 ;  /* 0x0022380e01007387 */ /* 0x0081e40000100a00 */
[----:B------:R-:W-:Y:S01]  /*418a0*/  STL.64 [R1+0x2230], R12 ;  /* 0x0022300c01007387 */ /* 0x000fe20000100a00 */
[----:B0-----:R-:W3:Y:S04]  /*418b0*/  LDL.64 R14, [R1+0x98] ;  /* 0x00009800010e7983 */ /* 0x001ee80000100a00 */
[----:B---3--:R0:W-:Y:S01]  /*418c0*/  STL.64 [R1+0x2260], R14 ;  /* 0x0022600e01007387 */ /* 0x0081e20000100a00 */
[----:B------:R-:W3:Y:S02]  /*418d0*/  LDL R8, [R1+0x177c] ;  /* 0x00177c0001087983 */ /* 0x000ee40000100800 */
[----:B------:R-:W-:-:S02]  /*418e0*/  IMAD.MOV.U32 R10, RZ, RZ, R6 ;  /* 0x000000ffff0a7224 */ /* 0x000fc400078e0006 */
[----:B------:R-:W-:Y:S01]  /*418f0*/  IMAD.MOV.U32 R11, RZ, RZ, R7 ;  /* 0x000000ffff0b7224 */ /* 0x000fe200078e0007 */
[----:B----4-:R-:W-:Y:S01]  /*41900*/  HMMA.16816.F32 R24, R24, R4, R20 ;  /* 0x000000041818723c */ /* 0x010fe20000001814 */
[----:B0-----:R-:W4:Y:S04]  /*41910*/  LDL.64 R14, [R1+0xc8] ;  /* 0x0000c800010e7983 */ /* 0x001f280000100a00 */
[----:B---3--:R0:W-:Y:S04]  /*41920*/  STL [R1+0x2240], R8 ;  /* 0x0022400801007387 */ /* 0x0081e80000100800 */
[----:B0-----:R-:W3:Y:S01]  /*41930*/  LDL.LU R8, [R1+0x550] ;  /* 0x0005500001087983 */ /* 0x001ee20000300800 */
[----:B------:R-:W3:Y:S02]  /*41940*/  LDL.LU R9, [R1+0x554] ;  /* 0x0005540001097983 */ /* 0x000ee40000300800 */
[----:B------:R-:W2:Y:S02]  /*41950*/  LDL.LU R6, [R1+0x227c] ;  /* 0x00227c0001067983 */ /* 0x000ea40000300800 */
[----:B------:R-:W2:Y:S01]  /*41960*/  LDL.LU R7, [R1+0x2278] ;  /* 0x0022780001077983 */ /* 0x000ea20000300800 */
[----:B------:R-:W2:Y:S01]  /*41970*/  LDL.LU.64 R22, [R1+0x2270] ;  /* 0x0022700001167983 */ /* 0x000ea20000300a00 */
[----:B------:R-:W2:Y:S08]  /*41980*/  LDL.LU.64 R20, [R1+0x2268] ;  /* 0x0022680001147983 */ /* 0x000eb00000300a00 */
[----:B------:R-:W-:-:S02]  /*41990*/  IMAD.MOV.U32 R0, RZ, RZ, R24 ;  /* 0x000000ffff007224 */ /* 0x000fc400078e0018 */
[----:B------:R-:W-:Y:S02]  /*419a0*/  IMAD.MOV.U32 R2, RZ, RZ, R27 ;  /* 0x000000ffff027224 */ /* 0x000fe400078e001b */
[----:B------:R-:W-:Y:S02]  /*419b0*/  IMAD.MOV.U32 R28, RZ, RZ, R25 ;  /* 0x000000ffff1c7224 */ /* 0x000fe400078e0019 */
[----:B------:R-:W-:Y:S01]  /*419c0*/  IMAD.MOV.U32 R29, RZ, RZ, R26 ;  /* 0x000000ffff1d7224 */ /* 0x000fe200078e001a */
[----:B------:R-:W3:Y:S01]  /*419d0*/  LDL.LU R24, [R1+0x530] ;  /* 0x0005300001187983 */ /* 0x000ee20000300800 */
[----:B------:R-:W3:Y:S02]  /*419e0*/  LDL.LU R25, [R1+0x534] ;  /* 0x0005340001197983 */ /* 0x000ee40000300800 */
[----:B------:R-:W3:Y:S02]  /*419f0*/  LDL.LU R26, [R1+0x538] ;  /* 0x00053800011a7983 */ /* 0x000ee40000300800 */
[----:B----4-:R-:W-:-:S02]  /*41a00*/  IMAD.MOV.U32 R5, RZ, RZ, R14 ;  /* 0x000000ffff057224 */ /* 0x010fc400078e000e */
[----:B------:R-:W-:Y:S01]  /*41a10*/  IMAD.MOV.U32 R4, RZ, RZ, R15 ;  /* 0x000000ffff047224 */ /* 0x000fe200078e000f */
[----:B--2---:R-:W-:Y:S01]  /*41a20*/  HMMA.16816.F32 R16, R20, R14, R16 ;  /* 0x0000000e1410723c */ /* 0x004fe20000001810 */
[----:B------:R-:W-:Y:S01]  /*41a30*/  STL.64 [R1+0x2148], R6 ;  /* 0x0021480601007387 */ /* 0x000fe20000100a00 */
[----:B------:R-:W-:Y:S02]  /*41a40*/  STL [R1+0x1a28], R2 ;  /* 0x001a280201007387 */ /* 0x000fe40000100800 */
[----:B------:R-:W-:Y:S02]  /*41a50*/  STL [R1+0x1a24], R29 ;  /* 0x001a241d01007387 */ /* 0x000fe40000100800 */
[----:B------:R-:W-:Y:S01]  /*41a60*/  STL [R1+0x1a20], R28 ;  /* 0x001a201c01007387 */ /* 0x000fe20000100800 */
[----:B------:R-:W-:Y:S01]  /*41a70*/  STL [R1+0x19f8], R0 ;  /* 0x0019f80001007387 */ /* 0x000fe20000100800 */
[----:B------:R-:W3:Y:S11]  /*41a80*/  LDL.LU.64 R14, [R1+0x2260] ;  /* 0x00226000010e7983 */ /* 0x000ef60000300a00 */
[----:B------:R-:W-:Y:S04]  /*41a90*/  @!UPT UIADD3 URZ, URZ, URZ, URZ ;  /* 0x0000003f3f3ff290 */ /* 0x000fe8000fffe03f */
[----:B------:R-:W-:Y:S01]  /*41aa0*/  STL.64 [R1+0x940], R16 ;  /* 0x0009401001007387 */ /* 0x000fe20000100a00 */
[----:B------:R0:W-:Y:S03]  /*41ab0*/  STL.64 [R1+0x948], R18 ;  /* 0x0009481201007387 */ /* 0x0001e60000100a00 */
[----:B0-----:R-:W2:Y:S01]  /*41ac0*/  LDL.LU.64 R18, [R1+0x2258] ;  /* 0x0022580001127983 */ /* 0x001ea20000300a00 */
[----:B------:R0:W-:Y:S02]  /*41ad0*/  STL [R1+0x2180], R4 ;  /* 0x0021800401007387 */ /* 0x0001e40000100800 */
[----:B------:R1:W-:Y:S01]  /*41ae0*/  STL [R1+0x2178], R5 ;  /* 0x0021780501007387 */ /* 0x0003e20000100800 */
[----:B0-----:R-:W2:Y:S01]  /*41af0*/  LDL.LU R4, [R1+0x570] ;  /* 0x0005700001047983 */ /* 0x001ea20000300800 */
[----:B-1----:R-:W2:Y:S02]  /*41b00*/  LDL.LU R5, [R1+0x574] ;  /* 0x0005740001057983 */ /* 0x002ea40000300800 */
[----:B------:R-:W2:Y:S02]  /*41b10*/  LDL.LU R6, [R1+0x578] ;  /* 0x0005780001067983 */ /* 0x000ea40000300800 */
[----:B------:R-:W2:Y:S02]  /*41b20*/  LDL.LU R7, [R1+0x57c] ;  /* 0x00057c0001077983 */ /* 0x000ea40000300800 */
[----:B------:R-:W-:-:S02]  /*41b30*/  IMAD.MOV.U32 R27, RZ, RZ, R3 ;  /* 0x000000ffff1b7224 */ /* 0x000fc400078e0003 */
[----:B------:R-:W-:-:S05]  /*41b40*/  IMAD.MOV.U32 R3, RZ, RZ, R16 ;  /* 0x000000ffff037224 */ /* 0x000fca00078e0010 */
[----:B------:R0:W-:Y:S01]  /*41b50*/  STL [R1+0x17bc], R3 ;  /* 0x0017bc0301007387 */ /* 0x0001e20000100800 */
[C---:B--2---:R-:W-:Y:S01]  /*41b60*/  HMMA.16816.F32 R4, R20.reuse, R18, R4 ;  /* 0x000000121404723c */ /* 0x044fe20000001804 */
[----:B0-----:R-:W-:Y:S11]  /*41b70*/  IMAD.MOV.U32 R3, RZ, RZ, R19 ;  /* 0x000000ffff037224 */ /* 0x001ff600078e0013 */
[----:B------:R-:W-:Y:S11]  /*41b80*/  @!UPT UIADD3 URZ, URZ, URZ, URZ ;  /* 0x0000003f3f3ff290 */ /* 0x000ff6000fffe03f */
[----:B------:R-:W-:Y:S01]  /*41b90*/  STL.64 [R1+0x580], R4 ;  /* 0x0005800401007387 */ /* 0x000fe20000100a00 */
[----:B------:R0:W-:Y:S02]  /*41ba0*/  STL.64 [R1+0x588], R6 ;  /* 0x0005880601007387 */ /* 0x0001e40000100a00 */
[----:B0-----:R-:W-:Y:S02]  /*41bb0*/  IMAD.MOV.U32 R6, RZ, RZ, R18 ;  /* 0x000000ffff067224 */ /* 0x001fe400078e0012 */
[----:B------:R-:W2:Y:S01]  /*41bc0*/  LDL.LU.64 R18, [R1+0x2250] ;  /* 0x0022500001127983 */ /* 0x000ea20000300a00 */
[----:B------:R-:W2:Y:S02]  /*41bd0*/  LDL.LU.64 R16, [R1+0x2248] ;  /* 0x0022480001107983 */ /* 0x000ea40000300a00 */
[----:B------:R0:W-:Y:S02]  /*41be0*/  STL [R1+0x2184], R6 ;  /* 0x0021840601007387 */ /* 0x0001e40000100800 */
[----:B0-----:R-:W2:Y:S01]  /*41bf0*/  LDL.64 R6, [R1+0xa8] ;  /* 0x0000a80001067983 */ /* 0x001ea20000100a00 */
[C---:B---3--:R-:W-:Y:S08]  /*41c00*/  HMMA.16816.F32 R8, R20.reuse, R14, R8 ;  /* 0x0000000e1408723c */ /* 0x048ff00000001808 */
[----:B--2---:R-:W-:Y:S11]  /*41c10*/  HMMA.16816.F32 R16, R20, R6, R16 ;  /* 0x000000061410723c */ /* 0x004ff60000001810 */
[----:B------:R-:W-:Y:S11]  /*41c20*/  @!UPT UIADD3 URZ, URZ, URZ, URZ ;  /* 0x0000003f3f3ff290 */ /* 0x000ff6000fffe03f */
[----:B------:R-:W-:Y:S01]  /*41c30*/  @!UPT UIADD3 URZ, URZ, URZ, URZ ;  /* 0x0000003f3f3ff290 */ /* 0x000fe2000fffe03f */
[----:B------:R0:W-:Y:S01]  /*41c40*/  STL.64 [R1+0x570], R16 ;  /* 0x0005701001007387 */ /* 0x0001e20000100a00 */
[----:B------:R-:W-:Y:S02]  /*41c50*/  STL.64 [R1+0x578], R18 ;  /* 0x0005781201007387 */ /* 0x000fe40000100a00 */
[----:B------:R1:W-:Y:S02]  /*41c60*/  STL [R1+0x21f8], R7 ;  /* 0x0021f80701007387 */ /* 0x0003e40000100800 */
[----:B0-----:R-:W-:Y:S02]  /*41c70*/  IMAD.MOV.U32 R16, RZ, RZ, R6 ;  /* 0x000000ffff107224 */ /* 0x001fe400078e0006 */
[----:B-1----:R-:W2:Y:S01]  /*41c80*/  LDL.64 R6, [R1+0x88] ;  /* 0x0000880001067983 */ /* 0x002ea20000100a00 */
[----:B------:R0:W-:Y:S02]  /*41c90*/  STL.64 [R1+0x560], R8 ;  /* 0x0005600801007387 */ /* 0x0001e40000100a00 */
[----:B------:R-:W-:Y:S02]  /*41ca0*/  STL.64 [R1+0x568], R10 ;  /* 0x0005680a01007387 */ /* 0x000fe40000100a00 */
[----:B------:R-:W-:-:S02]  /*41cb0*/  IMAD.MOV.U32 R18, RZ, RZ, R14 ;  /* 0x000000ffff127224 */ /* 0x000fc400078e000e */
[----:B------:R-:W-:Y:S01]  /*41cc0*/  IMAD.MOV.U32 R17, RZ, RZ, R15 ;  /* 0x000000ffff117224 */ /* 0x000fe200078e000f */
[----:B0-----:R-:W3:Y:S01]  /*41cd0*/  LDL.LU R8, [R1+0x2240] ;  /* 0x0022400001087983 */ /* 0x001ee20000300800 */
        /* <DEDUP_REMOVED lines=15> */
[----:B---3--:R-:W1:Y:S11]  /*41dd0*/  LDSM.16.MT88.4 R24, [R8+0x13000] ;  /* 0x013000000818783b */ /* 0x008e760000004200 */
[----:B------:R-:W-:Y:S08]  /*41de0*/  @!UPT UIADD3 URZ, URZ, URZ, URZ ;  /* 0x0000003f3f3ff290 */ /* 0x000ff0000fffe03f */
[----:B------:R-:W-:Y:S01]  /*41df0*/  STL.64 [R1+0x540], R4 ;  /* 0x0005400401007387 */ /* 0x000fe20000100a00 */
[----:B------:R2:W-:Y:S02]  /*41e00*/  STL.64 [R1+0x548], R6 ;  /* 0x0005480601007387 */ /* 0x0005e40000100a00 */
[----:B0-----:R-:W3:Y:S02]  /*41e10*/  LDL.LU R16, [R1+0x850] ;  /* 0x0008500001107983 */ /* 0x001ee40000300800 */
[----:B------:R-:W3:Y:S01]  /*41e20*/  LDL.LU R17, [R1+0x854] ;  /* 0x0008540001117983 */ /* 0x000ee20000300800 */
[----:B------:R-:W4:Y:S01]  /*41e30*/  LDL.LU R18, [R1+0x858] ;  /* 0x0008580001127983 */ /* 0x000f220000300800 */
[----:B------:R-:W4:Y:S02]  /*41e40*/  LDL.LU R19, [R1+0x85c] ;  /* 0x00085c0001137983 */ /* 0x000f240000300800 */
[----:B------:R-:W2:Y:S02]  /*41e50*/  LDL.LU R12, [R1+0x870] ;  /* 0x00087000010c7983 */ /* 0x000ea40000300800 */
[----:B------:R-:W2:Y:S01]  /*41e60*/  LDL.LU R13, [R1+0x874] ;  /* 0x00087400010d7983 */ /* 0x000ea20000300800 */
[----:B------:R-:W2:Y:S01]  /*41e70*/  LDL.LU R14, [R1+0x878] ;  /* 0x00087800010e7983 */ /* 0x000ea20000300800 */
[----:B------:R-:W2:Y:S03]  /*41e80*/  LDL.LU R15, [R1+0x87c] ;  /* 0x00087c00010f7983 */ /* 0x000ea60000300800 */
[----:B--2---:R0:W-:Y:S01]  /*41e90*/  STL.64 [R1+0x21c8], R14 ;  /* 0x0021c80e01007387 */ /* 0x0041e20000100a00 */
[----:B------:R-:W-:Y:S02]  /*41ea0*/  STL.64 [R1+0x21c0], R12 ;  /* 0x0021c00c01007387 */ /* 0x000fe40000100a00 */
[----:B------:R-:W2:Y:S01]  /*41eb0*/  LDL.64 R6, [R1+0x58] ;  /* 0x0000580001067983 */ /* 0x000ea20000100a00 */
[----:B0-----:R-:W3:Y:S04]  /*41ec0*/  LDL R14, [R1+0x28] ;  /* 0x00002800010e7983 */ /* 0x001ee80000100800 */
[----:B------:R-:W3:Y:S04]  /*41ed0*/  LDL R15, [R1+0x2c] ;  /* 0x00002c00010f7983 */ /* 0x000ee80000100800 */
[----:B--2---:R-:W-:Y:S04]  /*41ee0*/  STL.64 [R1+0x2210], R6 ;  /* 0x0022100601007387 */ /* 0x004fe80000100a00 */
[----:B---3--:R0:W-:Y:S04]  /*41ef0*/  STL.64 [R1+0x21d8], R14 ;  /* 0x0021d80e01007387 */ /* 0x0081e80000100a00 */
[----:B0-----:R-:W2:Y:S04]  /*41f00*/  LDL.64 R14, [R1+0x38] ;  /* 0x00003800010e7983 */ /* 0x001ea80000100a00 */
[----:B--2---:R0:W-:Y:S01]  /*41f10*/  STL.64 [R1+0x21f0], R14 ;  /* 0x0021f00e01007387 */ /* 0x0041e20000100a00 */
[----:B------:R-:W2:Y:S02]  /*41f20*/  LDL.LU R12, [R1+0x8a0] ;  /* 0x0008a000010c7983 */ /* 0x000ea40000300800 */
[----:B------:R-:W2:Y:S01]  /*41f30*/  LDL.LU R13, [R1+0x8a4] ;  /* 0x0008a400010d7983 */ /* 0x000ea20000300800 */
[----:B0-----:R-:W3:Y:S01]  /*41f40*/  LDL.LU R14, [R1+0x8a8] ;  /* 0x0008a800010e7983 */ /* 0x001ee20000300800 */
[----:B------:R-:W3:Y:S02]  /*41f50*/  LDL.LU R15, [R1+0x8ac] ;  /* 0x0008ac00010f7983 */ /* 0x000ee40000300800 */
[----:B------:R-:W2:Y:S01]  /*41f60*/  LDL.64 R6, [R1+0x68] ;  /* 0x0000680001067983 */ /* 0x000ea20000100a00 */
        /* <DEDUP_REMOVED lines=12> */
[----:B----4-:R-:W-:Y:S01]  /*42030*/  STL.64 [R1+0x21a0], R18 ;  /* 0x0021a01201007387 */ /* 0x010fe20000100a00 */
[----:B------:R0:W-:Y:S03]  /*42040*/  STL.64 [R1+0x2198], R16 ;  /* 0x0021981001007387 */ /* 0x0001e60000100a00 */
[----:B0-----:R-:W3:Y:S01]  /*42050*/  LDL.LU R16, [R1+0x860] ;  /* 0x0008600001107983 */ /* 0x001ee20000300800 */
[----:B------:R-:W3:Y:S02]  /*42060*/  LDL.LU R17, [R1+0x864] ;  /* 0x0008640001117983 */ /* 0x000ee40000300800 */
[----:B------:R-:W4:Y:S02]  /*42070*/  LDL.LU R18, [R1+0x868] ;  /* 0x0008680001127983 */ /* 0x000f240000300800 */
[----:B------:R-:W4:Y:S02]  /*42080*/  LDL.LU R19, [R1+0x86c] ;  /* 0x00086c0001137983 */ /* 0x000f240000300800 */
[----:B----4-:R0:W-:Y:S01]  /*42090*/  STL.64 [R1+0x21b0], R18 ;  /* 0x0021b01201007387 */ /* 0x0101e20000100a00 */
[----:B---3--:R3:W-:Y:S03]  /*420a0*/  STL.64 [R1+0x21a8], R16 ;  /* 0x0021a81001007387 */ /* 0x0087e60000100a00 */
[----:B0-----:R-:W4:Y:S01]  /*420b0*/  LDL.64 R18, [R1+0x18] ;  /* 0x0000180001127983 */ /* 0x001f220000100a00 */
[----:B--2---:R-:W-:Y:S03]  /*420c0*/  HMMA.16816.F32 R12, R20, R6, R12 ;  /* 0x00000006140c723c */ /* 0x004fe6000000180c */
[----:B----4-:R0:W-:Y:S01]  /*420d0*/  STL.64 [R1+0x21d0], R18 ;  /* 0x0021d01201007387 */ /* 0x0101e20000100a00 */
[----:B---3--:R-:W2:Y:S02]  /*420e0*/  LDL.LU R16, [R1+0x880] ;  /* 0x0008800001107983 */ /* 0x008ea40000300800 */
[----:B------:R-:W2:Y:S01]  /*420f0*/  LDL.LU R17, [R1+0x884] ;  /* 0x0008840001117983 */ /* 0x000ea20000300800 */
[----:B0-----:R-:W3:Y:S01]  /*42100*/  LDL.LU R18, [R1+0x888] ;  /* 0x0008880001127983 */ /* 0x001ee20000300800 */
        /* <DEDUP_REMOVED lines=9> */
[----:B-1----:R0:W-:Y:S01]  /*421a0*/  STL.64 [R1+0x2000], R26 ;  /* 0x0020001a01007387 */ /* 0x0021e20000100a00 */
[----:B------:R-:W-:Y:S03]  /*421b0*/  STL.64 [R1+0x1ff8], R24 ;  /* 0x001ff81801007387 */ /* 0x000fe60000100a00 */
[----:B0-----:R-:W3:Y:S01]  /*421c0*/  LDL.64 R26, [R1+0x48] ;  /* 0x00004800011a7983 */ /* 0x001ee20000100a00 */
[----:B------:R-:W-:Y:S02]  /*421d0*/  STL.64 [R1+0x8c0], R12 ;  /* 0x0008c00c01007387 */ /* 0x000fe40000100a00 */
[----:B------:R0:W-:Y:S02]  /*421e0*/  STL.64 [R1+0x8c8], R14 ;  /* 0x0008c80e01007387 */ /* 0x0001e40000100a00 */
[----:B0-----:R-:W4:Y:S01]  /*421f0*/  LDL.LU.64 R14, [R1+0x2220] ;  /* 0x00222000010e7983 */ /* 0x001f220000300a00 */
[----:B------:R-:W4:Y:S02]  /*42200*/  LDL.LU.64 R12, [R1+0x2218] ;  /* 0x00221800010c7983 */ /* 0x000f240000300a00 */
[----:B------:R-:W4:Y:S02]  /*42210*/  LDL.LU.64 R6, [R1+0x2210] ;  /* 0x0022100001067983 */ /* 0x000f240000300a00 */
[----:B----4-:R-:W-:Y:S11]  /*42220*/  HMMA.16816.F32 R12, R20, R6, R12 ;  /* 0x00000006140c723c */ /* 0x010ff6000000180c */
[----:B------:R-:W-:Y:S11]  /*42230*/  @!UPT UIADD3 URZ, URZ, URZ, URZ ;  /* 0x0000003f3f3ff290 */ /* 0x000ff6000fffe03f */
[----:B------:R-:W-:Y:S01]  /*42240*/  @!UPT UIADD3 URZ, URZ, URZ, URZ ;  /* 0x0000003f3f3ff290 */ /* 0x000fe2000fffe03f */
[----:B------:R-:W-:Y:S01]  /*42250*/  STL.64 [R1+0x8b0], R12 ;  /* 0x0008b00c01007387 */ /* 0x000fe20000100a00 */
[----:B------:R0:W-:Y:S03]  /*42260*/  STL.64 [R1+0x8b8], R14 ;  /* 0x0008b80e01007387 */ /* 0x0001e60000100a00 */
[----:B0-----:R-:W4:Y:S01]  /*42270*/  LDL.LU.64 R14, [R1+0x2208] ;  /* 0x00220800010e7983 */ /* 0x001f220000300a00 */
[----:B------:R-:W4:Y:S02]  /*42280*/  LDL.LU.64 R12, [R1+0x2200] ;  /* 0x00220000010c7983 */ /* 0x000f240000300a00 */
[----:B------:R-:W-:Y:S02]  /*42290*/  IMAD.MOV.U32 R5, RZ, RZ, R7 ;  /* 0x000000ffff057224 */ /* 0x000fe400078e0007 */
[----:B------:R-:W2:Y:S01]  /*422a0*/  LDL.LU R7, [R1+0x21f8] ;  /* 0x0021f80001077983 */ /* 0x000ea20000300800 */
[----:B------:R-:W-:-:S02]  /*422b0*/  IMAD.MOV.U32 R10, RZ, RZ, R6 ;  /* 0x000000ffff0a7224 */ /* 0x000fc400078e0006 */
[----:B---3--:R-:W-:Y:S02]  /*422c0*/  IMAD.MOV.U32 R6, RZ, RZ, R26 ;  /* 0x000000ffff067224 */ /* 0x008fe400078e001a */
[----:B------:R-:W-:Y:S01]  /*422d0*/  IMAD.MOV.U32 R4, RZ, RZ, R27 ;  /* 0x000000ffff047224 */ /* 0x000fe200078e001b */
[C---:B----4-:R-:W-:Y:S11]  /*422e0*/  HMMA.16816.F32 R12, R20.reuse, R26, R12 ;  /* 0x0000001a140c723c */ /* 0x050ff6000000180c */
[----:B------:R-:W-:Y:S11]  /*422f0*/  @!UPT UIADD3 URZ, URZ, URZ, URZ ;  /* 0x0000003f3f3ff290 */ /* 0x000ff6000fffe03f */
[----:B------:R-:W-:Y:S01]  /*42300*/  @!UPT UIADD3 URZ, URZ, URZ, URZ ;  /* 0x0000003f3f3ff290 */ /* 0x000fe2000fffe03f */
[----:B------:R-:W-:Y:S01]  /*42310*/  STL.64 [R1+0x8a0], R12 ;  /* 0x0008a00c01007387 */ /* 0x000fe20000100a00 */
[----:B------:R0:W-:Y:S03]  /*42320*/  STL.64 [R1+0x8a8], R14 ;  /* 0x0008a80e01007387 */ /* 0x0001e60000100a00 */
[----:B0-----:R-:W2:Y:S01]  /*42330*/  LDL.LU.64 R14, [R1+0x21f0] ;  /* 0x0021f000010e7983 */ /* 0x001ea20000300a00 */
[----:B------:R-:W3:Y:S02]  /*42340*/  LDL.LU R24, [R1+0x6b0] ;  /* 0x0006b00001187983 */ /* 0x000ee40000300800 */
[----:B------:R-:W3:Y:S02]  /*42350*/  LDL.LU R25, [R1+0x6b4] ;  /* 0x0006b40001197983 */ /* 0x000ee40000300800 */
[----:B------:R-:W4:Y:S01]  /*42360*/  LDL.LU R26, [R1+0x6b8] ;  /* 0x0006b800011a7983 */ /* 0x000f220000300800 */
[----:B------:R-:W4:Y:S01]  /*42370*/  LDL.LU R27, [R1+0x6bc] ;  /* 0x0006bc00011b7983 */ /* 0x000f220000300800 */
[----:B--2---:R-:W-:Y:S03]  /*42380*/  HMMA.16816.F32 R16, R20, R14, R16 ;  /* 0x0000000e1410723c */ /* 0x004fe60000001810 */
[----:B----4-:R0:W-:Y:S01]  /*42390*/  STL.64 [R1+0x2010], R26 ;  /* 0x0020101a01007387 */ /* 0x0101e20000100a00 */
[----:B---3--:R1:W-:Y:S03]  /*423a0*/  STL.64 [R1+0x2008], R24 ;  /* 0x0020081801007387 */ /* 0x0083e60000100a00 */
[----:B0-----:R-:W2:Y:S04]  /*423b0*/  LDL R26, [R1+0x8] ;  /* 0x00000800011a7983 */ /* 0x001ea80000100800 */
[----:B------:R-:W2:Y:S01]  /*423c0*/  LDL R27, [R1+0xc] ;  /* 0x00000c00011b7983 */ /* 0x000ea20000100800 */
[----:B-1----:R-:W-:-:S02]  /*423d0*/  IMAD.MOV.U32 R25, RZ, RZ, R14 ;  /* 0x000000ffff197224 */ /* 0x002fc400078e000e */
[----:B------:R-:W-:-:S09]  /*423e0*/  IMAD.MOV.U32 R24, RZ, RZ, R15 ;  /* 0x000000ffff187224 */ /* 0x000fd200078e000f */
[----:B------:R-:W-:Y:S01]  /*423f0*/  STL.64 [R1+0x890], R16 ;  /* 0x0008901001007387 */ /* 0x000fe20000100a00 */
[----:B------:R0:W-:Y:S03]  /*42400*/  STL.64 [R1+0x898], R18 ;  /* 0x0008981201007387 */ /* 0x0001e60000100a00 */
[----:B0-----:R-:W3:Y:S01]  /*42410*/  LDL.LU.64 R18, [R1+0x21e8] ;  /* 0x0021e80001127983 */ /* 0x001ee20000300a00 */
[----:B------:R-:W3:Y:S02]  /*42420*/  LDL.LU.64 R16, [R1+0x21e0] ;  /* 0x0021e00001107983 */ /* 0x000ee40000300a00 */
[----:B------:R-:W3:Y:S02]  /*42430*/  LDL.LU.64 R14, [R1+0x21d8] ;  /* 0x0021d800010e7983 */ /* 0x000ee40000300a00 */
[C---:B---3--:R-:W-:Y:S01]  /*42440*/  HMMA.16816.F32 R12, R20.reuse, R14, R16 ;  /* 0x0000000e140c723c */ /* 0x048fe20000001810 */
[----:B------:R-:W3:Y:S11]  /*42450*/  LDL.LU.64 R18, [R1+0x21d0] ;  /* 0x0021d00001127983 */ /* 0x000ef60000300a00 */
[----:B------:R-:W-:Y:S11]  /*42460*/  @!UPT UIADD3 URZ, URZ, URZ, URZ ;  /* 0x0000003f3f3ff290 */ /* 0x000ff6000fffe03f */
[----:B------:R-:W-:Y:S01]  /*42470*/  STL.64 [R1+0x880], R12 ;  /* 0x0008800c01007387 */ /* 0x000fe20000100a00 */
[----:B------:R0:W-:Y:S03]  /*42480*/  STL.64 [R1+0x888], R14 ;  /* 0x0008880e01007387 */ /* 0x0001e60000100a00 */
[----:B0-----:R-:W4:Y:S01]  /*42490*/  LDL.LU.64 R14, [R1+0x21c8] ;  /* 0x0021c800010e7983 */ /* 0x001f220000300a00 */
[----:B------:R-:W4:Y:S02]  /*424a0*/  LDL.LU.64 R12, [R1+0x21c0] ;  /* 0x0021c000010c7983 */ /* 0x000f240000300a00 */
[----:B---3--:R-:W-:Y:S01]  /*424b0*/  IMAD.MOV.U32 R9, RZ, RZ, R19 ;  /* 0x000000ffff097224 */ /* 0x008fe200078e0013 */
[C---:B----4-:R-:W-:Y:S11]  /*424c0*/  HMMA.16816.F32 R12, R20.reuse, R18, R12 ;  /* 0x00000012140c723c */ /* 0x050ff6000000180c */
[----:B------:R-:W-:Y:S11]  /*424d0*/  @!UPT UIADD3 URZ, URZ, URZ, URZ ;  /* 0x0000003f3f3ff290 */ /* 0x000ff6000fffe03f */
[----:B------:R-:W-:Y:S01]  /*424e0*/  @!UPT UIADD3 URZ, URZ, URZ, URZ ;  /* 0x0000003f3f3ff290 */ /* 0x000fe2000fffe03f */
[----:B------:R0:W-:Y:S01]  /*424f0*/  STL.64 [R1+0x870], R12 ;  /* 0x0008700c01007387 */ /* 0x0001e20000100a00 */
[----:B------:R1:W-:Y:S02]  /*42500*/  STL.64 [R1+0x878], R14 ;  /* 0x0008780e01007387 */ /* 0x0003e40000100a00 */
[----:B0-----:R-:W-:Y:S01]  /*42510*/  IMAD.MOV.U32 R12, RZ, RZ, R18 ;  /* 0x000000ffff0c7224 */ /* 0x001fe200078e0012 */
[----:B-1----:R-:W3:Y:S01]  /*42520*/  LDL.LU.64 R14, [R1+0x21b8] ;  /* 0x0021b800010e7983 */ /* 0x002ee20000300a00 */
[----:B------:R-:W2:Y:S02]  /*42530*/  LDL.LU.64 R18, [R1+0x21b0] ;  /* 0x0021b00001127983 */ /* 0x000ea40000300a00 */
[----:B------:R-:W2:Y:S02]  /*42540*/  LDL.LU.64 R16, [R1+0x21a8] ;  /* 0x0021a80001107983 */ /* 0x000ea40000300a00 */
[----:B--2---:R-:W-:Y:S11]  /*42550*/  HMMA.16816.F32 R16, R20, R26, R16 ;  /* 0x0000001a1410723c */ /* 0x004ff60000001810 */
[----:B------:R-:W-:Y:S11]  /*42560*/  @!UPT UIADD3 URZ, URZ, URZ, URZ ;  /* 0x0000003f3f3ff290 */ /* 0x000ff6000fffe03f */
[----:B------:R-:W-:Y:S01]  /*42570*/  @!UPT UIADD3 URZ, URZ, URZ, URZ ;  /* 0x0000003f3f3ff290 */ /* 0x000fe2000fffe03f */
[----:B------:R-:W-:Y:S01]  /*42580*/  STL.64 [R1+0x860], R16 ;  /* 0x0008601001007387 */ /* 0x000fe20000100a00 */
[----:B------:R0:W-:Y:S03]  /*42590*/  STL.64 [R1+0x868], R18 ;  /* 0x0008681201007387 */ /* 0x0001e60000100a00 */
[----:B0-----:R-:W3:Y:S01]  /*425a0*/  LDL.LU.64 R18, [R1+0x21a0] ;  /* 0x0021a00001127983 */ /* 0x001ee20000300a00 */
[----:B------:R-:W3:Y:S02]  /*425b0*/  LDL.LU.64 R16, [R1+0x2198] ;  /* 0x0021980001107983 */ /* 0x000ee40000300a00 */
[----:B------:R0:W-:Y:S02]  /*425c0*/  STL.64 [R1+0x2020], R26 ;  /* 0x0020201a01007387 */ /* 0x0001e40000100a00 */
[----:B0-----:R-:W-:Y:S02]  /*425d0*/  IMAD.MOV.U32 R26, RZ, RZ, R12 ;  /* 0x000000ffff1a7224 */ /* 0x001fe400078e000c */
[----:B------:R-:W-:-:S05]  /*425e0*/  IMAD.MOV.U32 R27, RZ, RZ, R9 ;  /* 0x000000ffff1b7224 */ /* 0x000fca00078e0009 */
[----:B------:R-:W-:Y:S01]  /*425f0*/  STL.64 [R1+0x2038], R26 ;  /* 0x0020381a01007387 */ /* 0x000fe20000100a00 */
[----:B------:R-:W2:Y:S01]  /*42600*/  LDL R9, [R1+0x1778] ;  /* 0x0017780001097983 */ /* 0x000ea20000100800 */
[----:B---3--:R-:W-:Y:S11]  /*42610*/  HMMA.16816.F32 R16, R20, R14, R16 ;  /* 0x0000000e1410723c */ /* 0x008ff60000001810 */
[----:B------:R-:W-:Y:S11]  /*42620*/  @!UPT UIADD3 URZ, URZ, URZ, URZ ;  /* 0x0000003f3f3ff290 */ /* 0x000ff6000fffe03f */
[----:B------:R-:W-:Y:S01]  /*42630*/  @!UPT UIADD3 URZ, URZ, URZ, URZ ;  /* 0x0000003f3f3ff290 */ /* 0x000fe2000fffe03f */
[----:B------:R-:W-:Y:S01]  /*42640*/  STL.64 [R1+0x850], R16 ;  /* 0x0008501001007387 */ /* 0x000fe20000100a00 */
[----:B------:R0:W-:Y:S03]  /*42650*/  STL.64 [R1+0x858], R18 ;  /* 0x0008581201007387 */ /* 0x0001e60000100a00 */
[----:B0-----:R-:W3:Y:S01]  /*42660*/  LDL.LU.64 R18, [R1+0x2190] ;  /* 0x0021900001127983 */ /* 0x001ee20000300a00 */
[----:B------:R-:W4:Y:S02]  /*42670*/  LDL.LU.64 R16, [R1+0x2188] ;  /* 0x0021880001107983 */ /* 0x000f240000300a00 */
[----:B------:R-:W2:Y:S02]  /*42680*/  LDL.64 R26, [R1+0x28] ;  /* 0x00002800011a7983 */ /* 0x000ea40000100a00 */
[----:B--2---:R-:W-:Y:S01]  /*42690*/  STL.64 [R1+0x2050], R26 ;  /* 0x0020501a01007387 */ /* 0x004fe20000100a00 */
[----:B------:R0:W-:Y:S02]  /*426a0*/  STL.64 [R1+0x2018], R14 ;  /* 0x0020180e01007387 */ /* 0x0001e40000100a00 */
[----:B------:R-:W2:Y:S02]  /*426b0*/  LDL.LU R12, [R1+0x6c0] ;  /* 0x0006c000010c7983 */ /* 0x000ea40000300800 */
[----:B------:R-:W2:Y:S01]  /*426c0*/  LDL.LU R13, [R1+0x6c4] ;  /* 0x0006c400010d7983 */ /* 0x000ea20000300800 */
[----:B0-----:R-:W2:Y:S01]  /*426d0*/  LDL.LU R14, [R1+0x6c8] ;  /* 0x0006c800010e7983 */ /* 0x001ea20000300800 */
[----:B------:R-:W2:Y:S02]  /*426e0*/  LDL.LU R15, [R1+0x6cc] ;  /* 0x0006cc00010f7983 */ /* 0x000ea40000300800 */
[----:B------:R-:W-:-:S02]  /*426f0*/  IMAD.MOV.U32 R26, RZ, RZ, R25 ;  /* 0x000000ffff1a7224 */ /* 0x000fc400078e0019 */
[----:B------:R-:W-:-:S05]  /*42700*/  IMAD.MOV.U32 R27, RZ, RZ, R24 ;  /* 0x000000ffff1b7224 */ /* 0x000fca00078e0018 */
[----:B------:R0:W-:Y:S02]  /*42710*/  STL.64 [R1+0x2068], R26 ;  /* 0x0020681a01007387 */ /* 0x0001e40000100a00 */
[----:B0-----:R-:W-:Y:S02]  /*42720*/  IMAD.MOV.U32 R26, RZ, RZ, R6 ;  /* 0x000000ffff1a7224 */ /* 0x001fe400078e0006 */
[----:B------:R-:W-:Y:S01]  /*42730*/  IMAD.MOV.U32 R27, RZ, RZ, R4 ;  /* 0x000000ffff1b7224 */ /* 0x000fe200078e0004 */
[----:B------:R-:W3:Y:S01]  /*42740*/  LDL.LU R6, [R1+0x2184] ;  /* 0x0021840001067983 */ /* 0x000ee20000300800 */
[----:B------:R-:W3:Y:S03]  /*42750*/  LDL.LU R4, [R1+0x2180] ;  /* 0x0021800001047983 */ /* 0x000ee60000300800 */
[----:B------:R0:W-:Y:S02]  /*42760*/  STL.64 [R1+0x2080], R26 ;  /* 0x0020801a01007387 */ /* 0x0001e40000100a00 */
[----:B0-----:R-:W-:-:S02]  /*42770*/  IMAD.MOV.U32 R26, RZ, RZ, R10 ;  /* 0x000000ffff1a7224 */ /* 0x001fc400078e000a */
[----:B--2---:R-:W-:Y:S01]  /*42780*/  STL.64 [R1+0x2030], R14 ;  /* 0x0020300e01007387 */ /* 0x004fe20000100a00 */
[----:B------:R0:W-:Y:S03]  /*42790*/  STL.64 [R1+0x2028], R12 ;  /* 0x0020280c01007387 */ /* 0x0001e60000100a00 */
[----:B0-----:R-:W2:Y:S01]  /*427a0*/  LDL.LU R12, [R1+0x6d0] ;  /* 0x0006d000010c7983 */ /* 0x001ea20000300800 */
[----:B------:R-:W2:Y:S02]  /*427b0*/  LDL.LU R13, [R1+0x6d4] ;  /* 0x0006d400010d7983 */ /* 0x000ea40000300800 */
[----:B------:R-:W2:Y:S02]  /*427c0*/  LDL.LU R14, [R1+0x6d8] ;  /* 0x0006d800010e7983 */ /* 0x000ea40000300800 */
[----:B------:R-:W2:Y:S01]  /*427d0*/  LDL.LU R15, [R1+0x6dc] ;  /* 0x0006dc00010f7983 */ /* 0x000ea20000300800 */
[----:B------:R-:W3:Y:S01]  /*427e0*/  LDL.LU R10, [R1+0x217c] ;  /* 0x00217c00010a7983 */ /* 0x000ee20000300800 */
[----:B------:R-:W-:-:S02]  /*427f0*/  IMAD.MOV.U32 R27, RZ, RZ, R5 ;  /* 0x000000ffff1b7224 */ /* 0x000fc400078e0005 */
[----:B------:R-:W3:Y:S03]  /*42800*/  LDL.LU R5, [R1+0x2178] ;  /* 0x0021780001057983 */ /* 0x000ee60000300800 */
[----:B------:R0:W-:Y:S02]  /*42810*/  STL.64 [R1+0x2098], R26 ;  /* 0x0020981a01007387 */ /* 0x0001e40000100a00 */
[----:B0-----:R-:W-:Y:S02]  /*42820*/  IMAD.MOV.U32 R26, RZ, RZ, R11 ;  /* 0x000000ffff1a7224 */ /* 0x001fe400078e000b */
[----:B------:R-:W-:Y:S01]  /*42830*/  IMAD.MOV.U32 R27, RZ, RZ, R29 ;  /* 0x000000ffff1b7224 */ /* 0x000fe200078e001d */
[----:B--2---:R-:W-:Y:S01]  /*42840*/  STL.64 [R1+0x2048], R14 ;  /* 0x0020480e01007387 */ /* 0x004fe20000100a00 */
[----:B------:R0:W-:Y:S03]  /*42850*/  STL.64 [R1+0x2040], R12 ;  /* 0x0020400c01007387 */ /* 0x0001e60000100a00 */
[----:B0-----:R-:W2:Y:S01]  /*42860*/  LDL.LU R12, [R1+0x6e0] ;  /* 0x0006e000010c7983 */ /* 0x001ea20000300800 */
[----:B------:R-:W2:Y:S02]  /*42870*/  LDL.LU R13, [R1+0x6e4] ;  /* 0x0006e400010d7983 */ /* 0x000ea40000300800 */
[----:B------:R-:W2:Y:S02]  /*42880*/  LDL.LU R14, [R1+0x6e8] ;  /* 0x0006e800010e7983 */ /* 0x000ea40000300800 */
[----:B---3--:R-:W-:-:S02]  /*42890*/  IMAD.MOV.U32 R15, RZ, RZ, R10 ;  /* 0x000000ffff0f7224 */ /* 0x008fc400078e000a */
[----:B------:R-:W3:Y:S01]  /*428a0*/  LDL.LU R10, [R1+0x2174] ;  /* 0x00217400010a7983 */ /* 0x000ee20000300800 */
[----:B------:R-:W2:Y:S02]  /*428b0*/  LDL.LU R11, [R1+0x2170] ;  /* 0x00217000010b7983 */ /* 0x000ea40000300800 */
[----:B------:R0:W-:Y:S02]  /*428c0*/  STL.64 [R1+0x20b0], R26 ;  /* 0x0020b01a01007387 */ /* 0x0001e40000100a00 */
[----:B------:R-:W2:Y:S01]  /*428d0*/  LDL.LU R24, [R1+0x2e0] ;  /* 0x0002e00001187983 */ /* 0x000ea20000300800 */
[----:B------:R-:W2:Y:S04]  /*428e0*/  LDL.LU R25, [R1+0x2e4] ;  /* 0x0002e40001197983 */ /* 0x000ea80000300800 */
[----:B0-----:R-:W2:Y:S01]  /*428f0*/  LDL.LU R26, [R1+0x2e8] ;  /* 0x0002e800011a7983 */ /* 0x001ea20000300800 */
[----:B------:R-:W2:Y:S03]  /*42900*/  LDL.LU R27, [R1+0x2ec] ;  /* 0x0002ec00011b7983 */ /* 0x000ea60000300800 */
[----:B--2---:R0:W-:Y:S01]  /*42910*/  STL.64 [R1+0x20c0], R26 ;  /* 0x0020c01a01007387 */ /* 0x0041e20000100a00 */
[----:B------:R-:W-:Y:S02]  /*42920*/  STL.64 [R1+0x20b8], R24 ;  /* 0x0020b81801007387 */ /* 0x000fe40000100a00 */
[----:B0-----:R-:W-:-:S02]  /*42930*/  IMAD.MOV.U32 R26, RZ, RZ, R28 ;  /* 0x000000ffff1a7224 */ /* 0x001fc400078e001c */
[----:B------:R-:W-:-:S05]  /*42940*/  IMAD.MOV.U32 R27, RZ, RZ, R19 ;  /* 0x000000ffff1b7224 */ /* 0x000fca00078e0013 */
[----:B------:R-:W-:Y:S01]  /*42950*/  STL.64 [R1+0x20d8], R26 ;  /* 0x0020d81a01007387 */ /* 0x000fe20000100a00 */
[----:B------:R-:W-:Y:S02]  /*42960*/  STL.64 [R1+0x2060], R14 ;  /* 0x0020600e01007387 */ /* 0x000fe40000100a00 */
[----:B------:R0:W-:Y:S02]  /*42970*/  STL.64 [R1+0x2058], R12 ;  /* 0x0020580c01007387 */ /* 0x0001e40000100a00 */
[----:B0-----:R-:W2:Y:S01]  /*42980*/  LDL.LU R12, [R1+0x6f0] ;  /* 0x0006f000010c7983 */ /* 0x001ea20000300800 */
[----:B------:R-:W2:Y:S02]  /*42990*/  LDL.LU R13, [R1+0x6f4] ;  /* 0x0006f400010d7983 */ /* 0x000ea40000300800 */
[----:B------:R-:W2:Y:S02]  /*429a0*/  LDL.LU R14, [R1+0x6f8] ;  /* 0x0006f800010e7983 */ /* 0x000ea40000300800 */
[----:B------:R-:W2:Y:S02]  /*429b0*/  LDL.LU R15, [R1+0x6fc] ;  /* 0x0006fc00010f7983 */ /* 0x000ea40000300800 */
[----:B------:R-:W-:-:S02]  /*429c0*/  IMAD.MOV.U32 R26, RZ, RZ, R18 ;  /* 0x000000ffff1a7224 */ /* 0x000fc400078e0012 */
[----:B----4-:R-:W-:-:S05]  /*429d0*/  IMAD.MOV.U32 R27, RZ, RZ, R17 ;  /* 0x000000ffff1b7224 */ /* 0x010fca00078e0011 */
[----:B------:R-:W-:Y:S04]  /*429e0*/  STL.64 [R1+0x20f0], R26 ;  /* 0x0020f01a01007387 */ /* 0x000fe80000100a00 */
[----:B--2---:R-:W-:Y:S01]  /*429f0*/  STL.64 [R1+0x2078], R14 ;  /* 0x0020780e01007387 */ /* 0x004fe20000100a00 */
[----:B------:R0:W-:Y:S03]  /*42a00*/  STL.64 [R1+0x2070], R12 ;  /* 0x0020700c01007387 */ /* 0x0001e60000100a00 */
[----:B0-----:R-:W2:Y:S01]  /*42a10*/  LDL.LU R12, [R1+0x700] ;  /* 0x00070000010c7983 */ /* 0x001ea20000300800 */
[----:B------:R-:W2:Y:S02]  /*42a20*/  LDL.LU R13, [R1+0x704] ;  /* 0x00070400010d7983 */ /* 0x000ea40000300800 */
[----:B------:R-:W-:-:S02]  /*42a30*/  IMAD.MOV.U32 R26, RZ, RZ, R16 ;  /* 0x000000ffff1a7224 */ /* 0x000fc400078e0010 */
[----:B------:R-:W-:Y:S02]  /*42a40*/  IMAD.MOV.U32 R27, RZ, RZ, R7 ;  /* 0x000000ffff1b7224 */ /* 0x000fe400078e0007 */
[----:B------:R-:W-:Y:S02]  /*42a50*/  IMAD.MOV.U32 R14, RZ, RZ, R11 ;  /* 0x000000ffff0e7224 */ /* 0x000fe400078e000b */
[----:B---3--:R-:W-:Y:S01]  /*42a60*/  IMAD.MOV.U32 R15, RZ, RZ, R10 ;  /* 0x000000ffff0f7224 */ /* 0x008fe200078e000a */
[----:B------:R-:W3:Y:S01]  /*42a70*/  LDL.LU R11, [R1+0x216c] ;  /* 0x00216c00010b7983 */ /* 0x000ee20000300800 */
[----:B------:R-:W4:Y:S02]  /*42a80*/  LDL.LU R10, [R1+0x2168] ;  /* 0x00216800010a7983 */ /* 0x000f240000300800 */
        /* <DEDUP_REMOVED lines=11> */
[----:B------:R-:W-:Y:S01]  /*42b40*/  IMAD.MOV.U32 R26, RZ, RZ, R5 ;  /* 0x000000ffff1a7224 */ /* 0x000fe200078e0005 */
[----:B--2---:R-:W-:Y:S01]  /*42b50*/  STL.64 [R1+0x20a8], R14 ;  /* 0x0020a80e01007387 */ /* 0x004fe20000100a00 */
[----:B------:R0:W-:Y:S03]  /*42b60*/  STL.64 [R1+0x20a0], R12 ;  /* 0x0020a00c01007387 */ /* 0x0001e60000100a00 */
[----:B0-----:R-:W2:Y:S01]  /*42b70*/  LDL.LU R12, [R1+0x720] ;  /* 0x00072000010c7983 */ /* 0x001ea20000300800 */
[----:B------:R-:W2:Y:S02]  /*42b80*/  LDL.LU R13, [R1+0x724] ;  /* 0x00072400010d7983 */ /* 0x000ea40000300800 */
[----:B----4-:R-:W-:Y:S02]  /*42b90*/  IMAD.MOV.U32 R14, RZ, RZ, R10 ;  /* 0x000000ffff0e7224 */ /* 0x010fe400078e000a */
[----:B---3--:R-:W-:Y:S01]  /*42ba0*/  IMAD.MOV.U32 R15, RZ, RZ, R11 ;  /* 0x000000ffff0f7224 */ /* 0x008fe200078e000b */
[----:B------:R-:W3:Y:S01]  /*42bb0*/  LDL.LU R10, [R1+0x2164] ;  /* 0x00216400010a7983 */ /* 0x000ee20000300800 */
[----:B------:R-:W4:Y:S02]  /*42bc0*/  LDL.LU R11, [R1+0x2160] ;  /* 0x00216000010b7983 */ /* 0x000f240000300800 */
        /* <DEDUP_REMOVED lines=18> */
[----:B----4-:R-:W-:-:S02]  /*42cf0*/  IMAD.MOV.U32 R14, RZ, RZ, R11 ;  /* 0x000000ffff0e7224 */ /* 0x010fc400078e000b */
[----:B---3--:R-:W-:Y:S01]  /*42d00*/  IMAD.MOV.U32 R15, RZ, RZ, R10 ;  /* 0x000000ffff0f7224 */ /* 0x008fe200078e000a */
[----:B------:R-:W3:Y:S01]  /*42d10*/  LDL.LU R11, [R1+0x215c] ;  /* 0x00215c00010b7983 */ /* 0x000ee20000300800 */
[----:B------:R-:W4:Y:S03]  /*42d20*/  LDL.LU R10, [R1+0x2158] ;  /* 0x00215800010a7983 */ /* 0x000f260000300800 */
[----:B------:R-:W-:Y:S04]  /*42d30*/  STL.64 [R1+0x2100], R14 ;  /* 0x0021000e01007387 */ /* 0x000fe80000100a00 */
[----:B--2---:R0:W-:Y:S04]  /*42d40*/  STL.64 [R1+0x20f8], R12 ;  /* 0x0020f80c01007387 */ /* 0x0041e80000100a00 */
[----:B0-----:R-:W2:Y:S01]  /*42d50*/  LDL.LU R12, [R1+0x310] ;  /* 0x00031000010c7983 */ /* 0x001ea20000300800 */
[----:B------:R-:W2:Y:S02]  /*42d60*/  LDL.LU R13, [R1+0x314] ;  /* 0x00031400010d7983 */ /* 0x000ea40000300800 */
[----:B------:R-:W2:Y:S02]  /*42d70*/  LDL.LU R14, [R1+0x318] ;  /* 0x00031800010e7983 */ /* 0x000ea40000300800 */
[----:B------:R-:W2:Y:S02]  /*42d80*/  LDL.LU R15, [R1+0x31c] ;  /* 0x00031c00010f7983 */ /* 0x000ea40000300800 */
[----:B--2---:R4:W-:Y:S01]  /*42d90*/  STL.64 [R1+0x2118], R14 ;  /* 0x0021180e01007387 */ /* 0x0049e20000100a00 */
[----:B------:R0:W-:Y:S02]  /*42da0*/  STL.64 [R1+0x2110], R12 ;  /* 0x0021100c01007387 */ /* 0x0001e40000100a00 */
[----:B----4-:R-:W-:Y:S01]  /*42db0*/  IMAD.MOV.U32 R14, RZ, RZ, R10 ;  /* 0x000000ffff0e7224 */ /* 0x010fe200078e000a */
[----:B0-----:R-:W2:Y:S01]  /*42dc0*/  LDL.LU R12, [R1+0x320] ;  /* 0x00032000010c7983 */ /* 0x001ea20000300800 */
[----:B------:R-:W2:Y:S02]  /*42dd0*/  LDL.LU R13, [R1+0x324] ;  /* 0x00032400010d7983 */ /* 0x000ea40000300800 */
[----:B------:R-:W4:Y:S02]  /*42de0*/  LDL.LU R10, [R1+0x2154] ;  /* 0x00215400010a7983 */ /* 0x000f240000300800 */
[----:B---3--:R-:W-:-:S02]  /*42df0*/  IMAD.MOV.U32 R15, RZ, RZ, R11 ;  /* 0x000000ffff0f7224 */ /* 0x008fc400078e000b */
[----:B------:R-:W4:Y:S03]  /*42e00*/  LDL.LU R11, [R1+0x2150] ;  /* 0x00215000010b7983 */ /* 0x000f260000300800 */
[----:B------:R-:W-:Y:S01]  /*42e10*/  STL.64 [R1+0x2130], R14 ;  /* 0x0021300e01007387 */ /* 0x000fe20000100a00 */
[C---:B----4-:R-:W-:Y:S01]  /*42e20*/  HMMA.16816.F32 R4, R20.reuse, R10, R4 ;  /* 0x0000000a1404723c */ /* 0x050fe20000001804 */
[----:B--2---:R0:W-:Y:S04]  /*42e30*/  STL.64 [R1+0x2128], R12 ;  /* 0x0021280c01007387 */ /* 0x0041e80000100a00 */
[----:B0-----:R-:W2:Y:S01]  /*42e40*/  LDL.LU R12, [R1+0x330] ;  /* 0x00033000010c7983 */ /* 0x001ea20000300800 */
[----:B------:R-:W2:Y:S02]  /*42e50*/  LDL.LU R13, [R1+0x334] ;  /* 0x00033400010d7983 */ /* 0x000ea40000300800 */
[----:B------:R-:W2:Y:S02]  /*42e60*/  LDL.LU R14, [R1+0x338] ;  /* 0x00033800010e7983 */ /* 0x000ea40000300800 */
[----:B------:R-:W2:Y:S11]  /*42e70*/  LDL.LU R15, [R1+0x33c] ;  /* 0x00033c00010f7983 */ /* 0x000eb60000300800 */
[----:B------:R-:W-:Y:S02]  /*42e80*/  @!UPT UIADD3 URZ, URZ, URZ, URZ ;  /* 0x0000003f3f3ff290 */ /* 0x000fe4000fffe03f */
[----:B------:R-:W-:Y:S01]  /*42e90*/  STL.64 [R1+0x840], R4 ;  /* 0x0008400401007387 */ /* 0x000fe20000100a00 */
[----:B------:R0:W-:Y:S03]  /*42ea0*/  STL.64 [R1+0x848], R6 ;  /* 0x0008480601007387 */ /* 0x0001e60000100a00 */
[----:B0-----:R-:W3:Y:S02]  /*42eb0*/  LDL.LU.64 R6, [R1+0x2148] ;  /* 0x0021480001067983 */ /* 0x001ee40000300a00 */
[----:B---3--:R-:W-:Y:S02]  /*42ec0*/  HMMA.16816.F32 R20, R20, R6, R16 ;  /* 0x000000061414723c */ /* 0x008fe40000001810 */
[----:B------:R-:W2:Y:S01]  /*42ed0*/  LDL.LU.64 R18, [R1+0x2140] ;  /* 0x0021400001127983 */ /* 0x000ea20000300a00 */
[----:B------:R-:W2:Y:S11]  /*42ee0*/  LDL.LU.64 R16, [R1+0x2138] ;  /* 0x0021380001107983 */ /* 0x000eb60000300a00 */
[----:B------:R-:W-:Y:S09]  /*42ef0*/  @!UPT UIADD3 URZ, URZ, URZ, URZ ;  /* 0x0000003f3f3ff290 */ /* 0x000ff2000fffe03f */
[----:B------:R-:W-:Y:S01]  /*42f00*/  STL.64 [R1+0x530], R20 ;  /* 0x0005301401007387 */ /* 0x000fe20000100a00 */
[----:B------:R-:W-:Y:S01]  /*42f10*/  STL.64 [R1+0x538], R22 ;  /* 0x0005381601007387 */ /* 0x000fe20000100a00 */
        /* <DEDUP_REMOVED lines=34> */
[----:B0-----:R-:W3:Y:S01]  /*43140*/  LDL.LU.64 R26, [R1+0x20c0] ;  /* 0x0020c000011a7983 */ /* 0x001ee20000300a00 */
[----:B------:R-:W3:Y:S02]  /*43150*/  LDL.LU.64 R24, [R1+0x20b8] ;  /* 0x0020b80001187983 */ /* 0x000ee40000300a00 */
[----:B------:R-:W-:Y:S02]  /*43160*/  IMAD.MOV.U32 R22, RZ, RZ, R2 ;  /* 0x000000ffff167224 */ /* 0x000fe400078e0002 */
[----:B------:R-:W-:-:S07]  /*43170*/  IMAD.MOV.U32 R23, RZ, RZ, R0 ;  /* 0x000000ffff177224 */ /* 0x000fce00078e0000 */
[C---:B---3--:R-:W-:Y:S01]  /*43180*/  HMMA.16816.F32 R20, R16.reuse, R22, R24 ;  /* 0x000000161014723c */ /* 0x048fe20000001818 */
[----:B------:R-:W2:Y:S11]  /*43190*/  LDL.LU.64 R26, [R1+0x20b0] ;  /* 0x0020b000011a7983 */ /* 0x000eb60000300a00 */
[----:B------:R-:W-:Y:S11]  /*431a0*/  @!UPT UIADD3 URZ, URZ, URZ, URZ ;  /* 0x0000003f3f3ff290 */ /* 0x000ff6000fffe03f */
        /* <DEDUP_REMOVED lines=68> */
[----:B------:R-:W4:Y:S01]  /*435f0*/  LDL.LU R12, [R1+0x6a0] ;  /* 0x0006a000010c7983 */ /* 0x000f220000300800 */
[----:B------:R-:W4:Y:S04]  /*43600*/  LDL.LU R13, [R1+0x6a4] ;  /* 0x0006a400010d7983 */ /* 0x000f280000300800 */
[----:B0-----:R-:W4:Y:S01]  /*43610*/  LDL.LU R14, [R1+0x6a8] ;  /* 0x0006a800010e7983 */ /* 0x001f220000300800 */
[----:B------:R-:W4:Y:S02]  /*43620*/  LDL.LU R15, [R1+0x6ac] ;  /* 0x0006ac00010f7983 */ /* 0x000f240000300800 */
[C---:B----4-:R-:W-:Y:S11]  /*43630*/  HMMA.16816.F32 R12, R16.reuse, R10, R12 ;  /* 0x0000000a100c723c */ /* 0x050ff6000000180c */
[----:B------:R-:W-:Y:S11]  /*43640*/  @!UPT UIADD3 URZ, URZ, URZ, URZ ;  /* 0x0000003f3f3ff290 */ /* 0x000ff6000fffe03f */
[----:B------:R-:W-:Y:S01]  /*43650*/  @!UPT UIADD3 URZ, URZ, URZ, URZ ;  /* 0x0000003f3f3ff290 */ /* 0x000fe2000fffe03f */
[----:B------:R-:W-:Y:S01]  /*43660*/  STL.64 [R1+0x2e0], R12 ;  /* 0x0002e00c01007387 */ /* 0x000fe20000100a00 */
[----:B------:R0:W-:Y:S03]  /*43670*/  STL.64 [R1+0x2e8], R14 ;  /* 0x0002e80e01007387 */ /* 0x0001e60000100a00 */
[----:B0-----:R-:W4:Y:S01]  /*43680*/  LDL.64 R14, [R1+0xc8] ;  /* 0x0000c800010e7983 */ /* 0x001f220000100a00 */
[----:B------:R-:W-:Y:S02]  /*43690*/  STL.64 [R1+0x1fb0], R10 ;  /* 0x001fb00a01007387 */ /* 0x000fe40000100a00 */
[----:B------:R3:W-:Y:S02]  /*436a0*/  STL.64 [R1+0x1fa8], R8 ;  /* 0x001fa80801007387 */ /* 0x0007e40000100a00 */
[----:B---3--:R-:W-:Y:S01]  /*436b0*/  HMMA.16816.F32 R8, R16, R6, R20 ;  /* 0x000000061008723c */ /* 0x008fe20000001814 */
[----:B------:R-:W3:Y:S11]  /*436c0*/  LDL.LU R20, [R1+0x4e0] ;  /* 0x0004e00001147983 */ /* 0x000ef60000300800 */
[----:B------:R-:W-:Y:S11]  /*436d0*/  @!UPT UIADD3 URZ, URZ, URZ, URZ ;  /* 0x0000003f3f3ff290 */ /* 0x000ff6000fffe03f */
[----:B------:R-:W-:Y:S01]  /*436e0*/  STL.64 [R1+0x2d0], R8 ;  /* 0x0002d00801007387 */ /* 0x000fe20000100a00 */
[----:B------:R-:W-:Y:S02]  /*436f0*/  STL.64 [R1+0x2d8], R10 ;  /* 0x0002d80a01007387 */ /* 0x000fe40000100a00 */
[----:B------:R-:W3:Y:S02]  /*43700*/  LDL.LU R21, [R1+0x4e4] ;  /* 0x0004e40001157983 */ /* 0x000ee40000300800 */
[----:B------:R-:W2:Y:S01]  /*43710*/  LDL.LU R22, [R1+0x4e8] ;  /* 0x0004e80001167983 */ /* 0x000ea20000300800 */
[----:B------:R-:W2:Y:S04]  /*43720*/  LDL.LU R23, [R1+0x4ec] ;  /* 0x0004ec0001177983 */ /* 0x000ea80000300800 */
[----:B--2---:R-:W-:Y:S01]  /*43730*/  STL.64 [R1+0x1fd0], R22 ;  /* 0x001fd01601007387 */ /* 0x004fe20000100a00 */
[----:B---3--:R0:W-:Y:S03]  /*43740*/  STL.64 [R1+0x1fc8], R20 ;  /* 0x001fc81401007387 */ /* 0x0081e60000100a00 */
        /* <DEDUP_REMOVED lines=12> */
[----:B------:R-:W2:Y:S02]  /*43810*/  LDL.LU R10, [R1+0x4d8] ;  /* 0x0004d800010a7983 */ /* 0x000ea40000300800 */
[----:B------:R-:W2:Y:S02]  /*43820*/  LDL.LU R11, [R1+0x4dc] ;  /* 0x0004dc00010b7983 */ /* 0x000ea40000300800 */
[----:B--2---:R0:W-:Y:S01]  /*43830*/  STL.64 [R1+0x1fc0], R10 ;  /* 0x001fc00a01007387 */ /* 0x0041e20000100a00 */
[----:B---3--:R-:W-:Y:S03]  /*43840*/  STL.64 [R1+0x1fb8], R8 ;  /* 0x001fb80801007387 */ /* 0x008fe60000100a00 */
[----:B0-----:R-:W2:Y:S04]  /*43850*/  LDL.64 R10, [R1+0x98] ;  /* 0x00009800010a7983 */ /* 0x001ea80000100a00 */
[----:B--2---:R0:W-:Y:S01]  /*43860*/  STL.64 [R1+0x1fe8], R10 ;  /* 0x001fe80a01007387 */ /* 0x0041e20000100a00 */
[----:B------:R-:W2:Y:S03]  /*43870*/  LDL.64 R18, [R1+0x78] ;  /* 0x0000780001127983 */ /* 0x000ea60000100a00 */
[----:B0-----:R-:W3:Y:S01]  /*43880*/  LDL.64 R10, [R1+0xb8] ;  /* 0x0000b800010a7983 */ /* 0x001ee20000100a00 */
[----:B------:R0:W-:Y:S02]  /*43890*/  STL [R1+0x1ed4], R6 ;  /* 0x001ed40601007387 */ /* 0x0001e40000100800 */
[----:B------:R1:W-:Y:S02]  /*438a0*/  STL [R1+0x1ed0], R7 ;  /* 0x001ed00701007387 */ /* 0x0003e40000100800 */
[----:B------:R-:W2:Y:S01]  /*438b0*/  LDL.LU R4, [R1+0x510] ;  /* 0x0005100001047983 */ /* 0x000ea20000300800 */
[----:B------:R-:W2:Y:S04]  /*438c0*/  LDL.LU R5, [R1+0x514] ;  /* 0x0005140001057983 */ /* 0x000ea80000300800 */
[----:B0-----:R-:W2:Y:S01]  /*438d0*/  LDL.LU R6, [R1+0x518] ;  /* 0x0005180001067983 */ /* 0x001ea20000300800 */
[----:B-1----:R-:W2:Y:S02]  /*438e0*/  LDL.LU R7, [R1+0x51c] ;  /* 0x00051c0001077983 */ /* 0x002ea40000300800 */
[----:B----4-:R-:W-:-:S02]  /*438f0*/  IMAD.MOV.U32 R0, RZ, RZ, R15 ;  /* 0x000000ffff007224 */ /* 0x010fc400078e000f */
[----:B------:R-:W-:Y:S01]  /*43900*/  IMAD.MOV.U32 R2, RZ, RZ, R14 ;  /* 0x000000ffff027224 */ /* 0x000fe200078e000e */
[C---:B---3--:R-:W-:Y:S08]  /*43910*/  HMMA.16816.F32 R20, R24.reuse, R10, R20 ;  /* 0x0000000a1814723c */ /* 0x048ff00000001814 */
[----:B--2---:R-:W-:Y:S01]  /*43920*/  HMMA.16816.F32 R4, R24, R14, R4 ;  /* 0x0000000e1804723c */ /* 0x004fe20000001804 */
[----:B------:R-:W2:Y:S01]  /*43930*/  LDL.LU.64 R14, [R1+0x1ff0] ;  /* 0x001ff000010e7983 */ /* 0x000ea20000300a00 */
[----:B------:R-:W-:Y:S11]  /*43940*/  IMAD.MOV.U32 R3, RZ, RZ, R11 ;  /* 0x000000ffff037224 */ /* 0x000ff600078e000b */
[----:B------:R-:W-:Y:S03]  /*43950*/  @!UPT UIADD3 URZ, URZ, URZ, URZ ;  /* 0x0000003f3f3ff290 */ /* 0x000fe6000fffe03f */
[----:B------:R-:W-:-:S07]  /*43960*/  IMAD.MOV.U32 R13, RZ, RZ, R22 ;  /* 0x000000ffff0d7224 */ /* 0x000fce00078e0016 */
[----:B------:R0:W-:Y:S01]  /*43970*/  STL.64 [R1+0x930], R4 ;  /* 0x0009300401007387 */ /* 0x0001e20000100a00 */
[----:B------:R-:W-:Y:S02]  /*43980*/  IMAD.MOV.U32 R12, RZ, RZ, R6 ;  /* 0x000000ffff0c7224 */ /* 0x000fe400078e0006 */
[----:B------:R-:W-:Y:S02]  /*43990*/  STL.64 [R1+0x938], R6 ;  /* 0x0009380601007387 */ /* 0x000fe40000100a00 */
[----:B------:R-:W-:Y:S01]  /*439a0*/  STL [R1+0x1ef0], R0 ;  /* 0x001ef00001007387 */ /* 0x000fe20000100800 */
[----:B------:R-:W-:Y:S01]  /*439b0*/  STL [R1+0x1ed8], R2 ;  /* 0x001ed80201007387 */ /* 0x000fe20000100800 */
[----:B------:R-:W-:Y:S02]  /*439c0*/  STL [R1+0x17c0], R12 ;  /* 0x0017c00c01007387 */ /* 0x000fe40000100800 */
[----:B0-----:R-:W-:Y:S02]  /*439d0*/  IMAD.MOV.U32 R4, RZ, RZ, R10 ;  /* 0x000000ffff047224 */ /* 0x001fe400078e000a */
[----:B------:R-:W3:Y:S01]  /*439e0*/  LDL.LU.64 R10, [R1+0x1fe8] ;  /* 0x001fe800010a7983 */ /* 0x000ee20000300a00 */
[----:B------:R-:W-:Y:S02]  /*439f0*/  STL.64 [R1+0x510], R20 ;  /* 0x0005101401007387 */ /* 0x000fe40000100a00 */
[----:B------:R0:W-:Y:S02]  /*43a00*/  STL.64 [R1+0x518], R22 ;  /* 0x0005181601007387 */ /* 0x0001e40000100a00 */
[----:B0-----:R-:W4:Y:S01]  /*43a10*/  LDL.LU.64 R22, [R1+0x1fe0] ;  /* 0x001fe00001167983 */ /* 0x001f220000300a00 */
[----:B------:R-:W4:Y:S02]  /*43a20*/  LDL.LU.64 R20, [R1+0x1fd8] ;  /* 0x001fd80001147983 */ /* 0x000f240000300a00 */
[----:B------:R-:W-:Y:S02]  /*43a30*/  STL [R1+0x1ef8], R3 ;  /* 0x001ef80301007387 */ /* 0x000fe40000100800 */
[----:B------:R-:W-:Y:S01]  /*43a40*/  STL [R1+0x1ef4], R4 ;  /* 0x001ef40401007387 */ /* 0x000fe20000100800 */
[----:B------:R-:W4:Y:S01]  /*43a50*/  LDL.64 R6, [R1+0xa8] ;  /* 0x0000a80001067983 */ /* 0x000f220000100a00 */
[----:B------:R-:W-:Y:S01]  /*43a60*/  STL [R1+0x17c4], R13 ;  /* 0x0017c40d01007387 */ /* 0x000fe20000100800 */
        /* <DEDUP_REMOVED lines=8> */
[----:B------:R-:W-:-:S03]  /*43af0*/  IMAD.MOV.U32 R12, RZ, RZ, R6 ;  /* 0x000000ffff0c7224 */ /* 0x000fc600078e0006 */
[----:B------:R0:W-:Y:S01]  /*43b00*/  STL [R1+0x1f80], R5 ;  /* 0x001f800501007387 */ /* 0x0001e20000100800 */
[----:B------:R-:W2:Y:S02]  /*43b10*/  LDL.LU R4, [R1+0x4c0] ;  /* 0x0004c00001047983 */ /* 0x000ea40000300800 */
[----:B---3--:R-:W-:Y:S01]  /*43b20*/  IMAD.MOV.U32 R13, RZ, RZ, R11 ;  /* 0x000000ffff0d7224 */ /* 0x008fe200078e000b */
[----:B0-----:R-:W3:Y:S01]  /*43b30*/  LDL.LU R5, [R1+0x4c4] ;  /* 0x0004c40001057983 */ /* 0x001ee20000300800 */
[----:B------:R-:W3:Y:S02]  /*43b40*/  LDL.LU R6, [R1+0x4c8] ;  /* 0x0004c80001067983 */ /* 0x000ee40000300800 */
[----:B------:R-:W3:Y:S01]  /*43b50*/  LDL.LU R7, [R1+0x4cc] ;  /* 0x0004cc0001077983 */ /* 0x000ee20000300800 */
[C---:B----4-:R-:W-:Y:S11]  /*43b60*/  HMMA.16816.F32 R20, R24.reuse, R10, R20 ;  /* 0x0000000a1814723c */ /* 0x050ff60000001814 */
[----:B------:R-:W-:Y:S11]  /*43b70*/  @!UPT UIADD3 URZ, URZ, URZ, URZ ;  /* 0x0000003f3f3ff290 */ /* 0x000ff6000fffe03f */
[----:B------:R-:W-:Y:S01]  /*43b80*/  @!UPT UIADD3 URZ, URZ, URZ, URZ ;  /* 0x0000003f3f3ff290 */ /* 0x000fe2000fffe03f */
[----:B------:R0:W-:Y:S01]  /*43b90*/  STL.64 [R1+0x4f0], R20 ;  /* 0x0004f01401007387 */ /* 0x0001e20000100a00 */
[----:B------:R-:W-:Y:S02]  /*43ba0*/  STL.64 [R1+0x4f8], R22 ;  /* 0x0004f81601007387 */ /* 0x000fe40000100a00 */
[----:B0-----:R-:W-:Y:S02]  /*43bb0*/  IMAD.MOV.U32 R20, RZ, RZ, R10 ;  /* 0x000000ffff147224 */ /* 0x001fe400078e000a */
[----:B------:R-:W4:Y:S01]  /*43bc0*/  LDL.LU.64 R10, [R1+0x1fc0] ;  /* 0x001fc000010a7983 */ /* 0x000f220000300a00 */
[----:B------:R-:W4:Y:S02]  /*43bd0*/  LDL.LU.64 R8, [R1+0x1fb8] ;  /* 0x001fb80001087983 */ /* 0x000f240000300a00 */
[----:B--2---:R0:W-:Y:S02]  /*43be0*/  STL.64 [R1+0x1f18], R14 ;  /* 0x001f180e01007387 */ /* 0x0041e40000100a00 */
[----:B------:R-:W-:Y:S01]  /*43bf0*/  STL.64 [R1+0x1f10], R12 ;  /* 0x001f100c01007387 */ /* 0x000fe20000100a00 */
[----:B0-----:R-:W4:Y:S01]  /*43c00*/  LDL.64 R14, [R1+0x88] ;  /* 0x00008800010e7983 */ /* 0x001f220000100a00 */
[C---:B---3--:R-:W-:Y:S08]  /*43c10*/  HMMA.16816.F32 R4, R24.reuse, R18, R4 ;  /* 0x000000121804723c */ /* 0x048ff00000001804 */
[----:B----4-:R-:W-:Y:S01]  /*43c20*/  HMMA.16816.F32 R8, R24, R14, R8 ;  /* 0x0000000e1808723c */ /* 0x010fe20000001808 */
[----:B------:R-:W-:-:S02]  /*43c30*/  IMAD.MOV.U32 R22, RZ, RZ, R14 ;  /* 0x000000ffff167224 */ /* 0x000fc400078e000e */
[----:B------:R-:W-:Y:S11]  /*43c40*/  IMAD.MOV.U32 R21, RZ, RZ, R15 ;  /* 0x000000ffff157224 */ /* 0x000ff600078e000f */
[----:B------:R-:W-:Y:S09]  /*43c50*/  @!UPT UIADD3 URZ, URZ, URZ, URZ ;  /* 0x0000003f3f3ff290 */ /* 0x000ff2000fffe03f */
[----:B------:R-:W-:Y:S01]  /*43c60*/  STL.64 [R1+0x4e0], R8 ;  /* 0x0004e00801007387 */ /* 0x000fe20000100a00 */
[----:B------:R0:W-:Y:S03]  /*43c70*/  STL.64 [R1+0x4e8], R10 ;  /* 0x0004e80a01007387 */ /* 0x0001e60000100a00 */
[----:B0-----:R-:W2:Y:S01]  /*43c80*/  LDL.LU.64 R10, [R1+0x1fb0] ;  /* 0x001fb000010a7983 */ /* 0x001ea20000300a00 */
[----:B------:R-:W3:Y:S02]  /*43c90*/  LDL.LU.64 R8, [R1+0x1fa8] ;  /* 0x001fa80001087983 */ /* 0x000ee40000300a00 */
[----:B------:R-:W-:Y:S02]  /*43ca0*/  STL.64 [R1+0x4d0], R4 ;  /* 0x0004d00401007387 */ /* 0x000fe40000100a00 */
[----:B------:R-:W-:Y:S01]  /*43cb0*/  STL.64 [R1+0x4d8], R6 ;  /* 0x0004d80601007387 */ /* 0x000fe20000100a00 */
[----:B------:R-:W4:Y:S01]  /*43cc0*/  LDL.64 R14, [R1+0x8] ;  /* 0x00000800010e7983 */ /* 0x000f220000100a00 */
[----:B------:R-:W-:-:S03]  /*43cd0*/  IMAD.MOV.U32 R23, RZ, RZ, R19 ;  /* 0x000000ffff177224 */ /* 0x000fc600078e0013 */
[----:B----4-:R0:W-:Y:S04]  /*43ce0*/  STL.64 [R1+0x1f30], R14 ;  /* 0x001f300e01007387 */ /* 0x0101e80000100a00 */
[----:B0-----:R-:W4:Y:S04]  /*43cf0*/  LDL.64 R14, [R1+0x18] ;  /* 0x00001800010e7983 */ /* 0x001f280000100a00 */
[----:B----4-:R-:W-:Y:S01]  /*43d00*/  STL.64 [R1+0x1f48], R14 ;  /* 0x001f480e01007387 */ /* 0x010fe20000100a00 */
[----:B------:R-:W-:Y:S02]  /*43d10*/  STL.64 [R1+0x1ee8], R22 ;  /* 0x001ee81601007387 */ /* 0x000fe40000100a00 */
[----:B------:R0:W-:Y:S02]  /*43d20*/  STL.64 [R1+0x1ee0], R20 ;  /* 0x001ee01401007387 */ /* 0x0001e40000100a00 */
[----:B0-----:R-:W4:Y:S01]  /*43d30*/  LDL.LU R20, [R1+0x7b0] ;  /* 0x0007b00001147983 */ /* 0x001f220000300800 */
[----:B------:R-:W4:Y:S02]  /*43d40*/  LDL.LU R21, [R1+0x7b4] ;  /* 0x0007b40001157983 */ /* 0x000f240000300800 */
[----:B------:R-:W2:Y:S02]  /*43d50*/  LDL.LU R22, [R1+0x7b8] ;  /* 0x0007b80001167983 */ /* 0x000ea40000300800 */
[----:B------:R-:W2:Y:S02]  /*43d60*/  LDL.LU R23, [R1+0x7bc] ;  /* 0x0007bc0001177983 */ /* 0x000ea40000300800 */
[----:B------:R-:W-:-:S02]  /*43d70*/  IMAD.MOV.U32 R14, RZ, RZ, R29 ;  /* 0x000000ffff0e7224 */ /* 0x000fc400078e001d */
[----:B---3--:R-:W-:-:S05]  /*43d80*/  IMAD.MOV.U32 R15, RZ, RZ, R8 ;  /* 0x000000ffff0f7224 */ /* 0x008fca00078e0008 */
[----:B------:R-:W-:Y:S04]  /*43d90*/  STL.64 [R1+0x1f60], R14 ;  /* 0x001f600e01007387 */ /* 0x000fe80000100a00 */
[----:B--2---:R-:W-:Y:S01]  /*43da0*/  STL.64 [R1+0x1f08], R22 ;  /* 0x001f081601007387 */ /* 0x004fe20000100a00 */
[----:B----4-:R0:W-:Y:S03]  /*43db0*/  STL.64 [R1+0x1f00], R20 ;  /* 0x001f001401007387 */ /* 0x0101e60000100a00 */
        /* <DEDUP_REMOVED lines=10> */
[----:B0-----:R-:W2:Y:S04]  /*43e60*/  LDL.64 R6, [R1+0x58] ;  /* 0x0000580001067983 */ /* 0x001ea80000100a00 */
[----:B--2---:R0:W-:Y:S01]  /*43e70*/  STL.64 [R1+0x1fa0], R6 ;  /* 0x001fa00601007387 */ /* 0x0041e20000100a00 */
[----:B------:R-:W2:Y:S03]  /*43e80*/  LDL.64 R14, [R1+0x38] ;  /* 0x00003800010e7983 */ /* 0x000ea60000100a00 */
[----:B0-----:R-:W4:Y:S04]  /*43e90*/  LDL.64 R6, [R1+0x68] ;  /* 0x0000680001067983 */ /* 0x001f280000100a00 */
[----:B--2---:R0:W-:Y:S04]  /*43ea0*/  STL.64 [R1+0x1f78], R14 ;  /* 0x001f780e01007387 */ /* 0x0041e80000100a00 */
[----:B0-----:R-:W2:Y:S04]  /*43eb0*/  LDL.64 R14, [R1+0x48] ;  /* 0x00004800010e7983 */ /* 0x001ea80000100a00 */
        /* <DEDUP_REMOVED lines=10> */
[----:B------:R-:W2:Y:S02]  /*43f60*/  LDL.LU R23, [R1+0x7dc] ;  /* 0x0007dc0001177983 */ /* 0x000ea40000300800 */
[----:B--2---:R-:W-:Y:S01]  /*43f70*/  STL.64 [R1+0x1f40], R22 ;  /* 0x001f401601007387 */ /* 0x004fe20000100a00 */
[----:B---3--:R0:W-:Y:S03]  /*43f80*/  STL.64 [R1+0x1f38], R20 ;  /* 0x001f381401007387 */ /* 0x0081e60000100a00 */
[----:B0-----:R-:W2:Y:S01]  /*43f90*/  LDL.LU R20, [R1+0x7e0] ;  /* 0x0007e00001147983 */ /* 0x001ea20000300800 */
[----:B------:R-:W2:Y:S02]  /*43fa0*/  LDL.LU R21, [R1+0x7e4] ;  /* 0x0007e40001157983 */ /* 0x000ea40000300800 */
[----:B------:R-:W3:Y:S02]  /*43fb0*/  LDL.LU R22, [R1+0x7e8] ;  /* 0x0007e80001167983 */ /* 0x000ee40000300800 */
[----:B------:R-:W3:Y:S02]  /*43fc0*/  LDL.LU R23, [R1+0x7ec] ;  /* 0x0007ec0001177983 */ /* 0x000ee40000300800 */
[----:B------:R-:W-:-:S02]  /*43fd0*/  IMAD.MOV.U32 R28, RZ, RZ, R18 ;  /* 0x000000ffff1c7224 */ /* 0x000fc400078e0012 */
[----:B------:R-:W0:Y:S04]  /*43fe0*/  LDSM.16.MT88.4 R16, [R9+0x13000] ;  /* 0x013000000910783b */ /* 0x000e280000004200 */
[----:B---3--:R-:W-:Y:S01]  /*43ff0*/  STL.64 [R1+0x1f58], R22 ;  /* 0x001f581601007387 */ /* 0x008fe20000100a00 */
[----:B--2---:R1:W-:Y:S03]  /*44000*/  STL.64 [R1+0x1f50], R20 ;  /* 0x001f501401007387 */ /* 0x0043e60000100a00 */
[----:B-1----:R-:W2:Y:S01]  /*44010*/  LDL.LU R20, [R1+0x7f0] ;  /* 0x0007f00001147983 */ /* 0x002ea20000300800 */
[----:B------:R-:W2:Y:S02]  /*44020*/  LDL.LU R21, [R1+0x7f4] ;  /* 0x0007f40001157983 */ /* 0x000ea40000300800 */
[----:B------:R-:W3:Y:S02]  /*44030*/  LDL.LU R22, [R1+0x7f8] ;  /* 0x0007f80001167983 */ /* 0x000ee40000300800 */
[----:B------:R-:W3:Y:S02]  /*44040*/  LDL.LU R23, [R1+0x7fc] ;  /* 0x0007fc0001177983 */ /* 0x000ee40000300800 */
[----:B---3--:R-:W-:Y:S01]  /*44050*/  STL.64 [R1+0x1f70], R22 ;  /* 0x001f701601007387 */ /* 0x008fe20000100a00 */
[----:B--2---:R1:W-:Y:S03]  /*44060*/  STL.64 [R1+0x1f68], R20 ;  /* 0x001f681401007387 */ /* 0x0043e60000100a00 */
[----:B-1----:R-:W2:Y:S01]  /*44070*/  LDL.LU R20, [R1+0x800] ;  /* 0x0008000001147983 */ /* 0x002ea20000300800 */
[----:B------:R-:W2:Y:S02]  /*44080*/  LDL.LU R21, [R1+0x804] ;  /* 0x0008040001157983 */ /* 0x000ea40000300800 */
[----:B------:R-:W2:Y:S02]  /*44090*/  LDL.LU R22, [R1+0x808] ;  /* 0x0008080001167983 */ /* 0x000ea40000300800 */
[----:B------:R-:W2:Y:S01]  /*440a0*/  LDL.LU R23, [R1+0x80c] ;  /* 0x00080c0001177983 */ /* 0x000ea20000300800 */
[----:B0-----:R-:W-:Y:S01]  /*440b0*/  STL.64 [R1+0x1d80], R18 ;  /* 0x001d801201007387 */ /* 0x001fe20000100a00 */
[----:B------:R0:W-:Y:S03]  /*440c0*/  STL.64 [R1+0x1d78], R16 ;  /* 0x001d781001007387 */ /* 0x0001e60000100a00 */
        /* <DEDUP_REMOVED lines=18> */
[----:B0-----:R-:W3:Y:S01]  /*441f0*/  LDL.LU.64 R14, [R1+0x1f98] ;  /* 0x001f9800010e7983 */ /* 0x001ee20000300a00 */
[----:B------:R-:W3:Y:S02]  /*44200*/  LDL.LU.64 R6, [R1+0x1f90] ;  /* 0x001f900001067983 */ /* 0x000ee40000300a00 */
[----:B------:R-:W3:Y:S02]  /*44210*/  LDL.LU.64 R4, [R1+0x1f88] ;  /* 0x001f880001047983 */ /* 0x000ee40000300a00 */
[C---:B---3--:R-:W-:Y:S01]  /*44220*/  HMMA.16816.F32 R4, R24.reuse, R14, R4 ;  /* 0x0000000e1804723c */ /* 0x048fe20000001804 */
[----:B------:R-:W-:Y:S11]  /*44230*/  IMAD.MOV.U32 R29, RZ, RZ, R15 ;  /* 0x000000ffff1d7224 */ /* 0x000ff600078e000f */
[----:B------:R-:W-:Y:S11]  /*44240*/  @!UPT UIADD3 URZ, URZ, URZ, URZ ;  /* 0x0000003f3f3ff290 */ /* 0x000ff6000fffe03f */
[----:B------:R0:W-:Y:S01]  /*44250*/  STL.64 [R1+0x810], R4 ;  /* 0x0008100401007387 */ /* 0x0001e20000100a00 */
[----:B------:R1:W-:Y:S03]  /*44260*/  STL.64 [R1+0x818], R6 ;  /* 0x0008180601007387 */ /* 0x0003e60000100a00 */
[----:B0-----:R-:W3:Y:S01]  /*44270*/  LDL.LU R5, [R1+0x1f80] ;  /* 0x001f800001057983 */ /* 0x001ee20000300800 */
[----:B-1----:R-:W-:Y:S02]  /*44280*/  IMAD.MOV.U32 R7, RZ, RZ, R14 ;  /* 0x000000ffff077224 */ /* 0x002fe400078e000e */
        /* <DEDUP_REMOVED lines=35> */
[----:B------:R-:W4:Y:S01]  /*444c0*/  LDL.LU.64 R12, [R1+0x1f10] ;  /* 0x001f1000010c7983 */ /* 0x000f220000300a00 */
        /* <DEDUP_REMOVED lines=15> */
[----:B------:R-:W3:Y:S04]  /*445c0*/  LDL.LU R0, [R1+0x1ef0] ;  /* 0x001ef00001007983 */ /* 0x000ee80000300800 */
[----:B------:R-:W-:Y:S01]  /*445d0*/  STL.64 [R1+0x1db8], R14 ;  /* 0x001db80e01007387 */ /* 0x000fe20000100a00 */
[----:B--2---:R-:W-:Y:S11]  /*445e0*/  HMMA.16816.F32 R20, R24, R10, R20 ;  /* 0x0000000a1814723c */ /* 0x004ff60000001814 */
[----:B------:R-:W-:Y:S11]  /*445f0*/  @!UPT UIADD3 URZ, URZ, URZ, URZ ;  /* 0x0000003f3f3ff290 */ /* 0x000ff6000fffe03f */
[----:B------:R-:W-:Y:S01]  /*44600*/  @!UPT UIADD3 URZ, URZ, URZ, URZ ;  /* 0x0000003f3f3ff290 */ /* 0x000fe2000fffe03f */
[----:B------:R-:W-:Y:S01]  /*44610*/  STL.64 [R1+0x4c0], R20 ;  /* 0x0004c01401007387 */ /* 0x000fe20000100a00 */
[----:B------:R0:W-:Y:S03]  /*44620*/  STL.64 [R1+0x4c8], R22 ;  /* 0x0004c81601007387 */ /* 0x0001e60000100a00 */
[----:B0-----:R-:W2:Y:S01]  /*44630*/  LDL.LU.64 R22, [R1+0x1ee8] ;  /* 0x001ee80001167983 */ /* 0x001ea20000300a00 */
[----:B------:R-:W2:Y:S02]  /*44640*/  LDL.LU.64 R20, [R1+0x1ee0] ;  /* 0x001ee00001147983 */ /* 0x000ea40000300a00 */
[----:B------:R-:W2:Y:S02]  /*44650*/  LDL.64 R14, [R1+0x28] ;  /* 0x00002800010e7983 */ /* 0x000ea40000100a00 */
[----:B--2---:R-:W-:Y:S01]  /*44660*/  STL.64 [R1+0x1dd0], R14 ;  /* 0x001dd00e01007387 */ /* 0x004fe20000100a00 */
[----:B------:R-:W-:Y:S02]  /*44670*/  STL.64 [R1+0x1d98], R10 ;  /* 0x001d980a01007387 */ /* 0x000fe40000100a00 */
[----:B------:R0:W-:Y:S02]  /*44680*/  STL [R1+0x1d90], R9 ;  /* 0x001d900901007387 */ /* 0x0001e40000100800 */
[----:B------:R-:W2:Y:S01]  /*44690*/  LDL.LU R8, [R1+0x200] ;  /* 0x0002000001087983 */ /* 0x000ea20000300800 */
[----:B0-----:R-:W2:Y:S01]  /*446a0*/  LDL.LU R9, [R1+0x204] ;  /* 0x0002040001097983 */ /* 0x001ea20000300800 */
        /* <DEDUP_REMOVED lines=60> */
[----:B------:R-:W4:Y:S02]  /*44a70*/  LDL.LU R10, [R1+0x268] ;  /* 0x00026800010a7983 */ /* 0x000f240000300800 */
[----:B------:R-:W4:Y:S02]  /*44a80*/  LDL.LU R11, [R1+0x26c] ;  /* 0x00026c00010b7983 */ /* 0x000f240000300800 */
[----:B------:R-:W-:-:S02]  /*44a90*/  IMAD.MOV.U32 R14, RZ, RZ, R12 ;  /* 0x000000ffff0e7224 */ /* 0x000fc400078e000c */
[----:B---3--:R-:W-:-:S05]  /*44aa0*/  IMAD.MOV.U32 R15, RZ, RZ, R5 ;  /* 0x000000ffff0f7224 */ /* 0x008fca00078e0005 */
[----:B------:R0:W-:Y:S02]  /*44ab0*/  STL.64 [R1+0x1e90], R14 ;  /* 0x001e900e01007387 */ /* 0x0001e40000100a00 */
[----:B0-----:R-:W-:Y:S02]  /*44ac0*/  IMAD.MOV.U32 R14, RZ, RZ, R4 ;  /* 0x000000ffff0e7224 */ /* 0x001fe400078e0004 */
[----:B------:R-:W-:-:S05]  /*44ad0*/  IMAD.MOV.U32 R15, RZ, RZ, R3 ;  /* 0x000000ffff0f7224 */ /* 0x000fca00078e0003 */
[----:B------:R-:W-:Y:S04]  /*44ae0*/  STL.64 [R1+0x1ea8], R14 ;  /* 0x001ea80e01007387 */ /* 0x000fe80000100a00 */
[----:B----4-:R-:W-:Y:S01]  /*44af0*/  STL.64 [R1+0x1e40], R10 ;  /* 0x001e400a01007387 */ /* 0x010fe20000100a00 */
        /* <DEDUP_REMOVED lines=44> */
[----:B------:R-:W2:Y:S01]  /*44dc0*/  LDL.LU.64 R22, [R1+0x1ec8] ;  /* 0x001ec80001167983 */ /* 0x000ea20000300a00 */
[----:B------:R-:W2:Y:S02]  /*44dd0*/  LDL.LU.64 R20, [R1+0x1ec0] ;  /* 0x001ec00001147983 */ /* 0x000ea40000300a00 */
[----:B------:R-:W-:-:S02]  /*44de0*/  IMAD.MOV.U32 R14, RZ, RZ, R2 ;  /* 0x000000ffff0e7224 */ /* 0x000fc400078e0002 */
[----:B------:R-:W-:Y:S01]  /*44df0*/  IMAD.MOV.U32 R15, RZ, RZ, R0 ;  /* 0x000000ffff0f7224 */ /* 0x000fe200078e0000 */
[----:B------:R0:W-:Y:S01]  /*44e00*/  STL.64 [R1+0x4b0], R24 ;  /* 0x0004b01801007387 */ /* 0x0001e20000100a00 */
[----:B------:R1:W-:Y:S03]  /*44e10*/  STL.64 [R1+0x4b8], R26 ;  /* 0x0004b81a01007387 */ /* 0x0003e60000100a00 */
[----:B0-----:R-:W4:Y:S01]  /*44e20*/  LDL.LU R24, [R1+0x1f0] ;  /* 0x0001f00001187983 */ /* 0x001f220000300800 */
[----:B------:R-:W4:Y:S02]  /*44e30*/  LDL.LU R25, [R1+0x1f4] ;  /* 0x0001f40001197983 */ /* 0x000f240000300800 */
[----:B-1----:R-:W4:Y:S02]  /*44e40*/  LDL.LU R26, [R1+0x1f8] ;  /* 0x0001f800011a7983 */ /* 0x002f240000300800 */
        /* <DEDUP_REMOVED lines=15> */
[----:B------:R-:W3:Y:S01]  /*44f40*/  LDL R2, [R1+0x1774] ;  /* 0x0017740001027983 */ /* 0x000ee20000100800 */
[C---:B--2---:R-:W-:Y:S02]  /*44f50*/  HMMA.16816.F32 R12, R20.reuse, R14, R8 ;  /* 0x0000000e140c723c */ /* 0x044fe40000001808 */
[----:B---3--:R-:W-:Y:S01]  /*44f60*/  STL [R1+0x1d30], R2 ;  /* 0x001d300201007387 */ /* 0x008fe20000100800 */
[----:B------:R-:W2:Y:S02]  /*44f70*/  LDL.LU.64 R10, [R1+0x1e88] ;  /* 0x001e8800010a7983 */ /* 0x000ea40000300a00 */
[----:B------:R-:W2:Y:S11]  /*44f80*/  LDL.LU.64 R8, [R1+0x1e80] ;  /* 0x001e800001087983 */ /* 0x000eb60000300a00 */
[----:B------:R-:W-:Y:S07]  /*44f90*/  @!UPT UIADD3 URZ, URZ, URZ, URZ ;  /* 0x0000003f3f3ff290 */ /* 0x000fee000fffe03f */
        /* <DEDUP_REMOVED lines=53> */
[----:B------:R-:W-:Y:S11]  /*452f0*/  IMAD.MOV.U32 R2, RZ, RZ, R15 ;  /* 0x000000ffff027224 */ /* 0x000ff600078e000f */
[----:B------:R-:W-:Y:S11]  /*45300*/  @!UPT UIADD3 URZ, URZ, URZ, URZ ;  /* 0x0000003f3f3ff290 */ /* 0x000ff6000fffe03f */
        /* <DEDUP_REMOVED lines=14> */
[----:B------:R-:W3:Y:S11]  /*453f0*/  LDL.LU R9, [R1+0x1d90] ;  /* 0x001d900001097983 */ /* 0x000ef60000300800 */
[----:B------:R-:W-:Y:S09]  /*45400*/  @!UPT UIADD3 URZ, URZ, URZ, URZ ;  /* 0x0000003f3f3ff290 */ /* 0x000ff2000fffe03f */
[----:B------:R-:W-:Y:S01]  /*45410*/  STL.64 [R1+0x210], R12 ;  /* 0x0002100c01007387 */ /* 0x000fe20000100a00 */
[----:B------:R0:W-:Y:S03]  /*45420*/  STL.64 [R1+0x218], R14 ;  /* 0x0002180e01007387 */ /* 0x0001e60000100a00 */
[----:B0-----:R-:W4:Y:S02]  /*45430*/  LDL.LU.64 R14, [R1+0x1d88] ;  /* 0x001d8800010e7983 */ /* 0x001f240000300a00 */
[C---:B----4-:R-:W-:Y:S02]  /*45440*/  HMMA.16816.F32 R24, R20.reuse, R14, R24 ;  /* 0x0000000e1418723c */ /* 0x050fe40000001818 */
[----:B------:R0:W-:Y:S01]  /*45450*/  STL.64 [R1+0x1d38], R14 ;  /* 0x001d380e01007387 */ /* 0x0001e20000100a00 */
[----:B------:R-:W4:Y:S11]  /*45460*/  LDL.LU R12, [R1+0x4a0] ;  /* 0x0004a000010c7983 */ /* 0x000f360000300800 */
[----:B------:R-:W-:Y:S09]  /*45470*/  @!UPT UIADD3 URZ, URZ, URZ, URZ ;  /* 0x0000003f3f3ff290 */ /* 0x000ff2000fffe03f */
[----:B------:R-:W-:Y:S01]  /*45480*/  STL.64 [R1+0x200], R24 ;  /* 0x0002001801007387 */ /* 0x000fe20000100a00 */
[----:B------:R-:W-:Y:S02]  /*45490*/  STL.64 [R1+0x208], R26 ;  /* 0x0002081a01007387 */ /* 0x000fe40000100a00 */
[----:B---3--:R-:W1:Y:S04]  /*454a0*/  LDSM.16.MT88.4 R24, [R9+0x13080] ;  /* 0x013080000918783b */ /* 0x008e680000004200 */
[----:B------:R-:W4:Y:S01]  /*454b0*/  LDL.LU R13, [R1+0x4a4] ;  /* 0x0004a400010d7983 */ /* 0x000f220000300800 */
[----:B0-----:R-:W4:Y:S01]  /*454c0*/  LDL.LU R14, [R1+0x4a8] ;  /* 0x0004a800010e7983 */ /* 0x001f220000300800 */
[----:B------:R-:W4:Y:S03]  /*454d0*/  LDL.LU R15, [R1+0x4ac] ;  /* 0x0004ac00010f7983 */ /* 0x000f260000300800 */
        /* <DEDUP_REMOVED lines=11> */
[----:B0-----:R-:W4:Y:S01]  /*45590*/  LDL.LU.64 R18, [R1+0x1d80] ;  /* 0x001d800001127983 */ /* 0x001f220000300a00 */
[----:B------:R-:W4:Y:S01]  /*455a0*/  LDL.LU.64 R16, [R1+0x1d78] ;  /* 0x001d780001107983 */ /* 0x000f220000300a00 */
[----:B---3--:R-:W-:Y:S02]  /*455b0*/  HMMA.16816.F32 R24, R20, R6, R24 ;  /* 0x000000061418723c */ /* 0x008fe40000001818 */
[----:B------:R-:W4:Y:S11]  /*455c0*/  LDL.64 R22, [R1+0xc8] ;  /* 0x0000c80001167983 */ /* 0x000f360000100a00 */
[----:B------:R-:W-:Y:S10]  /*455d0*/  @!UPT UIADD3 URZ, URZ, URZ, URZ ;  /* 0x0000003f3f3ff290 */ /* 0x000ff4000fffe03f */
[----:B------:R0:W-:Y:S01]  /*455e0*/  STL.64 [R1+0x1e0], R24 ;  /* 0x0001e01801007387 */ /* 0x0001e20000100a00 */
[----:B------:R1:W-:Y:S03]  /*455f0*/  STL.64 [R1+0x1e8], R26 ;  /* 0x0001e81a01007387 */ /* 0x0003e60000100a00 */
[----:B0-----:R-:W2:Y:S01]  /*45600*/  LDL.LU R24, [R1+0x490] ;  /* 0x0004900001187983 */ /* 0x001ea20000300800 */
[----:B------:R-:W2:Y:S02]  /*45610*/  LDL.LU R25, [R1+0x494] ;  /* 0x0004940001197983 */ /* 0x000ea40000300800 */
[----:B-1----:R-:W2:Y:S02]  /*45620*/  LDL.LU R26, [R1+0x498] ;  /* 0x00049800011a7983 */ /* 0x002ea40000300800 */
[----:B------:R-:W2:Y:S01]  /*45630*/  LDL.LU R27, [R1+0x49c] ;  /* 0x00049c00011b7983 */ /* 0x000ea20000300800 */
[----:B------:R-:W-:Y:S01]  /*45640*/  STL [R1+0x1c74], R6 ;  /* 0x001c740601007387 */ /* 0x000fe20000100800 */
[----:B------:R-:W-:Y:S01]  /*45650*/  STL [R1+0x1c70], R7 ;  /* 0x001c700701007387 */ /* 0x000fe20000100800 */
[----:B----4-:R-:W-:Y:S11]  /*45660*/  HMMA.16816.F32 R12, R16, R22, R12 ;  /* 0x00000016100c723c */ /* 0x010ff6000000180c */
[----:B------:R-:W-:Y:S11]  /*45670*/  @!UPT UIADD3 URZ, URZ, URZ, URZ ;  /* 0x0000003f3f3ff290 */ /* 0x000ff6000fffe03f */
[----:B------:R-:W-:Y:S01]  /*45680*/  @!UPT UIADD3 URZ, URZ, URZ, URZ ;  /* 0x0000003f3f3ff290 */ /* 0x000fe2000fffe03f */
[----:B------:R0:W-:Y:S01]  /*45690*/  STL.64 [R1+0x920], R12 ;  /* 0x0009200c01007387 */ /* 0x0001e20000100a00 */
[----:B------:R1:W-:Y:S02]  /*456a0*/  STL.64 [R1+0x928], R14 ;  /* 0x0009280e01007387 */ /* 0x0003e40000100a00 */
[----:B------:R-:W-:Y:S02]  /*456b0*/  IMAD.MOV.U32 R8, RZ, RZ, R12 ;  /* 0x000000ffff087224 */ /* 0x000fe400078e000c */
[----:B------:R-:W-:Y:S01]  /*456c0*/  IMAD.MOV.U32 R4, RZ, RZ, R14 ;  /* 0x000000ffff047224 */ /* 0x000fe200078e000e */
[----:B0-----:R-:W3:Y:S01]  /*456d0*/  LDL.LU R12, [R1+0x450] ;  /* 0x00045000010c7983 */ /* 0x001ee20000300800 */
[----:B------:R-:W3:Y:S02]  /*456e0*/  LDL.LU R13, [R1+0x454] ;  /* 0x00045400010d7983 */ /* 0x000ee40000300800 */
[----:B-1----:R-:W4:Y:S02]  /*456f0*/  LDL.LU R14, [R1+0x458] ;  /* 0x00045800010e7983 */ /* 0x002f240000300800 */
[----:B------:R-:W4:Y:S02]  /*45700*/  LDL.LU R15, [R1+0x45c] ;  /* 0x00045c00010f7983 */ /* 0x000f240000300800 */
[----:B----4-:R0:W-:Y:S01]  /*45710*/  STL.64 [R1+0x1d48], R14 ;  /* 0x001d480e01007387 */ /* 0x0101e20000100a00 */
[----:B---3--:R-:W-:Y:S03]  /*45720*/  STL.64 [R1+0x1d40], R12 ;  /* 0x001d400c01007387 */ /* 0x008fe60000100a00 */
[----:B0-----:R-:W3:Y:S04]  /*45730*/  LDL.64 R14, [R1+0x88] ;  /* 0x00008800010e7983 */ /* 0x001ee80000100a00 */
[----:B---3--:R0:W-:Y:S04]  /*45740*/  STL.64 [R1+0x1d58], R14 ;  /* 0x001d580e01007387 */ /* 0x0081e80000100a00 */
[----:B0-----:R-:W3:Y:S01]  /*45750*/  LDL.64 R14, [R1+0x98] ;  /* 0x00009800010e7983 */ /* 0x001ee20000100a00 */
[----:B------:R-:W-:-:S02]  /*45760*/  IMAD.MOV.U32 R3, RZ, RZ, R22 ;  /* 0x000000ffff037224 */ /* 0x000fc400078e0016 */
[----:B------:R-:W-:Y:S01]  /*45770*/  IMAD.MOV.U32 R0, RZ, RZ, R23 ;  /* 0x000000ffff007224 */ /* 0x000fe200078e0017 */
[----:B---3--:R-:W-:Y:S01]  /*45780*/  STL.64 [R1+0x1d70], R14 ;  /* 0x001d700e01007387 */ /* 0x008fe20000100a00 */
[----:B------:R-:W3:Y:S03]  /*45790*/  LDL.64 R22, [R1+0x68] ;  /* 0x0000680001167983 */ /* 0x000ee60000100a00 */
[----:B---3--:R0:W-:Y:S01]  /*457a0*/  STL.64 [R1+0x1d50], R22 ;  /* 0x001d501601007387 */ /* 0x0081e20000100a00 */
[----:B------:R-:W3:Y:S02]  /*457b0*/  LDL.LU R20, [R1+0x460] ;  /* 0x0004600001147983 */ /* 0x000ee40000300800 */
[----:B------:R-:W3:Y:S01]  /*457c0*/  LDL.LU R21, [R1+0x464] ;  /* 0x0004640001157983 */ /* 0x000ee20000300800 */
[----:B0-----:R-:W4:Y:S01]  /*457d0*/  LDL.LU R22, [R1+0x468] ;  /* 0x0004680001167983 */ /* 0x001f220000300800 */
[----:B------:R-:W4:Y:S03]  /*457e0*/  LDL.LU R23, [R1+0x46c] ;  /* 0x00046c0001177983 */ /* 0x000f260000300800 */
[----:B----4-:R-:W-:Y:S01]  /*457f0*/  STL.64 [R1+0x1d68], R22 ;  /* 0x001d681601007387 */ /* 0x010fe20000100a00 */
[----:B---3--:R0:W-:Y:S03]  /*45800*/  STL.64 [R1+0x1d60], R20 ;  /* 0x001d601401007387 */ /* 0x0081e60000100a00 */
[----:B0-----:R-:W3:Y:S01]  /*45810*/  LDL.LU R20, [R1+0x470] ;  /* 0x0004700001147983 */ /* 0x001ee20000300800 */
[----:B------:R-:W3:Y:S02]  /*45820*/  LDL.LU R21, [R1+0x474] ;  /* 0x0004740001157983 */ /* 0x000ee40000300800 */
[----:B------:R-:W3:Y:S02]  /*45830*/  LDL.LU R22, [R1+0x478] ;  /* 0x0004780001167983 */ /* 0x000ee40000300800 */
[----:B------:R-:W3:Y:S01]  /*45840*/  LDL.LU R23, [R1+0x47c] ;  /* 0x00047c0001177983 */ /* 0x000ee20000300800 */
[----:B------:R-:W-:Y:S01]  /*45850*/  STL [R1+0x1c7c], R0 ;  /* 0x001c7c0001007387 */ /* 0x000fe20000100800 */
[----:B------:R-:W-:Y:S02]  /*45860*/  STL [R1+0x1c78], R3 ;  /* 0x001c780301007387 */ /* 0x000fe40000100800 */
[----:B------:R-:W-:Y:S02]  /*45870*/  STL [R1+0x17cc], R8 ;  /* 0x0017cc0801007387 */ /* 0x000fe40000100800 */
[----:B------:R0:W-:Y:S01]  /*45880*/  STL [R1+0x17c8], R4 ;  /* 0x0017c80401007387 */ /* 0x0001e20000100800 */
[----:B------:R-:W2:Y:S02]  /*45890*/  LDL.64 R6, [R1+0xb8] ;  /* 0x0000b80001067983 */ /* 0x000ea40000100a00 */
[----:B--2---:R-:W-:Y:S01]  /*458a0*/  HMMA.16816.F32 R12, R16, R6, R24 ;  /* 0x00000006100c723c */ /* 0x004fe20000001818 */
[----:B0-----:R-:W-:-:S06]  /*458b0*/  IMAD.MOV.U32 R4, RZ, RZ, R7 ;  /* 0x000000ffff047224 */ /* 0x001fcc00078e0007 */
[----:B------:R-:W-:Y:S11]  /*458c0*/  IMAD.MOV.U32 R24, RZ, RZ, R6 ;  /* 0x000000ffff187224 */ /* 0x000ff600078e0006 */
[----:B------:R-:W-:Y:S05]  /*458d0*/  @!UPT UIADD3 URZ, URZ, URZ, URZ ;  /* 0x0000003f3f3ff290 */ /* 0x000fea000fffe03f */
[----:B------:R-:W-:Y:S01]  /*458e0*/  STL.64 [R1+0x4a0], R12 ;  /* 0x0004a00c01007387 */ /* 0x000fe20000100a00 */
[----:B------:R-:W-:Y:S02]  /*458f0*/  IMAD.MOV.U32 R5, RZ, RZ, R14 ;  /* 0x000000ffff057224 */ /* 0x000fe400078e000e */
[----:B------:R0:W-:Y:S02]  /*45900*/  STL.64 [R1+0x4a8], R14 ;  /* 0x0004a80e01007387 */ /* 0x0001e40000100a00 */
[----:B------:R-:W-:Y:S01]  /*45910*/  IMAD.MOV.U32 R9, RZ, RZ, R12 ;  /* 0x000000ffff097224 */ /* 0x000fe200078e000c */
[----:B0-----:R-:W3:Y:S01]  /*45920*/  LDL.LU.64 R14, [R1+0x1d70] ;  /* 0x001d7000010e7983 */ /* 0x001ee20000300a00 */
[----:B------:R-:W-:Y:S02]  /*45930*/  STL [R1+0x1c84], R4 ;  /* 0x001c840401007387 */ /* 0x000fe40000100800 */
[----:B------:R0:W-:Y:S02]  /*45940*/  STL [R1+0x1c80], R24 ;  /* 0x001c801801007387 */ /* 0x0001e40000100800 */
[----:B0-----:R-:W2:Y:S01]  /*45950*/  LDL.LU R24, [R1+0x480] ;  /* 0x0004800001187983 */ /* 0x001ea20000300800 */
[----:B------:R-:W2:Y:S02]  /*45960*/  LDL.LU R25, [R1+0x484] ;  /* 0x0004840001197983 */ /* 0x000ea40000300800 */
[----:B------:R-:W2:Y:S02]  /*45970*/  LDL.LU R26, [R1+0x488] ;  /* 0x00048800011a7983 */ /* 0x000ea40000300800 */
[----:B------:R-:W2:Y:S01]  /*45980*/  LDL.LU R27, [R1+0x48c] ;  /* 0x00048c00011b7983 */ /* 0x000ea20000300800 */
[----:B------:R0:W-:Y:S01]  /*45990*/  STL [R1+0x17d4], R9 ;  /* 0x0017d40901007387 */ /* 0x0001e20000100800 */
[----:B------:R1:W-:Y:S02]  /*459a0*/  STL.64 [R1+0x1cb8], R10 ;  /* 0x001cb80a01007387 */ /* 0x0003e40000100a00 */
[----:B------:R-:W4:Y:S01]  /*459b0*/  LDL.LU R8, [R1+0x440] ;  /* 0x0004400001087983 */ /* 0x000f220000300800 */
[----:B0-----:R-:W4:Y:S01]  /*459c0*/  LDL.LU R9, [R1+0x444] ;  /* 0x0004440001097983 */ /* 0x001f220000300800 */
[----:B-1----:R-:W4:Y:S02]  /*459d0*/  LDL.LU R10, [R1+0x448] ;  /* 0x00044800010a7983 */ /* 0x002f240000300800 */
[----:B------:R-:W4:Y:S02]  /*459e0*/  LDL.LU R11, [R1+0x44c] ;  /* 0x00044c00010b7983 */ /* 0x000f240000300800 */
[----:B------:R-:W-:Y:S01]  /*459f0*/  STL [R1+0x17d0], R5 ;  /* 0x0017d00501007387 */ /* 0x000fe20000100800 */
[----:B------:R-:W2:Y:S01]  /*45a00*/  LDL.64 R6, [R1+0xa8] ;  /* 0x0000a80001067983 */ /* 0x000ea20000100a00 */
[C---:B---3--:R-:W-:Y:S08]  /*45a10*/  HMMA.16816.F32 R20, R16.reuse, R14, R20 ;  /* 0x0000000e1014723c */ /* 0x048ff00000001814 */
[C---:B--2---:R-:W-:Y:S11]  /*45a20*/  HMMA.16816.F32 R24, R16.reuse, R6, R24 ;  /* 0x000000061018723c */ /* 0x044ff60000001818 */
[----:B------:R-:W-:Y:S11]  /*45a30*/  @!UPT UIADD3 URZ, URZ, URZ, URZ ;  /* 0x0000003f3f3ff290 */ /* 0x000ff6000fffe03f */
[----:B------:R-:W-:Y:S01]  /*45a40*/  @!UPT UIADD3 URZ, URZ, URZ, URZ ;  /* 0x0000003f3f3ff290 */ /* 0x000fe2000fffe03f */
[----:B------:R-:W-:Y:S01]  /*45a50*/  STL.64 [R1+0x490], R24 ;  /* 0x0004901801007387 */ /* 0x000fe20000100a00 */
[----:B------:R0:W-:Y:S02]  /*45a60*/  STL.64 [R1+0x498], R26 ;  /* 0x0004981a01007387 */ /* 0x0001e40000100a00 */
[----:B------:R-:W-:Y:S02]  /*45a70*/  STL.64 [R1+0x480], R20 ;  /* 0x0004801401007387 */ /* 0x000fe40000100a00 */
[----:B------:R1:W-:Y:S02]  /*45a80*/  STL.64 [R1+0x488], R22 ;  /* 0x0004881601007387 */ /* 0x0003e40000100a00 */
[----:B0-----:R-:W-:Y:S02]  /*45a90*/  IMAD.MOV.U32 R27, RZ, RZ, R14 ;  /* 0x000000ffff1b7224 */ /* 0x001fe400078e000e */
[----:B------:R-:W-:Y:S01]  /*45aa0*/  IMAD.MOV.U32 R26, RZ, RZ, R15 ;  /* 0x000000ffff1a7224 */ /* 0x000fe200078e000f */
[----:B-1----:R-:W2:Y:S01]  /*45ab0*/  LDL.LU.64 R22, [R1+0x1d68] ;  /* 0x001d680001167983 */ /* 0x002ea20000300a00 */
[----:B------:R-:W2:Y:S02]  /*45ac0*/  LDL.LU.64 R20, [R1+0x1d60] ;  /* 0x001d600001147983 */ /* 0x000ea40000300a00 */
[----:B------:R-:W2:Y:S02]  /*45ad0*/  LDL.LU.64 R14, [R1+0x1d58] ;  /* 0x001d5800010e7983 */ /* 0x000ea40000300a00 */
[----:B------:R-:W-:Y:S01]  /*45ae0*/  IMAD.MOV.U32 R25, RZ, RZ, R6 ;  /* 0x000000ffff197224 */ /* 0x000fe200078e0006 */
[----:B------:R0:W-:Y:S04]  /*45af0*/  STL.64 [R1+0x1cc8], R26 ;  /* 0x001cc81a01007387 */ /* 0x0001e80000100a00 */
[----:B------:R-:W-:Y:S04]  /*45b00*/  STL [R1+0x1cc0], R25 ;  /* 0x001cc01901007387 */ /* 0x000fe80000100800 */
[----:B0-----:R-:W3:Y:S01]  /*45b10*/  LDL.64 R26, [R1+0x78] ;  /* 0x00007800011a7983 */ /* 0x001ee20000100a00 */
[----:B--2---:R-:W-:Y:S01]  /*45b20*/  HMMA.16816.F32 R20, R16, R14, R20 ;  /* 0x0000000e1014723c */ /* 0x004fe20000001814 */
[----:B------:R-:W-:-:S02]  /*45b30*/  IMAD.MOV.U32 R29, RZ, RZ, R14 ;  /* 0x000000ffff1d7224 */ /* 0x000fc400078e000e */
[----:B------:R-:W-:Y:S11]  /*45b40*/  IMAD.MOV.U32 R28, RZ, RZ, R15 ;  /* 0x000000ffff1c7224 */ /* 0x000ff600078e000f */
[----:B------:R-:W-:Y:S09]  /*45b50*/  @!UPT UIADD3 URZ, URZ, URZ, URZ ;  /* 0x0000003f3f3ff290 */ /* 0x000ff2000fffe03f */
[----:B------:R-:W-:Y:S01]  /*45b60*/  STL.64 [R1+0x470], R20 ;  /* 0x0004701401007387 */ /* 0x000fe20000100a00 */
[----:B------:R0:W-:Y:S03]  /*45b70*/  STL.64 [R1+0x478], R22 ;  /* 0x0004781601007387 */ /* 0x0001e60000100a00 */
[----:B0-----:R-:W4:Y:S01]  /*45b80*/  LDL.LU.64 R22, [R1+0x1d50] ;  /* 0x001d500001167983 */ /* 0x001f220000300a00 */
[----:B------:R-:W2:Y:S02]  /*45b90*/  LDL.LU.64 R14, [R1+0x1d48] ;  /* 0x001d4800010e7983 */ /* 0x000ea40000300a00 */
[----:B------:R-:W2:Y:S02]  /*45ba0*/  LDL.LU.64 R12, [R1+0x1d40] ;  /* 0x001d4000010c7983 */ /* 0x000ea40000300a00 */
[----:B------:R-:W-:Y:S02]  /*45bb0*/  IMAD.MOV.U32 R5, RZ, RZ, R7 ;  /* 0x000000ffff057224 */ /* 0x000fe400078e0007 */
[----:B---3--:R-:W-:-:S02]  /*45bc0*/  IMAD.MOV.U32 R6, RZ, RZ, R26 ;  /* 0x000000ffff067224 */ /* 0x008fc400078e001a */
[----:B------:R-:W-:Y:S01]  /*45bd0*/  IMAD.MOV.U32 R7, RZ, RZ, R27 ;  /* 0x000000ffff077224 */ /* 0x000fe200078e001b */
[C---:B--2---:R-:W-:Y:S11]  /*45be0*/  HMMA.16816.F32 R12, R16.reuse, R26, R12 ;  /* 0x0000001a100c723c */ /* 0x044ff6000000180c */
[----:B------:R-:W-:Y:S11]  /*45bf0*/  @!UPT UIADD3 URZ, URZ, URZ, URZ ;  /* 0x0000003f3f3ff290 */ /* 0x000ff6000fffe03f */
[----:B------:R-:W-:Y:S01]  /*45c00*/  @!UPT UIADD3 URZ, URZ, URZ, URZ ;  /* 0x0000003f3f3ff290 */ /* 0x000fe2000fffe03f */
[----:B------:R-:W-:Y:S01]  /*45c10*/  STL.64 [R1+0x460], R12 ;  /* 0x0004600c01007387 */ /* 0x000fe20000100a00 */
[----:B------:R0:W-:Y:S03]  /*45c20*/  STL.64 [R1+0x468], R14 ;  /* 0x0004680e01007387 */ /* 0x0001e60000100a00 */
[----:B0-----:R-:W2:Y:S01]  /*45c30*/  LDL.LU.64 R14, [R1+0x1d38] ;  /* 0x001d3800010e7983 */ /* 0x001ea20000300a00 */
[----:B------:R-:W-:Y:S02]  /*45c40*/  STL.64 [R1+0x1cd8], R6 ;  /* 0x001cd80601007387 */ /* 0x000fe40000100a00 */
[----:B------:R4:W-:Y:S02]  /*45c50*/  STL [R1+0x1cd0], R5 ;  /* 0x001cd00501007387 */ /* 0x0009e40000100800 */
[----:B----4-:R-:W-:Y:S11]  /*45c60*/  HMMA.16816.F32 R4, R16, R22, R8 ;  /* 0x000000161004723c */ /* 0x010ff60000001808 */
[----:B------:R-:W-:Y:S11]  /*45c70*/  @!UPT UIADD3 URZ, URZ, URZ, URZ ;  /* 0x0000003f3f3ff290 */ /* 0x000ff6000fffe03f */
[----:B------:R-:W-:Y:S01]  /*45c80*/  @!UPT UIADD3 URZ, URZ, URZ, URZ ;  /* 0x0000003f3f3ff290 */ /* 0x000fe2000fffe03f */
[----:B------:R0:W-:Y:S01]  /*45c90*/  STL.64 [R1+0x450], R4 ;  /* 0x0004500401007387 */ /* 0x0001e20000100a00 */
[----:B------:R1:W-:Y:S03]  /*45ca0*/  STL.64 [R1+0x458], R6 ;  /* 0x0004580601007387 */ /* 0x0003e60000100a00 */
[----:B0-----:R-:W3:Y:S01]  /*45cb0*/  LDL.LU R4, [R1+0x760] ;  /* 0x0007600001047983 */ /* 0x001ee20000300800 */
[----:B------:R-:W3:Y:S02]  /*45cc0*/  LDL.LU R5, [R1+0x764] ;  /* 0x0007640001057983 */ /* 0x000ee40000300800 */
[----:B-1----:R-:W4:Y:S02]  /*45cd0*/  LDL.LU R6, [R1+0x768] ;  /* 0x0007680001067983 */ /* 0x002f240000300800 */
[----:B------:R-:W4:Y:S02]  /*45ce0*/  LDL.LU R7, [R1+0x76c] ;  /* 0x00076c0001077983 */ /* 0x000f240000300800 */
[----:B----4-:R0:W-:Y:S01]  /*45cf0*/  STL.64 [R1+0x1ce8], R6 ;  /* 0x001ce80601007387 */ /* 0x0101e20000100a00 */
[----:B---3--:R-:W-:Y:S03]  /*45d00*/  STL.64 [R1+0x1ce0], R4 ;  /* 0x001ce00401007387 */ /* 0x008fe60000100a00 */
[----:B0-----:R-:W3:Y:S01]  /*45d10*/  LDL R6, [R1+0x28] ;  /* 0x0000280001067983 */ /* 0x001ee20000100800 */
[----:B------:R-:W-:-:S02]  /*45d20*/  IMAD.MOV.U32 R7, RZ, RZ, R2 ;  /* 0x000000ffff077224 */ /* 0x000fc400078e0002 */
[----:B------:R-:W4:Y:S03]  /*45d30*/  LDL.LU R2, [R1+0x1d30] ;  /* 0x001d300001027983 */ /* 0x000f260000300800 */
[----:B---3--:R0:W-:Y:S04]  /*45d40*/  STL.64 [R1+0x1cf8], R6 ;  /* 0x001cf80601007387 */ /* 0x0081e80000100a00 */
[----:B0-----:R-:W3:Y:S04]  /*45d50*/  LDL.64 R6, [R1+0x38] ;  /* 0x0000380001067983 */ /* 0x001ee80000100a00 */
[----:B---3--:R0:W-:Y:S04]  /*45d60*/  STL.64 [R1+0x1d10], R6 ;  /* 0x001d100601007387 */ /* 0x0081e80000100a00 */
[----:B0-----:R-:W3:Y:S04]  /*45d70*/  LDL.64 R6, [R1+0x48] ;  /* 0x0000480001067983 */ /* 0x001ee80000100a00 */
[----:B---3--:R0:W-:Y:S01]  /*45d80*/  STL.64 [R1+0x1d28], R6 ;  /* 0x001d280601007387 */ /* 0x0081e20000100a00 */
[----:B------:R-:W3:Y:S03]  /*45d90*/  LDL.64 R26, [R1+0x18] ;  /* 0x00001800011a7983 */ /* 0x000ee60000100a00 */
[----:B0-----:R-:W2:Y:S04]  /*45da0*/  LDL.64 R6, [R1+0x58] ;  /* 0x0000580001067983 */ /* 0x001ea80000100a00 */
[----:B---3--:R0:W-:Y:S01]  /*45db0*/  STL.64 [R1+0x1cf0], R26 ;  /* 0x001cf01a01007387 */ /* 0x0081e20000100a00 */
[----:B------:R-:W3:Y:S02]  /*45dc0*/  LDL.LU R24, [R1+0x770] ;  /* 0x0007700001187983 */ /* 0x000ee40000300800 */
[----:B------:R-:W3:Y:S01]  /*45dd0*/  LDL.LU R25, [R1+0x774] ;  /* 0x0007740001197983 */ /* 0x000ee20000300800 */
[----:B0-----:R-:W2:Y:S01]  /*45de0*/  LDL.LU R26, [R1+0x778] ;  /* 0x00077800011a7983 */ /* 0x001ea20000300800 */
[----:B------:R-:W2:Y:S02]  /*45df0*/  LDL.LU R27, [R1+0x77c] ;  /* 0x00077c00011b7983 */ /* 0x000ea40000300800 */
[----:B------:R-:W-:-:S02]  /*45e00*/  IMAD.MOV.U32 R13, RZ, RZ, R22 ;  /* 0x000000ffff0d7224 */ /* 0x000fc400078e0016 */
[----:B------:R-:W-:Y:S02]  /*45e10*/  IMAD.MOV.U32 R12, RZ, RZ, R23 ;  /* 0x000000ffff0c7224 */ /* 0x000fe400078e0017 */
[----:B----4-:R-:W0:Y:S04]  /*45e20*/  LDSM.16.MT88.4 R20, [R2+0x13000] ;  /* 0x013000000214783b */ /* 0x010e280000004200 */
[----:B--2---:R-:W-:Y:S01]  /*45e30*/  STL.64 [R1+0x1d08], R26 ;  /* 0x001d081a01007387 */ /* 0x004fe20000100a00 */
[----:B---3--:R1:W-:Y:S03]  /*45e40*/  STL.64 [R1+0x1d00], R24 ;  /* 0x001d001801007387 */ /* 0x0083e60000100a00 */
        /* <DEDUP_REMOVED lines=10> */
[----:B------:R-:W3:Y:S01]  /*45ef0*/  LDL.LU R8, [R1+0x750] ;  /* 0x0007500001087983 */ /* 0x000ee20000300800 */
[----:B------:R-:W3:Y:S02]  /*45f00*/  LDL.LU R9, [R1+0x754] ;  /* 0x0007540001097983 */ /* 0x000ee40000300800 */
[----:B------:R-:W3:Y:S02]  /*45f10*/  LDL.LU R10, [R1+0x758] ;  /* 0x00075800010a7983 */ /* 0x000ee40000300800 */
[----:B------:R-:W3:Y:S01]  /*45f20*/  LDL.LU R11, [R1+0x75c] ;  /* 0x00075c00010b7983 */ /* 0x000ee20000300800 */
[----:B------:R1:W-:Y:S01]  /*45f30*/  STL.64 [R1+0x1cb0], R14 ;  /* 0x001cb00e01007387 */ /* 0x0003e20000100a00 */
[----:B------:R-:W-:Y:S03]  /*45f40*/  STL.64 [R1+0x1ca8], R12 ;  /* 0x001ca80c01007387 */ /* 0x000fe60000100a00 */
[----:B-1----:R-:W3:Y:S01]  /*45f50*/  LDL.64 R14, [R1+0x8] ;  /* 0x00000800010e7983 */ /* 0x002ee20000100a00 */
[----:B0-----:R-:W-:Y:S02]  /*45f60*/  STL.64 [R1+0x1b28], R22 ;  /* 0x001b281601007387 */ /* 0x001fe40000100a00 */
[----:B------:R0:W-:Y:S02]  /*45f70*/  STL.64 [R1+0x1b20], R20 ;  /* 0x001b201401007387 */ /* 0x0001e40000100a00 */
        /* <DEDUP_REMOVED lines=11> */
[----:B------:R-:W2:Y:S02]  /*46030*/  LDL.LU.64 R6, [R1+0x1d28] ;  /* 0x001d280001067983 */ /* 0x000ea40000300a00 */
[----:B--2---:R-:W-:Y:S01]  /*46040*/  HMMA.16816.F32 R24, R16, R6, R24 ;  /* 0x000000061018723c */ /* 0x004fe20000001818 */
[----:B-1----:R-:W-:-:S02]  /*46050*/  IMAD.MOV.U32 R23, RZ, RZ, R6 ;  /* 0x000000ffff177224 */ /* 0x002fc400078e0006 */
[----:B------:R-:W-:Y:S11]  /*46060*/  IMAD.MOV.U32 R22, RZ, RZ, R7 ;  /* 0x000000ffff167224 */ /* 0x000ff600078e0007 */
[----:B------:R-:W-:Y:S09]  /*46070*/  @!UPT UIADD3 URZ, URZ, URZ, URZ ;  /* 0x0000003f3f3ff290 */ /* 0x000ff2000fffe03f */
[----:B------:R-:W-:Y:S01]  /*46080*/  STL.64 [R1+0x790], R24 ;  /* 0x0007901801007387 */ /* 0x000fe20000100a00 */
[----:B------:R0:W-:Y:S03]  /*46090*/  STL.64 [R1+0x798], R26 ;  /* 0x0007981a01007387 */ /* 0x0001e60000100a00 */
[----:B0-----:R-:W2:Y:S01]  /*460a0*/  LDL.LU.64 R26, [R1+0x1d20] ;  /* 0x001d2000011a7983 */ /* 0x001ea20000300a00 */
[----:B------:R-:W2:Y:S02]  /*460b0*/  LDL.LU.64 R24, [R1+0x1d18] ;  /* 0x001d180001187983 */ /* 0x000ea40000300a00 */
[----:B------:R-:W2:Y:S02]  /*460c0*/  LDL.LU.64 R6, [R1+0x1d10] ;  /* 0x001d100001067983 */ /* 0x000ea40000300a00 */
[----:B------:R-:W-:Y:S01]  /*460d0*/  STL.64 [R1+0x1c90], R22 ;  /* 0x001c901601007387 */ /* 0x000fe20000100a00 */
[----:B------:R0:W-:Y:S04]  /*460e0*/  STL.64 [R1+0x1c88], R20 ;  /* 0x001c881401007387 */ /* 0x0001e80000100a00 */
[----:B0-----:R-:W4:Y:S01]  /*460f0*/  LDL.LU R20, [R1+0x730] ;  /* 0x0007300001147983 */ /* 0x001f220000300800 */
[----:B------:R-:W4:Y:S02]  /*46100*/  LDL.LU R21, [R1+0x734] ;  /* 0x0007340001157983 */ /* 0x000f240000300800 */
[----:B------:R-:W3:Y:S02]  /*46110*/  LDL.LU R22, [R1+0x738] ;  /* 0x0007380001167983 */ /* 0x000ee40000300800 */
[----:B------:R-:W3:Y:S01]  /*46120*/  LDL.LU R23, [R1+0x73c] ;  /* 0x00073c0001177983 */ /* 0x000ee20000300800 */
[----:B--2---:R-:W-:Y:S01]  /*46130*/  HMMA.16816.F32 R24, R16, R6, R24 ;  /* 0x000000061018723c */ /* 0x004fe20000001818 */
[----:B------:R-:W-:-:S02]  /*46140*/  IMAD.MOV.U32 R0, RZ, RZ, R6 ;  /* 0x000000ffff007224 */ /* 0x000fc400078e0006 */
[----:B------:R-:W-:Y:S01]  /*46150*/  IMAD.MOV.U32 R3, RZ, RZ, R7 ;  /* 0x000000ffff037224 */ /* 0x000fe200078e0007 */
[----:B---3--:R-:W-:Y:S01]  /*46160*/  STL.64 [R1+0x1ca0], R22 ;  /* 0x001ca01601007387 */ /* 0x008fe20000100a00 */
[----:B----4-:R0:W-:Y:S03]  /*46170*/  STL.64 [R1+0x1c98], R20 ;  /* 0x001c981401007387 */ /* 0x0101e60000100a00 */
        /* <DEDUP_REMOVED lines=15> */
[----:B------:R-:W4:Y:S01]  /*46270*/  LDL.LU.64 R4, [R1+0x1ce0] ;  /* 0x001ce00001047983 */ /* 0x000f220000300a00 */
[----:B------:R-:W-:Y:S01]  /*46280*/  HMMA.16816.F32 R8, R16, R14, R8 ;  /* 0x0000000e1008723c */ /* 0x000fe20000001808 */
[----:B---3--:R-:W-:-:S07]  /*46290*/  IMAD.MOV.U32 R24, RZ, RZ, R27 ;  /* 0x000000ffff187224 */ /* 0x008fce00078e001b */
[----:B----4-:R-:W-:Y:S11]  /*462a0*/  HMMA.16816.F32 R4, R16, R26, R4 ;  /* 0x0000001a1004723c */ /* 0x010ff60000001804 */
[----:B------:R-:W-:Y:S11]  /*462b0*/  @!UPT UIADD3 URZ, URZ, URZ, URZ ;  /* 0x0000003f3f3ff290 */ /* 0x000ff6000fffe03f */
[----:B------:R-:W-:Y:S01]  /*462c0*/  @!UPT UIADD3 URZ, URZ, URZ, URZ ;  /* 0x0000003f3f3ff290 */ /* 0x000fe2000fffe03f */
[----:B------:R0:W-:Y:S01]  /*462d0*/  STL.64 [R1+0x760], R4 ;  /* 0x0007600401007387 */ /* 0x0001e20000100a00 */
[----:B------:R1:W-:Y:S02]  /*462e0*/  STL.64 [R1+0x768], R6 ;  /* 0x0007680601007387 */ /* 0x0003e40000100a00 */
[----:B0-----:R-:W-:Y:S01]  /*462f0*/  IMAD.MOV.U32 R4, RZ, RZ, R26 ;  /* 0x000000ffff047224 */ /* 0x001fe200078e001a */
[----:B-1----:R-:W3:Y:S01]  /*46300*/  LDL.LU.64 R6, [R1+0x1cd8] ;  /* 0x001cd80001067983 */ /* 0x002ee20000300a00 */
[----:B------:R-:W4:Y:S02]  /*46310*/  LDL.LU R5, [R1+0x1cd0] ;  /* 0x001cd00001057983 */ /* 0x000f240000300800 */
[----:B------:R-:W2:Y:S02]  /*46320*/  LDL.LU.64 R26, [R1+0x1cc8] ;  /* 0x001cc800011a7983 */ /* 0x000ea40000300a00 */
[----:B------:R-:W2:Y:S01]  /*46330*/  LDL.LU R25, [R1+0x1cc0] ;  /* 0x001cc00001197983 */ /* 0x000ea20000300800 */
[----:B------:R0:W-:Y:S01]  /*46340*/  STL.64 [R1+0x750], R8 ;  /* 0x0007500801007387 */ /* 0x0001e20000100a00 */
[----:B------:R1:W-:Y:S02]  /*46350*/  STL.64 [R1+0x758], R10 ;  /* 0x0007580a01007387 */ /* 0x0003e40000100a00 */
[----:B0-----:R-:W-:Y:S01]  /*46360*/  IMAD.MOV.U32 R9, RZ, RZ, R14 ;  /* 0x000000ffff097224 */ /* 0x001fe200078e000e */
[----:B-1----:R-:W2:Y:S01]  /*46370*/  LDL.LU.64 R10, [R1+0x1cb8] ;  /* 0x001cb800010a7983 */ /* 0x002ea20000300a00 */
[----:B------:R-:W-:-:S02]  /*46380*/  IMAD.MOV.U32 R8, RZ, RZ, R15 ;  /* 0x000000ffff087224 */ /* 0x000fc400078e000f */
[----:B------:R-:W2:Y:S02]  /*46390*/  LDL.LU.64 R14, [R1+0x1cb0] ;  /* 0x001cb000010e7983 */ /* 0x000ea40000300a00 */
[----:B------:R-:W3:Y:S01]  /*463a0*/  LDL.LU.64 R12, [R1+0x1ca8] ;  /* 0x001ca800010c7983 */ /* 0x000ee20000300a00 */
        /* <DEDUP_REMOVED lines=18> */
[----:B------:R1:W-:Y:S01]  /*464d0*/  STL.64 [R1+0x1b30], R10 ;  /* 0x001b300a01007387 */ /* 0x0003e20000100a00 */
[----:B------:R-:W2:Y:S01]  /*464e0*/  LDL.LU R8, [R1+0x5b0] ;  /* 0x0005b00001087983 */ /* 0x000ea20000300800 */
[----:B------:R-:W2:Y:S02]  /*464f0*/  LDL.LU R9, [R1+0x5b4] ;  /* 0x0005b40001097983 */ /* 0x000ea40000300800 */
[----:B0-----:R-:W-:-:S02]  /*46500*/  IMAD.MOV.U32 R14, RZ, RZ, R4 ;  /* 0x000000ffff0e7224 */ /* 0x001fc400078e0004 */
[----:B------:R-:W-:Y:S01]  /*46510*/  IMAD.MOV.U32 R15, RZ, RZ, R24 ;  /* 0x000000ffff0f7224 */ /* 0x000fe200078e0018 */
[----:B-1----:R-:W2:Y:S01]  /*46520*/  LDL.LU R10, [R1+0x5b8] ;  /* 0x0005b800010a7983 */ /* 0x002ea20000300800 */
[----:B------:R-:W2:Y:S02]  /*46530*/  LDL.LU R11, [R1+0x5bc] ;  /* 0x0005bc00010b7983 */ /* 0x000ea40000300800 */
        /* <DEDUP_REMOVED lines=23> */
[----:B------:R-:W-:Y:S02]  /*466b0*/  IMAD.MOV.U32 R15, RZ, RZ, R22 ;  /* 0x000000ffff0f7224 */ /* 0x000fe400078e0016 */
[----:B---3--:R-:W-:Y:S02]  /*466c0*/  IMAD.MOV.U32 R22, RZ, RZ, R13 ;  /* 0x000000ffff167224 */ /* 0x008fe400078e000d */
[----:B------:R-:W-:Y:S01]  /*466d0*/  IMAD.MOV.U32 R23, RZ, RZ, R12 ;  /* 0x000000ffff177224 */ /* 0x000fe200078e000c */
[----:B------:R0:W-:Y:S02]  /*466e0*/  STL.64 [R1+0x1bb0], R14 ;  /* 0x001bb00e01007387 */ /* 0x0001e40000100a00 */
[----:B0-----:R-:W-:Y:S02]  /*466f0*/  IMAD.MOV.U32 R14, RZ, RZ, R21 ;  /* 0x000000ffff0e7224 */ /* 0x001fe400078e0015 */
[----:B------:R-:W-:Y:S01]  /*46700*/  IMAD.MOV.U32 R15, RZ, RZ, R20 ;  /* 0x000000ffff0f7224 */ /* 0x000fe200078e0014 */
[----:B--2---:R-:W-:Y:S01]  /*46710*/  STL.64 [R1+0x1b78], R10 ;  /* 0x001b780a01007387 */ /* 0x004fe20000100a00 */
[----:B------:R0:W-:Y:S03]  /*46720*/  STL.64 [R1+0x1b70], R8 ;  /* 0x001b700801007387 */ /* 0x0001e60000100a00 */
[----:B0-----:R-:W2:Y:S01]  /*46730*/  LDL.LU R8, [R1+0x5e0] ;  /* 0x0005e00001087983 */ /* 0x001ea20000300800 */
[----:B------:R-:W2:Y:S02]  /*46740*/  LDL.LU R9, [R1+0x5e4] ;  /* 0x0005e40001097983 */ /* 0x000ea40000300800 */
[----:B------:R-:W3:Y:S02]  /*46750*/  LDL.LU R10, [R1+0x5e8] ;  /* 0x0005e800010a7983 */ /* 0x000ee40000300800 */
[----:B------:R-:W3:Y:S01]  /*46760*/  LDL.LU R11, [R1+0x5ec] ;  /* 0x0005ec00010b7983 */ /* 0x000ee20000300800 */
[----:B------:R0:W-:Y:S01]  /*46770*/  STL.64 [R1+0x1bc8], R14 ;  /* 0x001bc80e01007387 */ /* 0x0001e20000100a00 */
[----:B------:R1:W-:Y:S02]  /*46780*/  STL.64 [R1+0x1bd0], R22 ;  /* 0x001bd01601007387 */ /* 0x0003e40000100a00 */
[----:B------:R-:W2:Y:S02]  /*46790*/  LDL.LU R12, [R1+0x620] ;  /* 0x00062000010c7983 */ /* 0x000ea40000300800 */
[----:B------:R-:W2:Y:S01]  /*467a0*/  LDL.LU R13, [R1+0x624] ;  /* 0x00062400010d7983 */ /* 0x000ea20000300800 */
[----:B0-----:R-:W2:Y:S01]  /*467b0*/  LDL.LU R14, [R1+0x628] ;  /* 0x00062800010e7983 */ /* 0x001ea20000300800 */
[----:B------:R-:W2:Y:S02]  /*467c0*/  LDL.LU R15, [R1+0x62c] ;  /* 0x00062c00010f7983 */ /* 0x000ea40000300800 */
[----:B-1----:R-:W-:-:S02]  /*467d0*/  IMAD.MOV.U32 R22, RZ, RZ, R6 ;  /* 0x000000ffff167224 */ /* 0x002fc400078e0006 */
[----:B------:R-:W-:Y:S01]  /*467e0*/  IMAD.MOV.U32 R23, RZ, RZ, R7 ;  /* 0x000000ffff177224 */ /* 0x000fe200078e0007 */
[----:B--2---:R-:W-:Y:S01]  /*467f0*/  STL.64 [R1+0x1be0], R14 ;  /* 0x001be00e01007387 */ /* 0x004fe20000100a00 */
[----:B------:R0:W-:Y:S02]  /*46800*/  STL.64 [R1+0x1bd8], R12 ;  /* 0x001bd80c01007387 */ /* 0x0001e40000100a00 */
[----:B------:R-:W2:Y:S02]  /*46810*/  LDL.LU R6, [R1+0x1c74] ;  /* 0x001c740001067983 */ /* 0x000ea40000300800 */
[----:B------:R-:W2:Y:S01]  /*46820*/  LDL.LU R7, [R1+0x1c70] ;  /* 0x001c700001077983 */ /* 0x000ea20000300800 */
[----:B------:R1:W-:Y:S04]  /*46830*/  STL.64 [R1+0x1be8], R22 ;  /* 0x001be81601007387 */ /* 0x0003e80000100a00 */
[----:B0-----:R-:W2:Y:S01]  /*46840*/  LDL.LU R12, [R1+0x630] ;  /* 0x00063000010c7983 */ /* 0x001ea20000300800 */
[----:B------:R-:W2:Y:S02]  /*46850*/  LDL.LU R13, [R1+0x634] ;  /* 0x00063400010d7983 */ /* 0x000ea40000300800 */
[----:B------:R-:W2:Y:S02]  /*46860*/  LDL.LU R14, [R1+0x638] ;  /* 0x00063800010e7983 */ /* 0x000ea40000300800 */
[----:B------:R-:W2:Y:S02]  /*46870*/  LDL.LU R15, [R1+0x63c] ;  /* 0x00063c00010f7983 */ /* 0x000ea40000300800 */
[----:B-1----:R-:W-:-:S02]  /*46880*/  IMAD.MOV.U32 R22, RZ, RZ, R29 ;  /* 0x000000ffff167224 */ /* 0x002fc400078e001d */
[----:B------:R-:W-:Y:S01]  /*46890*/  IMAD.MOV.U32 R23, RZ, RZ, R28 ;  /* 0x000000ffff177224 */ /* 0x000fe200078e001c */
[----:B--2---:R-:W-:Y:S01]  /*468a0*/  STL.64 [R1+0x1bf8], R14 ;  /* 0x001bf80e01007387 */ /* 0x004fe20000100a00 */
[----:B------:R-:W-:Y:S03]  /*468b0*/  STL.64 [R1+0x1bf0], R12 ;  /* 0x001bf00c01007387 */ /* 0x000fe60000100a00 */
        /* <DEDUP_REMOVED lines=18> */
[----:B------:R-:W-:-:S05]  /*469e0*/  IMAD.MOV.U32 R23, RZ, RZ, R4 ;  /* 0x000000ffff177224 */ /* 0x000fca00078e0004 */
[----:B------:R-:W-:Y:S04]  /*469f0*/  STL.64 [R1+0x1c48], R22 ;  /* 0x001c481601007387 */ /* 0x000fe80000100a00 */
[----:B----4-:R-:W-:Y:S01]  /*46a00*/  STL.64 [R1+0x1c28], R14 ;  /* 0x001c280e01007387 */ /* 0x010fe20000100a00 */
[----:B--2---:R0:W-:Y:S03]  /*46a10*/  STL.64 [R1+0x1c20], R12 ;  /* 0x001c200c01007387 */ /* 0x0041e60000100a00 */
        /* <DEDUP_REMOVED lines=9> */
[----:B--2---:R0:W-:Y:S03]  /*46ab0*/  STL.64 [R1+0x1c38], R12 ;  /* 0x001c380c01007387 */ /* 0x0041e60000100a00 */
        /* <DEDUP_REMOVED lines=14> */
[----:B------:R-:W4:Y:S02]  /*46ba0*/  LDL.LU R10, [R1+0x5f8] ;  /* 0x0005f800010a7983 */ /* 0x000f240000300800 */
[----:B------:R-:W4:Y:S02]  /*46bb0*/  LDL.LU R11, [R1+0x5fc] ;  /* 0x0005fc00010b7983 */ /* 0x000f240000300800 */
[----:B----4-:R-:W-:Y:S01]  /*46bc0*/  STL.64 [R1+0x1ba8], R10 ;  /* 0x001ba80a01007387 */ /* 0x010fe20000100a00 */
[----:B---3--:R0:W-:Y:S03]  /*46bd0*/  STL.64 [R1+0x1ba0], R8 ;  /* 0x001ba00801007387 */ /* 0x0081e60000100a00 */
[----:B0-----:R-:W3:Y:S01]  /*46be0*/  LDL.LU R8, [R1+0x600] ;  /* 0x0006000001087983 */ /* 0x001ee20000300800 */
[----:B------:R-:W3:Y:S02]  /*46bf0*/  LDL.LU R9, [R1+0x604] ;  /* 0x0006040001097983 */ /* 0x000ee40000300800 */
[----:B------:R-:W4:Y:S02]  /*46c00*/  LDL.LU R10, [R1+0x608] ;  /* 0x00060800010a7983 */ /* 0x000f240000300800 */
[----:B------:R-:W4:Y:S01]  /*46c10*/  LDL.LU R11, [R1+0x60c] ;  /* 0x00060c00010b7983 */ /* 0x000f220000300800 */
[----:B------:R-:W-:Y:S01]  /*46c20*/  HMMA.16816.F32 R16, R16, R6, R24 ;  /* 0x000000061010723c */ /* 0x000fe20000001818 */
[----:B----4-:R-:W-:Y:S01]  /*46c30*/  STL.64 [R1+0x1bc0], R10 ;  /* 0x001bc00a01007387 */ /* 0x010fe20000100a00 */
[----:B---3--:R0:W-:Y:S03]  /*46c40*/  STL.64 [R1+0x1bb8], R8 ;  /* 0x001bb80801007387 */ /* 0x0081e60000100a00 */
[----:B0-----:R-:W3:Y:S01]  /*46c50*/  LDL.LU R8, [R1+0x610] ;  /* 0x0006100001087983 */ /* 0x001ee20000300800 */
[----:B------:R-:W3:Y:S02]  /*46c60*/  LDL.LU R9, [R1+0x614] ;  /* 0x0006140001097983 */ /* 0x000ee40000300800 */
[----:B------:R-:W3:Y:S02]  /*46c70*/  LDL.LU R10, [R1+0x618] ;  /* 0x00061800010a7983 */ /* 0x000ee40000300800 */
[----:B------:R-:W3:Y:S01]  /*46c80*/  LDL.LU R11, [R1+0x61c] ;  /* 0x00061c00010b7983 */ /* 0x000ee20000300800 */
[----:B------:R-:W2:Y:S01]  /*46c90*/  LDL.LU.64 R26, [R1+0x1c68] ;  /* 0x001c6800011a7983 */ /* 0x000ea20000300a00 */
[----:B------:R-:W2:Y:S11]  /*46ca0*/  LDL.LU.64 R24, [R1+0x1c60] ;  /* 0x001c600001187983 */ /* 0x000eb60000300a00 */
[----:B------:R-:W-:Y:S02]  /*46cb0*/  STL.64 [R1+0x440], R16 ;  /* 0x0004401001007387 */ /* 0x000fe40000100a00 */
[----:B------:R-:W-:Y:S02]  /*46cc0*/  STL.64 [R1+0x448], R18 ;  /* 0x0004481201007387 */ /* 0x000fe40000100a00 */
[----:B------:R-:W0:Y:S01]  /*46cd0*/  LDSM.16.MT88.4 R16, [R2+0x13080] ;  /* 0x013080000210783b */ /* 0x000e220000004200 */
[----:B------:R-:W-:-:S02]  /*46ce0*/  IMAD.MOV.U32 R22, RZ, RZ, R3 ;  /* 0x000000ffff167224 */ /* 0x000fc400078e0003 */
[----:B------:R-:W-:Y:S01]  /*46cf0*/  IMAD.MOV.U32 R23, RZ, RZ, R0 ;  /* 0x000000ffff177224 */ /* 0x000fe200078e0000 */
[----:B0-----:R-:W-:Y:S01]  /*46d00*/  STL.64 [R1+0x1a08], R18 ;  /* 0x001a081201007387 */ /* 0x001fe20000100a00 */
[----:B------:R0:W-:Y:S03]  /*46d10*/  STL.64 [R1+0x1a00], R16 ;  /* 0x001a001001007387 */ /* 0x0001e60000100a00 */
        /* <DEDUP_REMOVED lines=47> */
[----:B------:R-:W3:Y:S11]  /*47010*/  LDL.LU.64 R14, [R1+0x1bc8] ;  /* 0x001bc800010e7983 */ /* 0x000ef60000300a00 */
[----:B------:R-:W-:Y:S10]  /*47020*/  @!UPT UIADD3 URZ, URZ, URZ, URZ ;  /* 0x0000003f3f3ff290 */ /* 0x000ff4000fffe03f */
[----:B------:R0:W-:Y:S01]  /*47030*/  STL.64 [R1+0x620], R20 ;  /* 0x0006201401007387 */ /* 0x0001e20000100a00 */
[----:B------:R1:W-:Y:S03]  /*47040*/  STL.64 [R1+0x628], R22 ;  /* 0x0006281601007387 */ /* 0x0003e60000100a00 */
[----:B0-----:R-:W2:Y:S01]  /*47050*/  LDL.LU R20, [R1+0x1d0] ;  /* 0x0001d00001147983 */ /* 0x001ea20000300800 */
[----:B------:R-:W2:Y:S02]  /*47060*/  LDL.LU R21, [R1+0x1d4] ;  /* 0x0001d40001157983 */ /* 0x000ea40000300800 */
[----:B-1----:R-:W2:Y:S02]  /*47070*/  LDL.LU R22, [R1+0x1d8] ;  /* 0x0001d80001167983 */ /* 0x002ea40000300800 */
[----:B------:R-:W2:Y:S01]  /*47080*/  LDL.LU R23, [R1+0x1dc] ;  /* 0x0001dc0001177983 */ /* 0x000ea20000300800 */
[C---:B---3--:R-:W-:Y:S01]  /*47090*/  HMMA.16816.F32 R12, R24.reuse, R14, R8 ;  /* 0x0000000e180c723c */ /* 0x048fe20000001808 */
[----:B------:R-:W3:Y:S01]  /*470a0*/  LDL.LU.64 R10, [R1+0x1bc0] ;  /* 0x001bc000010a7983 */ /* 0x000ee20000300a00 */
[----:B------:R-:W3:Y:S11]  /*470b0*/  LDL.LU.64 R8, [R1+0x1bb8] ;  /* 0x001bb80001087983 */ /* 0x000ef60000300a00 */
[----:B------:R-:W-:Y:S10]  /*470c0*/  @!UPT UIADD3 URZ, URZ, URZ, URZ ;  /* 0x0000003f3f3ff290 */ /* 0x000ff4000fffe03f */
[----:B------:R-:W-:Y:S01]  /*470d0*/  STL.64 [R1+0x610], R12 ;  /* 0x0006100c01007387 */ /* 0x000fe20000100a00 */
[----:B------:R0:W-:Y:S03]  /*470e0*/  STL.64 [R1+0x618], R14 ;  /* 0x0006180e01007387 */ /* 0x0001e60000100a00 */
[----:B0-----:R-:W3:Y:S02]  /*470f0*/  LDL.LU.64 R14, [R1+0x1bb0] ;  /* 0x001bb000010e7983 */ /* 0x001ee40000300a00 */
[C---:B---3--:R-:W-:Y:S02]  /*47100*/  HMMA.16816.F32 R12, R24.reuse, R14, R8 ;  /* 0x0000000e180c723c */ /* 0x048fe40000001808 */
[----:B------:R-:W3:Y:S01]  /*47110*/  LDL.LU.64 R10, [R1+0x1ba8] ;  /* 0x001ba800010a7983 */ /* 0x000ee20000300a00 */
[----:B------:R-:W3:Y:S11]  /*47120*/  LDL.LU.64 R8, [R1+0x1ba0] ;  /* 0x001ba00001087983 */ /* 0x000ef60000300a00 */
[----:B------:R-:W-:Y:S09]  /*47130*/  @!UPT UIADD3 URZ, URZ, URZ, URZ ;  /* 0x0000003f3f3ff290 */ /* 0x000ff2000fffe03f */
        /* <DEDUP_REMOVED lines=33> */
[C---:B---3--:R-:W-:Y:S11]  /*47350*/  HMMA.16816.F32 R8, R24.reuse, R14, R8 ;  /* 0x0000000e1808723c */ /* 0x048ff60000001808 */
[----:B------:R-:W-:Y:S11]  /*47360*/  @!UPT UIADD3 URZ, URZ, URZ, URZ ;  /* 0x0000003f3f3ff290 */ /* 0x000ff6000fffe03f */
[----:B------:R-:W-:Y:S01]  /*47370*/  @!UPT UIADD3 URZ, URZ, URZ, URZ ;  /* 0x0000003f3f3ff290 */ /* 0x000fe2000fffe03f */
[----:B------:R-:W-:Y:S01]  /*47380*/  STL.64 [R1+0x5b0], R8 ;  /* 0x0005b00801007387 */ /* 0x000fe20000100a00 */
[----:B------:R0:W-:Y:S03]  /*47390*/  STL.64 [R1+0x5b8], R10 ;  /* 0x0005b80a01007387 */ /* 0x0001e60000100a00 */
[----:B0-----:R-:W4:Y:S01]  /*473a0*/  LDL.LU.64 R10, [R1+0x1b30] ;  /* 0x001b3000010a7983 */ /* 0x001f220000300a00 */
[----:B------:R4:W-:Y:S02]  /*473b0*/  STL.64 [R1+0x1ad0], R14 ;  /* 0x001ad00e01007387 */ /* 0x0009e40000100a00 */
[C---:B----4-:R-:W-:Y:S01]  /*473c0*/  HMMA.16816.F32 R12, R24.reuse, R10, R16 ;  /* 0x0000000a180c723c */ /* 0x050fe20000001810 */
[----:B------:R-:W3:Y:S11]  /*473d0*/  LDL.LU R16, [R1+0x420] ;  /* 0x0004200001107983 */ /* 0x000ef60000300800 */
[----:B------:R-:W-:Y:S11]  /*473e0*/  @!UPT UIADD3 URZ, URZ, URZ, URZ ;  /* 0x0000003f3f3ff290 */ /* 0x000ff6000fffe03f */
[----:B------:R-:W-:Y:S01]  /*473f0*/  STL.64 [R1+0x430], R12 ;  /* 0x0004300c01007387 */ /* 0x000fe20000100a00 */
[----:B------:R0:W-:Y:S02]  /*47400*/  STL.64 [R1+0x438], R14 ;  /* 0x0004380e01007387 */ /* 0x0001e40000100a00 */
[----:B------:R-:W3:Y:S02]  /*47410*/  LDL.LU R17, [R1+0x424] ;  /* 0x0004240001117983 */ /* 0x000ee40000300800 */
[----:B------:R-:W3:Y:S01]  /*47420*/  LDL.LU R18, [R1+0x428] ;  /* 0x0004280001127983 */ /* 0x000ee20000300800 */
[----:B------:R-:W3:Y:S04]  /*47430*/  LDL.LU R19, [R1+0x42c] ;  /* 0x00042c0001137983 */ /* 0x000ee80000300800 */
[----:B0-----:R-:W4:Y:S04]  /*47440*/  LDL.LU.64 R14, [R1+0x78] ;  /* 0x00007800010e7983 */ /* 0x001f280000300a00 */
[----:B----4-:R0:W-:Y:S04]  /*47450*/  STL.64 [R1+0x1ad8], R14 ;  /* 0x001ad80e01007387 */ /* 0x0101e80000100a00 */
[----:B0-----:R-:W4:Y:S04]  /*47460*/  LDL.LU.64 R14, [R1+0x98] ;  /* 0x00009800010e7983 */ /* 0x001f280000300a00 */
[----:B----4-:R0:W-:Y:S04]  /*47470*/  STL.64 [R1+0x1af0], R14 ;  /* 0x001af00e01007387 */ /* 0x0101e80000100a00 */
[----:B0-----:R-:W4:Y:S04]  /*47480*/  LDL.LU.64 R14, [R1+0xa8] ;  /* 0x0000a800010e7983 */ /* 0x001f280000300a00 */
[----:B----4-:R0:W-:Y:S04]  /*47490*/  STL.64 [R1+0x1b08], R14 ;  /* 0x001b080e01007387 */ /* 0x0101e80000100a00 */
[----:B0-----:R-:W4:Y:S01]  /*474a0*/  LDL.LU.64 R14, [R1+0xb8] ;  /* 0x0000b800010e7983 */ /* 0x001f220000300a00 */
[----:B--2---:R-:W-:Y:S03]  /*474b0*/  HMMA.16816.F32 R24, R24, R6, R20 ;  /* 0x000000061818723c */ /* 0x004fe60000001814 */
[----:B----4-:R0:W-:Y:S04]  /*474c0*/  STL.64 [R1+0x1b18], R14 ;  /* 0x001b180e01007387 */ /* 0x0101e80000100a00 */
[----:B0-----:R-:W3:Y:S01]  /*474d0*/  LDL.LU.64 R14, [R1+0xc8] ;  /* 0x0000c800010e7983 */ /* 0x001ee20000300a00 */
[----:B------:R-:W-:Y:S02]  /*474e0*/  STL [R1+0x1a2c], R11 ;  /* 0x001a2c0b01007387 */ /* 0x000fe40000100800 */
[----:B------:R0:W-:Y:S02]  /*474f0*/  STL [R1+0x1b10], R10 ;  /* 0x001b100a01007387 */ /* 0x0001e40000100800 */
[----:B------:R-:W2:Y:S01]  /*47500*/  LDL.LU R8, [R1+0x410] ;  /* 0x0004100001087983 */ /* 0x000ea20000300800 */
[----:B------:R-:W2:Y:S04]  /*47510*/  LDL.LU R9, [R1+0x414] ;  /* 0x0004140001097983 */ /* 0x000ea80000300800 */
[----:B0-----:R-:W2:Y:S01]  /*47520*/  LDL.LU R10, [R1+0x418] ;  /* 0x00041800010a7983 */ /* 0x001ea20000300800 */
[----:B------:R-:W2:Y:S02]  /*47530*/  LDL.LU R11, [R1+0x41c] ;  /* 0x00041c00010b7983 */ /* 0x000ea40000300800 */
[----:B------:R-:W3:Y:S02]  /*47540*/  LDL.LU.64 R22, [R1+0x1b28] ;  /* 0x001b280001167983 */ /* 0x000ee40000300a00 */
[----:B------:R-:W3:Y:S01]  /*47550*/  LDL.LU.64 R20, [R1+0x1b20] ;  /* 0x001b200001147983 */ /* 0x000ee20000300a00 */
[----:B------:R0:W-:Y:S01]  /*47560*/  STL.64 [R1+0x1ab0], R6 ;  /* 0x001ab00601007387 */ /* 0x0001e20000100a00 */
[----:B------:R-:W4:Y:S02]  /*47570*/  LDL.LU R4, [R1+0x3d0] ;  /* 0x0003d00001047983 */ /* 0x000f240000300800 */
[----:B------:R-:W4:Y:S01]  /*47580*/  LDL.LU R5, [R1+0x3d4] ;  /* 0x0003d40001057983 */ /* 0x000f220000300800 */
[----:B0-----:R-:W2:Y:S01]  /*47590*/  LDL.LU R6, [R1+0x3d8] ;  /* 0x0003d80001067983 */ /* 0x001ea20000300800 */
[----:B------:R-:W2:Y:S03]  /*475a0*/  LDL.LU R7, [R1+0x3dc] ;  /* 0x0003dc0001077983 */ /* 0x000ea60000300800 */
[----:B--2---:R-:W-:Y:S01]  /*475b0*/  STL.64 [R1+0x1ae8], R6 ;  /* 0x001ae80601007387 */ /* 0x004fe20000100a00 */
[----:B----4-:R0:W-:Y:S03]  /*475c0*/  STL.64 [R1+0x1ae0], R4 ;  /* 0x001ae00401007387 */ /* 0x0101e60000100a00 */
[----:B0-----:R-:W2:Y:S01]  /*475d0*/  LDL.LU R4, [R1+0x3f0] ;  /* 0x0003f00001047983 */ /* 0x001ea20000300800 */
[----:B------:R-:W2:Y:S02]  /*475e0*/  LDL.LU R5, [R1+0x3f4] ;  /* 0x0003f40001057983 */ /* 0x000ea40000300800 */
[----:B------:R-:W4:Y:S02]  /*475f0*/  LDL.LU R6, [R1+0x3f8] ;  /* 0x0003f80001067983 */ /* 0x000f240000300800 */
[----:B------:R-:W4:Y:S01]  /*47600*/  LDL.LU R7, [R1+0x3fc] ;  /* 0x0003fc0001077983 */ /* 0x000f220000300800 */
[----:B---3--:R-:W-:Y:S01]  /*47610*/  HMMA.16816.F32 R16, R20, R14, R16 ;  /* 0x0000000e1410723c */ /* 0x008fe20000001810 */
[----:B----4-:R-:W-:Y:S01]  /*47620*/  STL.64 [R1+0x1b00], R6 ;  /* 0x001b000601007387 */ /* 0x010fe20000100a00 */
[----:B--2---:R0:W-:Y:S03]  /*47630*/  STL.64 [R1+0x1af8], R4 ;  /* 0x001af80401007387 */ /* 0x0041e60000100a00 */
[----:B0-----:R-:W2:Y:S01]  /*47640*/  LDL.LU R4, [R1+0x400] ;  /* 0x0004000001047983 */ /* 0x001ea20000300800 */
[----:B------:R-:W2:Y:S02]  /*47650*/  LDL.LU R5, [R1+0x404] ;  /* 0x0004040001057983 */ /* 0x000ea40000300800 */
[----:B------:R-:W2:Y:S02]  /*47660*/  LDL.LU R6, [R1+0x408] ;  /* 0x0004080001067983 */ /* 0x000ea40000300800 */
[----:B------:R-:W2:Y:S01]  /*47670*/  LDL.LU R7, [R1+0x40c] ;  /* 0x00040c0001077983 */ /* 0x000ea20000300800 */
[----:B------:R-:W-:Y:S01]  /*47680*/  STL [R1+0x17e4], R24 ;  /* 0x0017e41801007387 */ /* 0x000fe20000100800 */
[----:B------:R-:W-:Y:S02]  /*47690*/  STL [R1+0x17e0], R25 ;  /* 0x0017e01901007387 */ /* 0x000fe40000100800 */
[----:B------:R-:W-:Y:S02]  /*476a0*/  STL [R1+0x17dc], R26 ;  /* 0x0017dc1a01007387 */ /* 0x000fe40000100800 */
[----:B------:R-:W-:Y:S07]  /*476b0*/  STL [R1+0x17d8], R27 ;  /* 0x0017d81b01007387 */ /* 0x000fee0000100800 */
[----:B------:R0:W-:Y:S01]  /*476c0*/  STL.64 [R1+0x420], R16 ;  /* 0x0004201001007387 */ /* 0x0001e20000100a00 */
[----:B------:R-:W-:Y:S02]  /*476d0*/  STL.64 [R1+0x428], R18 ;  /* 0x0004281201007387 */ /* 0x000fe40000100a00 */
[----:B0-----:R-:W-:-:S02]  /*476e0*/  IMAD.MOV.U32 R17, RZ, RZ, R14 ;  /* 0x000000ffff117224 */ /* 0x001fc400078e000e */
[----:B------:R-:W-:Y:S02]  /*476f0*/  IMAD.MOV.U32 R16, RZ, RZ, R15 ;  /* 0x000000ffff107224 */ /* 0x000fe400078e000f */
[----:B------:R-:W3:Y:S01]  /*47700*/  LDL.LU.64 R14, [R1+0x1b18] ;  /* 0x001b1800010e7983 */ /* 0x000ee20000300a00 */
[----:B------:R-:W-:Y:S01]  /*47710*/  IMAD.MOV.U32 R27, RZ, RZ, R0 ;  /* 0x000000ffff1b7224 */ /* 0x000fe200078e0000 */
[C---:B---3--:R-:W-:Y:S01]  /*47720*/  HMMA.16816.F32 R8, R20.reuse, R14, R8 ;  /* 0x0000000e1408723c */ /* 0x048fe20000001808 */
[----:B------:R-:W-:Y:S11]  /*47730*/  IMAD.MOV.U32 R0, RZ, RZ, R14 ;  /* 0x000000ffff007224 */ /* 0x000ff600078e000e */
[----:B------:R-:W-:Y:S11]  /*47740*/  @!UPT UIADD3 URZ, URZ, URZ, URZ ;  /* 0x0000003f3f3ff290 */ /* 0x000ff6000fffe03f */
[----:B------:R0:W-:Y:S01]  /*47750*/  STL.64 [R1+0x410], R8 ;  /* 0x0004100801007387 */ /* 0x0001e20000100a00 */
[----:B------:R1:W-:Y:S02]  /*47760*/  STL.64 [R1+0x418], R10 ;  /* 0x0004180a01007387 */ /* 0x0003e40000100a00 */
[----:B0-----:R-:W-:Y:S01]  /*47770*/  IMAD.MOV.U32 R9, RZ, RZ, R15 ;  /* 0x000000ffff097224 */ /* 0x001fe200078e000f */
[----:B-1----:R-:W3:Y:S01]  /*47780*/  LDL.LU R10, [R1+0x1b10] ;  /* 0x001b1000010a7983 */ /* 0x002ee20000300800 */
        /* <DEDUP_REMOVED lines=10> */
[----:B------:R0:W-:Y:S01]  /*47830*/  STL.64 [R1+0x1a38], R18 ;  /* 0x001a381201007387 */ /* 0x0001e20000100a00 */
[----:B------:R-:W-:Y:S04]  /*47840*/  STL.64 [R1+0x1a30], R16 ;  /* 0x001a301001007387 */ /* 0x000fe80000100a00 */
[----:B0-----:R-:W4:Y:S01]  /*47850*/  LDL.LU.64 R18, [R1+0x8] ;  /* 0x0000080001127983 */ /* 0x001f220000300a00 */
[----:B------:R-:W-:Y:S01]  /*47860*/  IMAD.MOV.U32 R26, RZ, RZ, R2 ;  /* 0x000000ffff1a7224 */ /* 0x000fe200078e0002 */
[----:B--2---:R-:W-:Y:S01]  /*47870*/  HMMA.16816.F32 R4, R20, R14, R4 ;  /* 0x0000000e1404723c */ /* 0x004fe20000001804 */
[----:B------:R-:W-:-:S02]  /*47880*/  IMAD.MOV.U32 R25, RZ, RZ, R14 ;  /* 0x000000ffff197224 */ /* 0x000fc400078e000e */
[----:B------:R-:W-:Y:S01]  /*47890*/  IMAD.MOV.U32 R24, RZ, RZ, R15 ;  /* 0x000000ffff187224 */ /* 0x000fe200078e000f */
[----:B----4-:R0:W-:Y:S04]  /*478a0*/  STL.64 [R1+0x1ab8], R18 ;  /* 0x001ab81201007387 */ /* 0x0101e80000100a00 */
[----:B0-----:R-:W2:Y:S11]  /*478b0*/  LDL.LU.64 R18, [R1+0x88] ;  /* 0x0000880001127983 */ /* 0x001eb60000300a00 */
[----:B------:R-:W-:Y:S04]  /*478c0*/  @!UPT UIADD3 URZ, URZ, URZ, URZ ;  /* 0x0000003f3f3ff290 */ /* 0x000fe8000fffe03f */
[----:B------:R-:W-:Y:S02]  /*478d0*/  STL.64 [R1+0x3f0], R4 ;  /* 0x0003f00401007387 */ /* 0x000fe40000100a00 */
[----:B------:R0:W-:Y:S02]  /*478e0*/  STL.64 [R1+0x3f8], R6 ;  /* 0x0003f80601007387 */ /* 0x0001e40000100a00 */
[----:B0-----:R-:W4:Y:S01]  /*478f0*/  LDL.LU.64 R6, [R1+0x1ae8] ;  /* 0x001ae80001067983 */ /* 0x001f220000300a00 */
[----:B------:R-:W4:Y:S02]  /*47900*/  LDL.LU.64 R4, [R1+0x1ae0] ;  /* 0x001ae00001047983 */ /* 0x000f240000300a00 */
[----:B------:R-:W4:Y:S02]  /*47910*/  LDL.LU.64 R14, [R1+0x1ad8] ;  /* 0x001ad800010e7983 */ /* 0x000f240000300a00 */
[----:B------:R-:W-:Y:S01]  /*47920*/  STL.64 [R1+0x1a88], R26 ;  /* 0x001a881a01007387 */ /* 0x000fe20000100a00 */
[----:B------:R0:W-:Y:S04]  /*47930*/  STL.64 [R1+0x1a80], R24 ;  /* 0x001a801801007387 */ /* 0x0001e80000100a00 */
[----:B0-----:R-:W2:Y:S01]  /*47940*/  LDL.LU R24, [R1+0x3e0] ;  /* 0x0003e00001187983 */ /* 0x001ea20000300800 */
[----:B------:R-:W2:Y:S02]  /*47950*/  LDL.LU R25, [R1+0x3e4] ;  /* 0x0003e40001197983 */ /* 0x000ea40000300800 */
[----:B------:R-:W2:Y:S02]  /*47960*/  LDL.LU R26, [R1+0x3e8] ;  /* 0x0003e800011a7983 */ /* 0x000ea40000300800 */
[----:B------:R-:W2:Y:S01]  /*47970*/  LDL.LU R27, [R1+0x3ec] ;  /* 0x0003ec00011b7983 */ /* 0x000ea20000300800 */
[C---:B----4-:R-:W-:Y:S08]  /*47980*/  HMMA.16816.F32 R4, R20.reuse, R14, R4 ;  /* 0x0000000e1404723c */ /* 0x050ff00000001804 */
[----:B--2---:R-:W-:Y:S01]  /*47990*/  HMMA.16816.F32 R24, R20, R18, R24 ;  /* 0x000000121418723c */ /* 0x004fe20000001818 */
[----:B------:R-:W-:-:S02]  /*479a0*/  IMAD.MOV.U32 R11, RZ, RZ, R14 ;  /* 0x000000ffff0b7224 */ /* 0x000fc400078e000e */
[----:B------:R-:W-:Y:S02]  /*479b0*/  IMAD.MOV.U32 R2, RZ, RZ, R15 ;  /* 0x000000ffff027224 */ /* 0x000fe400078e000f */
[----:B------:R-:W-:Y:S02]  /*479c0*/  IMAD.MOV.U32 R29, RZ, RZ, R18 ;  /* 0x000000ffff1d7224 */ /* 0x000fe400078e0012 */
[----:B------:R-:W-:Y:S11]  /*479d0*/  IMAD.MOV.U32 R28, RZ, RZ, R19 ;  /* 0x000000ffff1c7224 */ /* 0x000ff600078e0013 */
[----:B------:R-:W-:Y:S05]  /*479e0*/  @!UPT UIADD3 URZ, URZ, URZ, URZ ;  /* 0x0000003f3f3ff290 */ /* 0x000fea000fffe03f */
[----:B------:R-:W-:Y:S01]  /*479f0*/  STL.64 [R1+0x3e0], R24 ;  /* 0x0003e01801007387 */ /* 0x000fe20000100a00 */
[----:B------:R-:W-:Y:S02]  /*47a00*/  STL.64 [R1+0x3e8], R26 ;  /* 0x0003e81a01007387 */ /* 0x000fe40000100a00 */
[----:B------:R-:W-:Y:S02]  /*47a10*/  STL.64 [R1+0x3d0], R4 ;  /* 0x0003d00401007387 */ /* 0x000fe40000100a00 */
[----:B------:R-:W-:Y:S01]  /*47a20*/  STL.64 [R1+0x3d8], R6 ;  /* 0x0003d80601007387 */ /* 0x000fe20000100a00 */
[----:B------:R-:W2:Y:S01]  /*47a30*/  LDL.LU R12, [R1+0x3c0] ;  /* 0x0003c000010c7983 */ /* 0x000ea20000300800 */
[----:B------:R-:W2:Y:S02]  /*47a40*/  LDL.LU R13, [R1+0x3c4] ;  /* 0x0003c400010d7983 */ /* 0x000ea40000300800 */
[----:B------:R-:W2:Y:S02]  /*47a50*/  LDL.LU R14, [R1+0x3c8] ;  /* 0x0003c800010e7983 */ /* 0x000ea40000300800 */
[----:B------:R-:W2:Y:S01]  /*47a60*/  LDL.LU R15, [R1+0x3cc] ;  /* 0x0003cc00010f7983 */ /* 0x000ea20000300800 */
[----:B------:R-:W4:Y:S01]  /*47a70*/  LDL.LU R16, [R1+0x3b0] ;  /* 0x0003b00001107983 */ /* 0x000f220000300800 */
[----:B------:R-:W4:Y:S02]  /*47a80*/  LDL.LU R17, [R1+0x3b4] ;  /* 0x0003b40001117983 */ /* 0x000f240000300800 */
[----:B------:R-:W2:Y:S02]  /*47a90*/  LDL.LU R18, [R1+0x3b8] ;  /* 0x0003b80001127983 */ /* 0x000ea40000300800 */
[----:B------:R-:W2:Y:S02]  /*47aa0*/  LDL.LU R19, [R1+0x3bc] ;  /* 0x0003bc0001137983 */ /* 0x000ea40000300800 */
[----:B--2---:R0:W-:Y:S01]  /*47ab0*/  STL.64 [R1+0x1ac8], R18 ;  /* 0x001ac81201007387 */ /* 0x0041e20000100a00 */
[----:B----4-:R-:W-:Y:S03]  /*47ac0*/  STL.64 [R1+0x1ac0], R16 ;  /* 0x001ac01001007387 */ /* 0x010fe60000100a00 */
[----:B0-----:R-:W2:Y:S01]  /*47ad0*/  LDL.LU.64 R18, [R1+0x68] ;  /* 0x0000680001127983 */ /* 0x001ea20000300a00 */
[----:B------:R-:W4:Y:S02]  /*47ae0*/  LDL.LU.64 R6, [R1+0x58] ;  /* 0x0000580001067983 */ /* 0x000f240000300a00 */
[----:B------:R-:W2:Y:S02]  /*47af0*/  LDL.LU.64 R26, [R1+0x38] ;  /* 0x00003800011a7983 */ /* 0x000ea40000300a00 */
[----:B--2---:R0:W-:Y:S04]  /*47b00*/  STL.64 [R1+0x1a98], R26 ;  /* 0x001a981a01007387 */ /* 0x0041e80000100a00 */
[----:B0-----:R-:W2:Y:S01]  /*47b10*/  LDL.LU.64 R26, [R1+0x48] ;  /* 0x00004800011a7983 */ /* 0x001ea20000300a00 */
[----:B---3--:R-:W-:Y:S02]  /*47b20*/  STL.64 [R1+0x1a48], R10 ;  /* 0x001a480a01007387 */ /* 0x008fe40000100a00 */
[----:B------:R0:W-:Y:S02]  /*47b30*/  STL [R1+0x1a40], R9 ;  /* 0x001a400901007387 */ /* 0x0001e40000100800 */
[----:B------:R-:W3:Y:S01]  /*47b40*/  LDL.LU R8, [R1+0x360] ;  /* 0x0003600001087983 */ /* 0x000ee20000300800 */
[----:B0-----:R-:W3:Y:S01]  /*47b50*/  LDL.LU R9, [R1+0x364] ;  /* 0x0003640001097983 */ /* 0x001ee20000300800 */
[----:B------:R-:W2:Y:S02]  /*47b60*/  LDL.LU R10, [R1+0x368] ;  /* 0x00036800010a7983 */ /* 0x000ea40000300800 */
[----:B------:R-:W2:Y:S02]  /*47b70*/  LDL.LU R11, [R1+0x36c] ;  /* 0x00036c00010b7983 */ /* 0x000ea40000300800 */
[----:B--2---:R0:W-:Y:S01]  /*47b80*/  STL.64 [R1+0x1a58], R10 ;  /* 0x001a580a01007387 */ /* 0x0041e20000100a00 */
[----:B---3--:R1:W-:Y:S03]  /*47b90*/  STL.64 [R1+0x1a50], R8 ;  /* 0x001a500801007387 */ /* 0x0083e60000100a00 */
[----:B0-----:R-:W2:Y:S01]  /*47ba0*/  LDL.LU.64 R10, [R1+0x18] ;  /* 0x00001800010a7983 */ /* 0x001ea20000300a00 */
[----:B------:R-:W-:Y:S03]  /*47bb0*/  HMMA.16816.F32 R12, R20, R18, R12 ;  /* 0x00000012140c723c */ /* 0x000fe6000000180c */
[----:B--2---:R0:W-:Y:S01]  /*47bc0*/  STL.64 [R1+0x1a90], R10 ;  /* 0x001a900a01007387 */ /* 0x0041e20000100a00 */
[----:B-1----:R-:W2:Y:S02]  /*47bd0*/  LDL.LU R8, [R1+0x390] ;  /* 0x0003900001087983 */ /* 0x002ea40000300800 */
[----:B------:R-:W2:Y:S01]  /*47be0*/  LDL.LU R9, [R1+0x394] ;  /* 0x0003940001097983 */ /* 0x000ea20000300800 */
[----:B0-----:R-:W3:Y:S01]  /*47bf0*/  LDL.LU R10, [R1+0x398] ;  /* 0x00039800010a7983 */ /* 0x001ee20000300800 */
[----:B------:R-:W3:Y:S03]  /*47c00*/  LDL.LU R11, [R1+0x39c] ;  /* 0x00039c00010b7983 */ /* 0x000ee60000300800 */
[----:B---3--:R-:W-:Y:S01]  /*47c10*/  STL.64 [R1+0x1aa8], R10 ;  /* 0x001aa80a01007387 */ /* 0x008fe20000100a00 */
[----:B--2---:R0:W-:Y:S03]  /*47c20*/  STL.64 [R1+0x1aa0], R8 ;  /* 0x001aa00801007387 */ /* 0x0041e60000100a00 */
[----:B0-----:R-:W2:Y:S01]  /*47c30*/  LDL.LU R8, [R1+0x3a0] ;  /* 0x0003a00001087983 */ /* 0x001ea20000300800 */
[----:B------:R-:W2:Y:S02]  /*47c40*/  LDL.LU R9, [R1+0x3a4] ;  /* 0x0003a40001097983 */ /* 0x000ea40000300800 */
[----:B------:R-:W2:Y:S02]  /*47c50*/  LDL.LU R10, [R1+0x3a8] ;  /* 0x0003a800010a7983 */ /* 0x000ea40000300800 */
[----:B------:R-:W2:Y:S03]  /*47c60*/  LDL.LU R11, [R1+0x3ac] ;  /* 0x0003ac00010b7983 */ /* 0x000ea60000300800 */
[----:B------:R-:W-:Y:S01]  /*47c70*/  STL.64 [R1+0x3c0], R12 ;  /* 0x0003c00c01007387 */ /* 0x000fe20000100a00 */
[----:B------:R0:W-:Y:S03]  /*47c80*/  STL.64 [R1+0x3c8], R14 ;  /* 0x0003c80e01007387 */ /* 0x0001e60000100a00 */
[----:B0-----:R-:W3:Y:S01]  /*47c90*/  LDL.LU.64 R14, [R1+0x1ad0] ;  /* 0x001ad000010e7983 */ /* 0x001ee20000300a00 */
[----:B------:R-:W-:-:S02]  /*47ca0*/  IMAD.MOV.U32 R13, RZ, RZ, R18 ;  /* 0x000000ffff0d7224 */ /* 0x000fc400078e0012 */
[----:B------:R-:W-:Y:S02]  /*47cb0*/  IMAD.MOV.U32 R12, RZ, RZ, R19 ;  /* 0x000000ffff0c7224 */ /* 0x000fe400078e0013 */
[----:B------:R-:W4:Y:S01]  /*47cc0*/  LDL.LU.64 R18, [R1+0x1ac8] ;  /* 0x001ac80001127983 */ /* 0x000f220000300a00 */
[----:B------:R-:W4:Y:S03]  /*47cd0*/  LDL.LU.64 R16, [R1+0x1ac0] ;  /* 0x001ac00001107983 */ /* 0x000f260000300a00 */
[----:B---3--:R-:W-:Y:S01]  /*47ce0*/  STL.64 [R1+0x1a68], R14 ;  /* 0x001a680e01007387 */ /* 0x008fe20000100a00 */
[----:B------:R0:W-:Y:S03]  /*47cf0*/  STL.64 [R1+0x1a60], R12 ;  /* 0x001a600c01007387 */ /* 0x0001e60000100a00 */
[----:B0-----:R-:W3:Y:S01]  /*47d00*/  LDL.LU R12, [R1+0x370] ;  /* 0x00037000010c7983 */ /* 0x001ee20000300800 */
[----:B------:R-:W3:Y:S02]  /*47d10*/  LDL.LU R13, [R1+0x374] ;  /* 0x00037400010d7983 */ /* 0x000ee40000300800 */
[----:B------:R-:W3:Y:S02]  /*47d20*/  LDL.LU R14, [R1+0x378] ;  /* 0x00037800010e7983 */ /* 0x000ee40000300800 */
[----:B------:R-:W3:Y:S01]  /*47d30*/  LDL.LU R15, [R1+0x37c] ;  /* 0x00037c00010f7983 */ /* 0x000ee20000300800 */
[C---:B----4-:R-:W-:Y:S08]  /*47d40*/  HMMA.16816.F32 R16, R20.reuse, R6, R16 ;  /* 0x000000061410723c */ /* 0x050ff00000001810 */
[----:B--2---:R-:W-:Y:S01]  /*47d50*/  HMMA.16816.F32 R8, R20, R26, R8 ;  /* 0x0000001a1408723c */ /* 0x004fe20000001808 */
[----:B------:R-:W-:-:S02]  /*47d60*/  IMAD.MOV.U32 R5, RZ, RZ, R7 ;  /* 0x000000ffff057224 */ /* 0x000fc400078e0007 */
[----:B------:R-:W-:Y:S02]  /*47d70*/  IMAD.MOV.U32 R4, RZ, RZ, R26 ;  /* 0x000000ffff047224 */ /* 0x000fe400078e001a */
[----:B------:R-:W-:Y:S01]  /*47d80*/  IMAD.MOV.U32 R3, RZ, RZ, R27 ;  /* 0x000000ffff037224 */ /* 0x000fe200078e001b */
[----:B---3--:R-:W-:Y:S01]  /*47d90*/  STL.64 [R1+0x1a78], R14 ;  /* 0x001a780e01007387 */ /* 0x008fe20000100a00 */
[----:B------:R0:W-:Y:S03]  /*47da0*/  STL.64 [R1+0x1a70], R12 ;  /* 0x001a700c01007387 */ /* 0x0001e60000100a00 */
[----:B0-----:R-:W2:Y:S01]  /*47db0*/  LDL.LU R12, [R1+0x380] ;  /* 0x00038000010c7983 */ /* 0x001ea20000300800 */
[----:B------:R-:W2:Y:S02]  /*47dc0*/  LDL.LU R13, [R1+0x384] ;  /* 0x00038400010d7983 */ /* 0x000ea40000300800 */
[----:B------:R-:W2:Y:S02]  /*47dd0*/  LDL.LU R14, [R1+0x388] ;  /* 0x00038800010e7983 */ /* 0x000ea40000300800 */
[----:B------:R-:W2:Y:S01]  /*47de0*/  LDL.LU R15, [R1+0x38c] ;  /* 0x00038c00010f7983 */ /* 0x000ea20000300800 */
[----:B------:R0:W-:Y:S01]  /*47df0*/  STL.64 [R1+0x3b0], R16 ;  /* 0x0003b01001007387 */ /* 0x0001e20000100a00 */
[----:B------:R1:W-:Y:S02]  /*47e00*/  STL.64 [R1+0x3b8], R18 ;  /* 0x0003b81201007387 */ /* 0x0003e40000100a00 */
[----:B0-----:R-:W-:Y:S01]  /*47e10*/  IMAD.MOV.U32 R16, RZ, RZ, R6 ;  /* 0x000000ffff107224 */ /* 0x001fe200078e0006 */
[----:B-1----:R-:W3:Y:S01]  /*47e20*/  LDL.LU.64 R18, [R1+0x1ab8] ;  /* 0x001ab80001127983 */ /* 0x002ee20000300a00 */
[----:B------:R-:W4:Y:S02]  /*47e30*/  LDL.LU.64 R6, [R1+0x1ab0] ;  /* 0x001ab00001067983 */ /* 0x000f240000300a00 */
[----:B------:R-:W-:Y:S02]  /*47e40*/  STL.64 [R1+0x3a0], R8 ;  /* 0x0003a00801007387 */ /* 0x000fe40000100a00 */
[----:B------:R0:W-:Y:S02]  /*47e50*/  STL.64 [R1+0x3a8], R10 ;  /* 0x0003a80a01007387 */ /* 0x0001e40000100a00 */
[----:B0-----:R-:W2:Y:S01]  /*47e60*/  LDL.LU.64 R10, [R1+0x1aa8] ;  /* 0x001aa800010a7983 */ /* 0x001ea20000300a00 */
[----:B------:R-:W2:Y:S02]  /*47e70*/  LDL.LU.64 R8, [R1+0x1aa0] ;  /* 0x001aa00001087983 */ /* 0x000ea40000300a00 */
[----:B------:R-:W2:Y:S02]  /*47e80*/  LDL.LU.64 R26, [R1+0x1a98] ;  /* 0x001a9800011a7983 */ /* 0x000ea40000300a00 */
[C---:B--2---:R-:W-:Y:S11]  /*47e90*/  HMMA.16816.F32 R8, R20.reuse, R26, R8 ;  /* 0x0000001a1408723c */ /* 0x044ff60000001808 */
[----:B------:R-:W-:Y:S11]  /*47ea0*/  @!UPT UIADD3 URZ, URZ, URZ, URZ ;  /* 0x0000003f3f3ff290 */ /* 0x000ff6000fffe03f */
[----:B------:R-:W-:Y:S01]  /*47eb0*/  @!UPT UIADD3 URZ, URZ, URZ, URZ ;  /* 0x0000003f3f3ff290 */ /* 0x000fe2000fffe03f */
[----:B------:R0:W-:Y:S01]  /*47ec0*/  STL.64 [R1+0x390], R8 ;  /* 0x0003900801007387 */ /* 0x0001e20000100a00 */
[----:B------:R1:W-:Y:S02]  /*47ed0*/  STL.64 [R1+0x398], R10 ;  /* 0x0003980a01007387 */ /* 0x0003e40000100a00 */
[----:B0-----:R-:W-:Y:S01]  /*47ee0*/  IMAD.MOV.U32 R9, RZ, RZ, R26 ;  /* 0x000000ffff097224 */ /* 0x001fe200078e001a */
[----:B-1----:R-:W2:Y:S01]  /*47ef0*/  LDL.LU.64 R10, [R1+0x1a90] ;  /* 0x001a9000010a7983 */ /* 0x002ea20000300a00 */
[----:B------:R-:W-:Y:S02]  /*47f00*/  IMAD.MOV.U32 R8, RZ, RZ, R27 ;  /* 0x000000ffff087224 */ /* 0x000fe400078e001b */
[----:B------:R-:W2:Y:S02]  /*47f10*/  LDL.LU.64 R26, [R1+0x1a88] ;  /* 0x001a8800011a7983 */ /* 0x000ea40000300a00 */
[----:B------:R-:W3:Y:S01]  /*47f20*/  LDL.LU.64 R24, [R1+0x1a80] ;  /* 0x001a800001187983 */ /* 0x000ee20000300a00 */
        /* <DEDUP_REMOVED lines=9> */
[----:B------:R-:W-:-:S05]  /*47fc0*/  IMAD.MOV.U32 R27, RZ, RZ, R8 ;  /* 0x000000ffff1b7224 */ /* 0x000fca00078e0008 */
[----:B------:R0:W-:Y:S02]  /*47fd0*/  STL.64 [R1+0x1928], R26 ;  /* 0x0019281a01007387 */ /* 0x0001e40000100a00 */
[----:B0-----:R-:W-:Y:S02]  /*47fe0*/  IMAD.MOV.U32 R26, RZ, RZ, R4 ;  /* 0x000000ffff1a7224 */ /* 0x001fe400078e0004 */
[----:B------:R-:W-:Y:S02]  /*47ff0*/  IMAD.MOV.U32 R27, RZ, RZ, R3 ;  /* 0x000000ffff1b7224 */ /* 0x000fe400078e0003 */
[----:B------:R-:W-:-:S03]  /*48000*/  IMAD.MOV.U32 R4, RZ, RZ, R10 ;  /* 0x000000ffff047224 */ /* 0x000fc600078e000a */
[----:B------:R-:W-:Y:S01]  /*48010*/  STL.64 [R1+0x1940], R26 ;  /* 0x0019401a01007387 */ /* 0x000fe20000100a00 */
        /* <DEDUP_REMOVED lines=8> */
[----:B------:R-:W2:Y:S02]  /*480a0*/  LDL.LU.64 R10, [R1+0x1a58] ;  /* 0x001a5800010a7983 */ /* 0x000ea40000300a00 */
[----:B------:R-:W2:Y:S02]  /*480b0*/  LDL.LU.64 R8, [R1+0x1a50] ;  /* 0x001a500001087983 */ /* 0x000ea40000300a00 */
[----:B------:R-:W-:-:S02]  /*480c0*/  IMAD.MOV.U32 R26, RZ, RZ, R16 ;  /* 0x000000ffff1a7224 */ /* 0x000fc400078e0010 */
[----:B------:R-:W-:Y:S02]  /*480d0*/  IMAD.MOV.U32 R27, RZ, RZ, R5 ;  /* 0x000000ffff1b7224 */ /* 0x000fe400078e0005 */
[----:B---3--:R-:W-:-:S03]  /*480e0*/  IMAD.MOV.U32 R5, RZ, RZ, R19 ;  /* 0x000000ffff057224 */ /* 0x008fc600078e0013 */
[----:B------:R-:W-:Y:S01]  /*480f0*/  STL.64 [R1+0x1958], R26 ;  /* 0x0019581a01007387 */ /* 0x000fe20000100a00 */
[----:B--2---:R-:W-:Y:S11]  /*48100*/  HMMA.16816.F32 R8, R20, R18, R8 ;  /* 0x000000121408723c */ /* 0x004ff60000001808 */
[----:B------:R-:W-:Y:S11]  /*48110*/  @!UPT UIADD3 URZ, URZ, URZ, URZ ;  /* 0x0000003f3f3ff290 */ /* 0x000ff6000fffe03f */
[----:B------:R-:W-:Y:S01]  /*48120*/  @!UPT UIADD3 URZ, URZ, URZ, URZ ;  /* 0x0000003f3f3ff290 */ /* 0x000fe2000fffe03f */
[----:B------:R0:W-:Y:S01]  /*48130*/  STL.64 [R1+0x360], R8 ;  /* 0x0003600801007387 */ /* 0x0001e20000100a00 */
[----:B------:R1:W-:Y:S02]  /*48140*/  STL.64 [R1+0x368], R10 ;  /* 0x0003680a01007387 */ /* 0x0003e40000100a00 */
[----:B0-----:R-:W-:Y:S01]  /*48150*/  IMAD.MOV.U32 R8, RZ, RZ, R18 ;  /* 0x000000ffff087224 */ /* 0x001fe200078e0012 */
[----:B-1----:R-:W2:Y:S01]  /*48160*/  LDL.LU.64 R10, [R1+0x1a48] ;  /* 0x001a4800010a7983 */ /* 0x002ea20000300a00 */
[----:B------:R-:W3:Y:S02]  /*48170*/  LDL.LU R9, [R1+0x1a40] ;  /* 0x001a400001097983 */ /* 0x000ee40000300800 */
[----:B------:R-:W2:Y:S02]  /*48180*/  LDL.LU.64 R18, [R1+0x1a38] ;  /* 0x001a380001127983 */ /* 0x000ea40000300a00 */
[----:B------:R-:W2:Y:S01]  /*48190*/  LDL.LU.64 R16, [R1+0x1a30] ;  /* 0x001a300001107983 */ /* 0x000ea20000300a00 */
[----:B----4-:R-:W-:Y:S01]  /*481a0*/  STL.64 [R1+0x1a18], R6 ;  /* 0x001a180601007387 */ /* 0x010fe20000100a00 */
[----:B------:R0:W-:Y:S03]  /*481b0*/  STL.64 [R1+0x1a10], R4 ;  /* 0x001a100401007387 */ /* 0x0001e60000100a00 */
[----:B0-----:R-:W4:Y:S01]  /*481c0*/  LDL.LU R4, [R1+0x350] ;  /* 0x0003500001047983 */ /* 0x001f220000300800 */
[----:B------:R-:W4:Y:S02]  /*481d0*/  LDL.LU R5, [R1+0x354] ;  /* 0x0003540001057983 */ /* 0x000f240000300800 */
[----:B------:R-:W4:Y:S02]  /*481e0*/  LDL.LU R6, [R1+0x358] ;  /* 0x0003580001067983 */ /* 0x000f240000300800 */
[----:B------:R-:W4:Y:S02]  /*481f0*/  LDL.LU R7, [R1+0x35c] ;  /* 0x00035c0001077983 */ /* 0x000f240000300800 */
[----:B------:R-:W-:-:S02]  /*48200*/  IMAD.MOV.U32 R26, RZ, RZ, R13 ;  /* 0x000000ffff1a7224 */ /* 0x000fc400078e000d */
[----:B------:R-:W-:Y:S01]  /*48210*/  IMAD.MOV.U32 R27, RZ, RZ, R12 ;  /* 0x000000ffff1b7224 */ /* 0x000fe200078e000c */
[----:B----4-:R-:W-:Y:S11]  /*48220*/  HMMA.16816.F32 R4, R20, R14, R4 ;  /* 0x0000000e1404723c */ /* 0x010ff60000001804 */
[----:B------:R-:W-:Y:S11]  /*48230*/  @!UPT UIADD3 URZ, URZ, URZ, URZ ;  /* 0x0000003f3f3ff290 */ /* 0x000ff6000fffe03f */
[----:B------:R-:W-:Y:S01]  /*48240*/  @!UPT UIADD3 URZ, URZ, URZ, URZ ;  /* 0x0000003f3f3ff290 */ /* 0x000fe2000fffe03f */
[----:B------:R-:W-:Y:S01]  /*48250*/  STL.64 [R1+0x350], R4 ;  /* 0x0003500401007387 */ /* 0x000fe20000100a00 */
[----:B------:R-:W-:Y:S02]  /*48260*/  STL.64 [R1+0x358], R6 ;  /* 0x0003580601007387 */ /* 0x000fe40000100a00 */
[----:B------:R-:W-:Y:S02]  /*48270*/  STL.64 [R1+0x1970], R26 ;  /* 0x0019701a01007387 */ /* 0x000fe40000100a00 */
[----:B------:R0:W-:Y:S01]  /*48280*/  STL.64 [R1+0x1908], R14 ;  /* 0x0019080e01007387 */ /* 0x0001e20000100a00 */
[----:B------:R-:W4:Y:S01]  /*48290*/  LDL.LU R12, [R1+0xf0] ;  /* 0x0000f000010c7983 */ /* 0x000f220000300800 */
[----:B------:R-:W4:Y:S03]  /*482a0*/  LDL.LU R13, [R1+0xf4] ;  /* 0x0000f400010d7983 */ /* 0x000f260000300800 */
[----:B0-----:R-:W3:Y:S01]  /*482b0*/  LDL.LU R14, [R1+0xf8] ;  /* 0x0000f800010e7983 */ /* 0x001ee20000300800 */
[----:B------:R-:W3:Y:S02]  /*482c0*/  LDL.LU R15, [R1+0xfc] ;  /* 0x0000fc00010f7983 */ /* 0x000ee40000300800 */
[----:B--2---:R-:W-:-:S02]  /*482d0*/  IMAD.MOV.U32 R26, RZ, RZ, R11 ;  /* 0x000000ffff1a7224 */ /* 0x004fc400078e000b */
[----:B------:R-:W-:Y:S01]  /*482e0*/  IMAD.MOV.U32 R27, RZ, RZ, R2 ;  /* 0x000000ffff1b7224 */ /* 0x000fe200078e0002 */
[----:B------:R-:W2:Y:S01]  /*482f0*/  LDL.LU R11, [R1+0x1a2c] ;  /* 0x001a2c00010b7983 */ /* 0x000ea20000300800 */
[----:B------:R-:W2:Y:S03]  /*48300*/  LDL.LU R2, [R1+0x1a28] ;  /* 0x001a280001027983 */ /* 0x000ea60000300800 */
[----:B------:R-:W-:Y:S04]  /*48310*/  STL.64 [R1+0x1988], R26 ;  /* 0x0019881a01007387 */ /* 0x000fe80000100a00 */
[----:B---3--:R-:W-:Y:S01]  /*48320*/  STL.64 [R1+0x1920], R14 ;  /* 0x0019200e01007387 */ /* 0x008fe20000100a00 */
[----:B----4-:R0:W-:Y:S03]  /*48330*/  STL.64 [R1+0x1918], R12 ;  /* 0x0019180c01007387 */ /* 0x0101e60000100a00 */
[----:B0-----:R-:W3:Y:S01]  /*48340*/  LDL.LU R12, [R1+0x100] ;  /* 0x00010000010c7983 */ /* 0x001ee20000300800 */
[----:B------:R-:W3:Y:S02]  /*48350*/  LDL.LU R13, [R1+0x104] ;  /* 0x00010400010d7983 */ /* 0x000ee40000300800 */
[----:B------:R-:W4:Y:S02]  /*48360*/  LDL.LU R14, [R1+0x108] ;  /* 0x00010800010e7983 */ /* 0x000f240000300800 */
[----:B------:R-:W4:Y:S02]  /*48370*/  LDL.LU R15, [R1+0x10c] ;  /* 0x00010c00010f7983 */ /* 0x000f240000300800 */
[----:B------:R-:W-:-:S02]  /*48380*/  IMAD.MOV.U32 R26, RZ, RZ, R29 ;  /* 0x000000ffff1a7224 */ /* 0x000fc400078e001d */
[----:B------:R-:W-:Y:S01]  /*48390*/  IMAD.MOV.U32 R27, RZ, RZ, R28 ;  /* 0x000000ffff1b7224 */ /* 0x000fe200078e001c */
[----:B------:R-:W2:Y:S01]  /*483a0*/  LDL.LU R29, [R1+0x1a24] ;  /* 0x001a2400011d7983 */ /* 0x000ea20000300800 */
[----:B------:R-:W2:Y:S03]  /*483b0*/  LDL.LU R28, [R1+0x1a20] ;  /* 0x001a2000011c7983 */ /* 0x000ea60000300800 */
[----:B------:R-:W-:Y:S04]  /*483c0*/  STL.64 [R1+0x19a0], R26 ;  /* 0x0019a01a01007387 */ /* 0x000fe80000100a00 */
[----:B----4-:R-:W-:Y:S01]  /*483d0*/  STL.64 [R1+0x1938], R14 ;  /* 0x0019380e01007387 */ /* 0x010fe20000100a00 */
[----:B---3--:R0:W-:Y:S03]  /*483e0*/  STL.64 [R1+0x1930], R12 ;  /* 0x0019300c01007387 */ /* 0x0081e60000100a00 */
[----:B0-----:R-:W3:Y:S01]  /*483f0*/  LDL.LU R12, [R1+0x110] ;  /* 0x00011000010c7983 */ /* 0x001ee20000300800 */
[----:B------:R-:W3:Y:S02]  /*48400*/  LDL.LU R13, [R1+0x114] ;  /* 0x00011400010d7983 */ /* 0x000ee40000300800 */
[----:B------:R-:W4:Y:S02]  /*48410*/  LDL.LU R14, [R1+0x118] ;  /* 0x00011800010e7983 */ /* 0x000f240000300800 */
[----:B------:R-:W4:Y:S02]  /*48420*/  LDL.LU R15, [R1+0x11c] ;  /* 0x00011c00010f7983 */ /* 0x000f240000300800 */
[----:B------:R-:W-:-:S02]  /*48430*/  IMAD.MOV.U32 R26, RZ, RZ, R25 ;  /* 0x000000ffff1a7224 */ /* 0x000fc400078e0019 */
[----:B------:R-:W-:-:S05]  /*48440*/  IMAD.MOV.U32 R27, RZ, RZ, R24 ;  /* 0x000000ffff1b7224 */ /* 0x000fca00078e0018 */
[----:B------:R0:W-:Y:S02]  /*48450*/  STL.64 [R1+0x19b8], R26 ;  /* 0x0019b81a01007387 */ /* 0x0001e40000100a00 */
[----:B0-----:R-:W-:Y:S02]  /*48460*/  IMAD.MOV.U32 R26, RZ, RZ, R19 ;  /* 0x000000ffff1a7224 */ /* 0x001fe400078e0013 */
[----:B------:R-:W-:-:S05]  /*48470*/  IMAD.MOV.U32 R27, RZ, RZ, R18 ;  /* 0x000000ffff1b7224 */ /* 0x000fca00078e0012 */
[----:B------:R-:W-:Y:S04]  /*48480*/  STL.64 [R1+0x19d0], R26 ;  /* 0x0019d01a01007387 */ /* 0x000fe80000100a00 */
[----:B----4-:R-:W-:Y:S01]  /*48490*/  STL.64 [R1+0x1950], R14 ;  /* 0x0019500e01007387 */ /* 0x010fe20000100a00 */
[----:B---3--:R0:W-:Y:S03]  /*484a0*/  STL.64 [R1+0x1948], R12 ;  /* 0x0019480c01007387 */ /* 0x0081e60000100a00 */
[----:B0-----:R-:W3:Y:S01]  /*484b0*/  LDL.LU R12, [R1+0x120] ;  /* 0x00012000010c7983 */ /* 0x001ee20000300800 */
[----:B------:R-:W3:Y:S02]  /*484c0*/  LDL.LU R13, [R1+0x124] ;  /* 0x00012400010d7983 */ /* 0x000ee40000300800 */
[----:B------:R-:W4:Y:S02]  /*484d0*/  LDL.LU R14, [R1+0x128] ;  /* 0x00012800010e7983 */ /* 0x000f240000300800 */
[----:B------:R-:W4:Y:S01]  /*484e0*/  LDL.LU R15, [R1+0x12c] ;  /* 0x00012c00010f7983 */ /* 0x000f220000300800 */
[----:B------:R-:W2:Y:S01]  /*484f0*/  LDL.LU R24, [R1+0x180] ;  /* 0x0001800001187983 */ /* 0x000ea20000300800 */
[----:B------:R-:W2:Y:S02]  /*48500*/  LDL.LU R25, [R1+0x184] ;  /* 0x0001840001197983 */ /* 0x000ea40000300800 */
[----:B------:R-:W2:Y:S02]  /*48510*/  LDL.LU R26, [R1+0x188] ;  /* 0x00018800011a7983 */ /* 0x000ea40000300800 */
[----:B------:R-:W2:Y:S02]  /*48520*/  LDL.LU R27, [R1+0x18c] ;  /* 0x00018c00011b7983 */ /* 0x000ea40000300800 */
[----:B--2---:R-:W-:Y:S01]  /*48530*/  STL.64 [R1+0x19e0], R26 ;  /* 0x0019e01a01007387 */ /* 0x004fe20000100a00 */
[----:B------:R-:W-:Y:S02]  /*48540*/  STL.64 [R1+0x19d8], R24 ;  /* 0x0019d81801007387 */ /* 0x000fe40000100a00 */
[----:B----4-:R-:W-:Y:S02]  /*48550*/  STL.64 [R1+0x1968], R14 ;  /* 0x0019680e01007387 */ /* 0x010fe40000100a00 */
[----:B---3--:R0:W-:Y:S02]  /*48560*/  STL.64 [R1+0x1960], R12 ;  /* 0x0019600c01007387 */ /* 0x0081e40000100a00 */
[----:B0-----:R-:W2:Y:S01]  /*48570*/  LDL.LU R12, [R1+0x130] ;  /* 0x00013000010c7983 */ /* 0x001ea20000300800 */
[----:B------:R-:W2:Y:S02]  /*48580*/  LDL.LU R13, [R1+0x134] ;  /* 0x00013400010d7983 */ /* 0x000ea40000300800 */
[----:B------:R-:W3:Y:S02]  /*48590*/  LDL.LU R14, [R1+0x138] ;  /* 0x00013800010e7983 */ /* 0x000ee40000300800 */
[----:B------:R-:W3:Y:S02]  /*485a0*/  LDL.LU R15, [R1+0x13c] ;  /* 0x00013c00010f7983 */ /* 0x000ee40000300800 */
[----:B------:R-:W-:-:S02]  /*485b0*/  IMAD.MOV.U32 R27, RZ, RZ, R16 ;  /* 0x000000ffff1b7224 */ /* 0x000fc400078e0010 */
[----:B------:R-:W-:Y:S01]  /*485c0*/  IMAD.MOV.U32 R26, RZ, RZ, R17 ;  /* 0x000000ffff1a7224 */ /* 0x000fe200078e0011 */
        /* <DEDUP_REMOVED lines=48> */
[----:B------:R0:W-:Y:S02]  /*488d0*/  STL.64 [R1+0x1a8], R22 ;  /* 0x0001a81601007387 */ /* 0x0001e40000100a00 */
[----:B0-----:R-:W-:Y:S02]  /*488e0*/  IMAD.MOV.U32 R22, RZ, RZ, R0 ;  /* 0x000000ffff167224 */ /* 0x001fe400078e0000 */
[----:B------:R-:W3:Y:S01]  /*488f0*/  LDL.LU R0, [R1+0x19f8] ;  /* 0x0019f80001007983 */ /* 0x000ee20000300800 */
[----:B--2---:R-:W-:Y:S03]  /*48900*/  HMMA.16816.F32 R24, R16, R26, R12 ;  /* 0x0000001a1018723c */ /* 0x004fe6000000180c */
[----:B------:R-:W2:Y:S01]  /*48910*/  LDL.LU.64 R14, [R1+0x19f0] ;  /* 0x0019f000010e7983 */ /* 0x000ea20000300a00 */
[----:B------:R-:W2:Y:S11]  /*48920*/  LDL.LU.64 R12, [R1+0x19e8] ;  /* 0x0019e800010c7983 */ /* 0x000eb60000300a00 */
[----:B------:R-:W-:Y:S08]  /*48930*/  @!UPT UIADD3 URZ, URZ, URZ, URZ ;  /* 0x0000003f3f3ff290 */ /* 0x000ff0000fffe03f */
[----:B------:R-:W-:Y:S01]  /*48940*/  STL.64 [R1+0x8f0], R24 ;  /* 0x0008f01801007387 */ /* 0x000fe20000100a00 */
[----:B------:R0:W-:Y:S03]  /*48950*/  STL.64 [R1+0x8f8], R26 ;  /* 0x0008f81a01007387 */ /* 0x0001e60000100a00 */
[----:B0-----:R-:W2:Y:S01]  /*48960*/  LDL.LU.64 R26, [R1+0x19e0] ;  /* 0x0019e000011a7983 */ /* 0x001ea20000300a00 */
[----:B------:R-:W2:Y:S02]  /*48970*/  LDL.LU.64 R24, [R1+0x19d8] ;  /* 0x0019d80001187983 */ /* 0x000ea40000300a00 */
[----:B------:R-:W-:-:S07]  /*48980*/  IMAD.MOV.U32 R23, RZ, RZ, R9 ;  /* 0x000000ffff177224 */ /* 0x000fce00078e0009 */
[C---:B--2---:R-:W-:Y:S01]  /*48990*/  HMMA.16816.F32 R20, R16.reuse, R22, R24 ;  /* 0x000000161014723c */ /* 0x044fe20000001818 */
[----:B------:R-:W2:Y:S11]  /*489a0*/  LDL.LU.64 R26, [R1+0x19d0] ;  /* 0x0019d000011a7983 */ /* 0x000eb60000300a00 */
[----:B------:R-:W-:Y:S11]  /*489b0*/  @!UPT UIADD3 URZ, URZ, URZ, URZ ;  /* 0x0000003f3f3ff290 */ /* 0x000ff6000fffe03f */
[----:B------:R0:W-:Y:S01]  /*489c0*/  STL.64 [R1+0x8e0], R20 ;  /* 0x0008e01401007387 */ /* 0x0001e20000100a00 */
[----:B------:R-:W-:Y:S03]  /*489d0*/  STL.64 [R1+0x8e8], R22 ;  /* 0x0008e81601007387 */ /* 0x000fe60000100a00 */
[----:B0-----:R-:W3:Y:S01]  /*489e0*/  LDL.LU R20, [R1+0xd68] ;  /* 0x000d680001147983 */ /* 0x001ee20000300800 */
        /* <DEDUP_REMOVED lines=58> */
[----:B------:R-:W3:Y:S02]  /*48d90*/  LDL.LU R21, [R1+0xd60] ;  /* 0x000d600001157983 */ /* 0x000ee40000300800 */
[----:B------:R-:W2:Y:S11]  /*48da0*/  LDL.LU R22, [R1+0xf64] ;  /* 0x000f640001167983 */ /* 0x000eb60000300800 */
[----:B------:R-:W-:Y:S07]  /*48db0*/  @!UPT UIADD3 URZ, URZ, URZ, URZ ;  /* 0x0000003f3f3ff290 */ /* 0x000fee000fffe03f */
[----:B------:R-:W-:Y:S01]  /*48dc0*/  STL.64 [R1+0x120], R24 ;  /* 0x0001201801007387 */ /* 0x000fe20000100a00 */
[----:B------:R-:W-:Y:S02]  /*48dd0*/  STL.64 [R1+0x128], R26 ;  /* 0x0001281a01007387 */ /* 0x000fe40000100a00 */
[----:B------:R-:W2:Y:S02]  /*48de0*/  LDL.LU R23, [R1+0xf5c] ;  /* 0x000f5c0001177983 */ /* 0x000ea40000300800 */
        /* <DEDUP_REMOVED lines=12> */
[----:B---3--:R0:W-:Y:S01]  /*48eb0*/  STL.64 [R1+0x18c0], R22 ;  /* 0x0018c01601007387 */ /* 0x0081e20000100a00 */
[----:B--2---:R-:W-:Y:S02]  /*48ec0*/  STL.64 [R1+0x18b8], R20 ;  /* 0x0018b81401007387 */ /* 0x004fe40000100a00 */
[----:B0-----:R-:W-:-:S02]  /*48ed0*/  IMAD.MOV.U32 R22, RZ, RZ, R8 ;  /* 0x000000ffff167224 */ /* 0x001fc400078e0008 */
[----:B----4-:R-:W-:-:S05]  /*48ee0*/  IMAD.MOV.U32 R23, RZ, RZ, R5 ;  /* 0x000000ffff177224 */ /* 0x010fca00078e0005 */
[----:B------:R-:W-:Y:S01]  /*48ef0*/  STL.64 [R1+0x18d8], R22 ;  /* 0x0018d81601007387 */ /* 0x000fe20000100a00 */
[----:B------:R-:W2:Y:S02]  /*48f00*/  LDL.LU R27, [R1+0xf54] ;  /* 0x000f5400011b7983 */ /* 0x000ea40000300800 */
[----:B------:R-:W2:Y:S02]  /*48f10*/  LDL.LU R26, [R1+0xf4c] ;  /* 0x000f4c00011a7983 */ /* 0x000ea40000300800 */
[----:B------:R-:W3:Y:S01]  /*48f20*/  LDL.LU R25, [R1+0xf44] ;  /* 0x000f440001197983 */ /* 0x000ee20000300800 */
[----:B------:R-:W3:Y:S04]  /*48f30*/  LDL.LU R24, [R1+0xd5c] ;  /* 0x000d5c0001187983 */ /* 0x000ee80000300800 */
[----:B--2---:R0:W-:Y:S01]  /*48f40*/  STL.64 [R1+0x1890], R26 ;  /* 0x0018901a01007387 */ /* 0x0041e20000100a00 */
[----:B---3--:R1:W-:Y:S02]  /*48f50*/  STL.64 [R1+0x1888], R24 ;  /* 0x0018881801007387 */ /* 0x0083e40000100a00 */
        /* <DEDUP_REMOVED lines=16> */
[----:B--2---:R3:W-:Y:S01]  /*49060*/  STL.64 [R1+0x18e8], R26 ;  /* 0x0018e81a01007387 */ /* 0x0047e20000100a00 */
[----:B------:R0:W-:Y:S02]  /*49070*/  STL.64 [R1+0x18e0], R24 ;  /* 0x0018e01801007387 */ /* 0x0001e40000100a00 */
[----:B---3--:R-:W-:Y:S02]  /*49080*/  IMAD.MOV.U32 R26, RZ, RZ, R28 ;  /* 0x000000ffff1a7224 */ /* 0x008fe400078e001c */
[----:B0-----:R-:W-:Y:S02]  /*49090*/  IMAD.MOV.U32 R24, RZ, RZ, R2 ;  /* 0x000000ffff187224 */ /* 0x001fe400078e0002 */
[----:B----4-:R-:W-:Y:S02]  /*490a0*/  IMAD.MOV.U32 R25, RZ, RZ, R29 ;  /* 0x000000ffff197224 */ /* 0x010fe400078e001d */
[----:B------:R-:W-:Y:S01]  /*490b0*/  IMAD.MOV.U32 R27, RZ, RZ, R0 ;  /* 0x000000ffff1b7224 */ /* 0x000fe200078e0000 */
[----:B------:R-:W2:Y:S01]  /*490c0*/  LDL.LU R2, [R1+0x18f0] ;  /* 0x0018f00001027983 */ /* 0x000ea20000300800 */
[----:B------:R-:W3:Y:S02]  /*490d0*/  LDL.LU R5, [R1+0xf3c] ;  /* 0x000f3c0001057983 */ /* 0x000ee40000300800 */
[----:B------:R-:W4:Y:S02]  /*490e0*/  LDL.LU R9, [R1+0xf60] ;  /* 0x000f600001097983 */ /* 0x000f240000300800 */
[----:B------:R-:W2:Y:S01]  /*490f0*/  LDL.LU R4, [R1+0xf34] ;  /* 0x000f340001047983 */ /* 0x000ea20000300800 */
[----:B------:R-:W2:Y:S01]  /*49100*/  LDL.LU R8, [R1+0xf58] ;  /* 0x000f580001087983 */ /* 0x000ea20000300800 */
[----:B------:R-:W2:Y:S01]  /*49110*/  LDL.LU R13, [R1+0xf2c] ;  /* 0x000f2c00010d7983 */ /* 0x000ea20000300800 */
[C---:B------:R-:W-:Y:S01]  /*49120*/  HMMA.16816.F32 R20, R16.reuse, R22, R24 ;  /* 0x000000161014723c */ /* 0x040fe20000001818 */
[----:B------:R-:W2:Y:S01]  /*49130*/  LDL.LU R12, [R1+0xf50] ;  /* 0x000f5000010c7983 */ /* 0x000ea20000300800 */
[----:B------:R-:W2:Y:S01]  /*49140*/  LDL.LU R3, [R1+0xf24] ;  /* 0x000f240001037983 */ /* 0x000ea20000300800 */
[----:B------:R-:W2:Y:S02]  /*49150*/  LDL.LU R29, [R1+0xf48] ;  /* 0x000f4800011d7983 */ /* 0x000ea40000300800 */
[----:B------:R-:W2:Y:S02]  /*49160*/  LDL.LU R28, [R1+0xf1c] ;  /* 0x000f1c00011c7983 */ /* 0x000ea40000300800 */
[----:B------:R-:W2:Y:S01]  /*49170*/  LDL.LU R0, [R1+0xf40] ;  /* 0x000f400001007983 */ /* 0x000ea20000300800 */
[----:B------:R-:W2:Y:S01]  /*49180*/  LDL.LU.64 R26, [R1+0x18e8] ;  /* 0x0018e800011a7983 */ /* 0x000ea20000300a00 */
[----:B------:R-:W2:Y:S11]  /*49190*/  LDL.LU.64 R24, [R1+0x18e0] ;  /* 0x0018e00001187983 */ /* 0x000eb60000300a00 */
[----:B------:R-:W-:Y:S03]  /*491a0*/  @!UPT UIADD3 URZ, URZ, URZ, URZ ;  /* 0x0000003f3f3ff290 */ /* 0x000fe6000fffe03f */
        /* <DEDUP_REMOVED lines=18> */
[----:B------:R-:W3:Y:S01]  /*492d0*/  LDL R15, [R1+0x1770] ;  /* 0x00177000010f7983 */ /* 0x000ee20000100800 */
[C---:B--2---:R-:W-:Y:S08]  /*492e0*/  HMMA.16816.F32 R20, R16.reuse, R10, R20 ;  /* 0x0000000a1014723c */ /* 0x044ff00000001814 */
[----:B------:R-:W-:Y:S11]  /*492f0*/  HMMA.16816.F32 R16, R16, R6, R24 ;  /* 0x000000061010723c */ /* 0x000ff60000001818 */
[----:B------:R-:W-:Y:S04]  /*49300*/  @!UPT UIADD3 URZ, URZ, URZ, URZ ;  /* 0x0000003f3f3ff290 */ /* 0x000fe8000fffe03f */
[----:B------:R-:W-:Y:S01]  /*49310*/  STL.64 [R1+0xe0], R20 ;  /* 0x0000e01401007387 */ /* 0x000fe20000100a00 */
[----:B------:R0:W-:Y:S03]  /*49320*/  STL.64 [R1+0xe8], R22 ;  /* 0x0000e81601007387 */ /* 0x0001e60000100a00 */
[----:B0-----:R-:W2:Y:S01]  /*49330*/  LDL.LU.64 R22, [R1+0x18a0] ;  /* 0x0018a00001167983 */ /* 0x001ea20000300a00 */
[----:B------:R-:W2:Y:S02]  /*49340*/  LDL.LU.64 R20, [R1+0x1898] ;  /* 0x0018980001147983 */ /* 0x000ea40000300a00 */
[----:B------:R-:W3:Y:S02]  /*49350*/  LDL.LU.64 R26, [R1+0x1890] ;  /* 0x00189000011a7983 */ /* 0x000ee40000300a00 */
[----:B------:R-:W3:Y:S02]  /*49360*/  LDL.LU.64 R24, [R1+0x1888] ;  /* 0x0018880001187983 */ /* 0x000ee40000300a00 */
[----:B------:R-:W-:-:S04]  /*49370*/  IMAD.MOV.U32 R11, RZ, RZ, c[0x0][0x188] ;  /* 0x00006200ff0b7624 */ /* 0x000fc800078e00ff */
[----:B------:R-:W-:Y:S02]  /*49380*/  IMAD.SHL.U32 R11, R11, 0x40, RZ ;  /* 0x000000400b0b7824 */ /* 0x000fe400078e00ff */
[----:B------:R-:W-:Y:S02]  /*49390*/  IMAD.MOV.U32 R6, RZ, RZ, R19 ;  /* 0x000000ffff067224 */ /* 0x000fe400078e0013 */
[----:B------:R-:W-:Y:S02]  /*493a0*/  IMAD.SHL.U32 R11, R11, 0x2, RZ ;  /* 0x000000020b0b7824 */ /* 0x000fe400078e00ff */
[----:B------:R-:W-:Y:S01]  /*493b0*/  IMAD.MOV.U32 R7, RZ, RZ, R18 ;  /* 0x000000ffff077224 */ /* 0x000fe200078e0012 */
[----:B------:R-:W-:Y:S01]  /*493c0*/  STL.64 [R1+0xd0], R16 ;  /* 0x0000d01001007387 */ /* 0x000fe20000100a00 */
[----:B------:R-:W-:Y:S01]  /*493d0*/  STL.64 [R1+0xd8], R18 ;  /* 0x0000d81201007387 */ /* 0x000fe20000100a00 */
[----:B--2---:R-:W-:Y:S02]  /*493e0*/  IADD3 R20, R20, 0x1, RZ ;  /* 0x0000000114147810 */ /* 0x004fe40007ffe0ff */
[----:B------:R-:W-:-:S02]  /*493f0*/  IADD3 R21, P6, R21, R11, RZ ;  /* 0x0000000b15157210 */ /* 0x000fc40007fde0ff */
[-C--:B------:R-:W-:Y:S02]  /*49400*/  IADD3 R22, P1, R22, R11.reuse, RZ ;  /* 0x0000000b16167210 */ /* 0x080fe40007f3e0ff */
[-C--:B------:R-:W-:Y:S02]  /*49410*/  IADD3 R23, P2, R23, R11.reuse, RZ ;  /* 0x0000000b17177210 */ /* 0x080fe40007f5e0ff */
[-C--:B---3--:R-:W-:Y:S01]  /*49420*/  IADD3 R27, P3, R27, R11.reuse, RZ ;  /* 0x0000000b1b1b7210 */ /* 0x088fe20007f7e0ff */
[----:B------:R-:W-:Y:S01]  /*49430*/  STL [R1+0xd68], R20 ;  /* 0x000d681401007387 */ /* 0x000fe20000100800 */
[----:B------:R-:W-:Y:S02]  /*49440*/  STL [R1+0x17ec], R6 ;  /* 0x0017ec0601007387 */ /* 0x000fe40000100800 */
[----:B------:R-:W-:Y:S01]  /*49450*/  STL [R1+0x17e8], R7 ;  /* 0x0017e80701007387 */ /* 0x000fe20000100800 */
[-C--:B------:R-:W-:Y:S01]  /*49460*/  IADD3 R26, P4, R26, R11.reuse, RZ ;  /* 0x0000000b1a1a7210 */ /* 0x080fe20007f9e0ff */
[----:B------:R-:W-:Y:S01]  /*49470*/  STL [R1+0xd60], R21 ;  /* 0x000d601501007387 */ /* 0x000fe20000100800 */
[-C--:B------:R-:W-:Y:S01]  /*49480*/  IADD3 R25, P5, R25, R11.reuse, RZ ;  /* 0x0000000b19197210 */ /* 0x080fe20007fbe0ff */
[----:B------:R-:W-:Y:S02]  /*49490*/  STL [R1+0xf64], R22 ;  /* 0x000f641601007387 */ /* 0x000fe40000100800 */
[--C-:B------:R-:W-:Y:S01]  /*494a0*/  IMAD.X R24, R24, 0x1, R2.reuse, P6 ;  /* 0x0000000118187824 */ /* 0x100fe200030e0602 */
[----:B------:R-:W-:Y:S01]  /*494b0*/  STL [R1+0xf5c], R23 ;  /* 0x000f5c1701007387 */ /* 0x000fe20000100800 */
[-C--:B------:R-:W-:Y:S01]  /*494c0*/  IADD3 R5, P6, R5, R11.reuse, RZ ;  /* 0x0000000b05057210 */ /* 0x080fe20007fde0ff */
[----:B------:R-:W-:Y:S02]  /*494d0*/  STL [R1+0xf54], R27 ;  /* 0x000f541b01007387 */ /* 0x000fe40000100800 */
[--C-:B----4-:R-:W-:Y:S01]  /*494e0*/  IMAD.X R9, R9, 0x1, R2.reuse, P1 ;  /* 0x0000000109097824 */ /* 0x110fe200008e0602 */
[----:B------:R-:W-:Y:S01]  /*494f0*/  STL [R1+0xf4c], R26 ;  /* 0x000f4c1a01007387 */ /* 0x000fe20000100800 */
[-C--:B------:R-:W-:Y:S01]  /*49500*/  IADD3 R4, P1, R4, R11.reuse, RZ ;  /* 0x0000000b04047210 */ /* 0x080fe20007f3e0ff */
[----:B------:R-:W-:Y:S02]  /*49510*/  STL [R1+0xf44], R25 ;  /* 0x000f441901007387 */ /* 0x000fe40000100800 */
[--C-:B------:R-:W-:Y:S01]  /*49520*/  IMAD.X R8, R8, 0x1, R2.reuse, P2 ;  /* 0x0000000108087824 */ /* 0x100fe200010e0602 */
[----:B------:R-:W-:Y:S01]  /*49530*/  STL [R1+0xd5c], R24 ;  /* 0x000d5c1801007387 */ /* 0x000fe20000100800 */
[-C--:B------:R-:W-:Y:S01]  /*49540*/  IADD3 R13, P2, R13, R11.reuse, RZ ;  /* 0x0000000b0d0d7210 */ /* 0x080fe20007f5e0ff */
[----:B------:R-:W-:Y:S02]  /*49550*/  STL [R1+0xf3c], R5 ;  /* 0x000f3c0501007387 */ /* 0x000fe40000100800 */
[--C-:B------:R-:W-:Y:S01]  /*49560*/  IMAD.X R12, R12, 0x1, R2.reuse, P3 ;  /* 0x000000010c0c7824 */ /* 0x100fe200018e0602 */
[----:B------:R-:W-:Y:S01]  /*49570*/  STL [R1+0xf60], R9 ;  /* 0x000f600901007387 */ /* 0x000fe20000100800 */
[-C--:B------:R-:W-:Y:S01]  /*49580*/  IADD3 R3, P3, R3, R11.reuse, RZ ;  /* 0x0000000b03037210 */ /* 0x080fe20007f7e0ff */
[----:B------:R-:W-:Y:S02]  /*49590*/  STL [R1+0xf34], R4 ;  /* 0x000f340401007387 */ /* 0x000fe40000100800 */
[----:B------:R-:W-:Y:S02]  /*495a0*/  STL [R1+0xf58], R8 ;  /* 0x000f580801007387 */ /* 0x000fe40000100800 */
[--C-:B------:R-:W-:Y:S01]  /*495b0*/  IMAD.X R29, R29, 0x1, R2.reuse, P4 ;  /* 0x000000011d1d7824 */ /* 0x100fe200020e0602 */
[----:B------:R-:W-:Y:S01]  /*495c0*/  STL [R1+0xf2c], R13 ;  /* 0x000f2c0d01007387 */ /* 0x000fe20000100800 */
[----:B------:R-:W-:Y:S01]  /*495d0*/  IADD3 R28, P4, R28, R11, RZ ;  /* 0x0000000b1c1c7210 */ /* 0x000fe20007f9e0ff */
[----:B------:R-:W-:Y:S02]  /*495e0*/  STL [R1+0xf50], R12 ;  /* 0x000f500c01007387 */ /* 0x000fe40000100800 */
[----:B------:R-:W-:Y:S01]  /*495f0*/  STL [R1+0xf24], R3 ;  /* 0x000f240301007387 */ /* 0x000fe20000100800 */
[----:B------:R0:W-:Y:S01]  /*49600*/  STL [R1+0x1880], R2 ;  /* 0x0018800201007387 */ /* 0x0001e20000100800 */
[----:B------:R-:W-:-:S02]  /*49610*/  IMAD.X R0, R0, 0x1, R2, P5 ;  /* 0x0000000100007824 */ /* 0x000fc400028e0602 */
[----:B------:R-:W-:Y:S01]  /*49620*/  STL [R1+0xf48], R29 ;  /* 0x000f481d01007387 */ /* 0x000fe20000100800 */
[----:B0-----:R-:W2:Y:S01]  /*49630*/  LDL.LU R2, [R1+0xf14] ;  /* 0x000f140001027983 */ /* 0x001ea20000300800 */
[----:B------:R-:W-:Y:S02]  /*49640*/  STL [R1+0xf1c], R28 ;  /* 0x000f1c1c01007387 */ /* 0x000fe40000100800 */
[----:B------:R-:W3:Y:S02]  /*49650*/  LDL.LU R7, [R1+0xf04] ;  /* 0x000f040001077983 */ /* 0x000ee40000300800 */
[----:B------:R-:W-:Y:S01]  /*49660*/  STL [R1+0xf40], R0 ;  /* 0x000f400001007387 */ /* 0x000fe20000100800 */
[----:B---3--:R0:W-:Y:S04]  /*49670*/  STL [R1+0x1874], R7 ;  /* 0x0018740701007387 */ /* 0x0081e80000100800 */
[----:B0-----:R-:W3:Y:S04]  /*49680*/  LDL.LU R7, [R1+0xf30] ;  /* 0x000f300001077983 */ /* 0x001ee80000300800 */
[----:B---3--:R0:W-:Y:S04]  /*49690*/  STL [R1+0x1878], R7 ;  /* 0x0018780701007387 */ /* 0x0081e80000100800 */
[----:B0-----:R-:W3:Y:S01]  /*496a0*/  LDL.LU R7, [R1+0xf0c] ;  /* 0x000f0c0001077983 */ /* 0x001ee20000300800 */
[----:B------:R-:W-:-:S02]  /*496b0*/  ISETP.NE.U32.AND P0, PT, R20, R15, PT ;  /* 0x0000000f1400720c */ /* 0x000fc40003f05070 */
[----:B--2---:R-:W-:Y:S01]  /*496c0*/  IADD3 R2, P5, R2, R11, RZ ;  /* 0x0000000b02027210 */ /* 0x004fe20007fbe0ff */
[----:B---3--:R0:W-:Y:S04]  /*496d0*/  STL [R1+0x187c], R7 ;  /* 0x00187c0701007387 */ /* 0x0081e80000100800 */
[----:B0-----:R-:W2:Y:S01]  /*496e0*/  LDL.LU R7, [R1+0xf38] ;  /* 0x000f380001077983 */ /* 0x001ea20000300800 */
[----:B------:R-:W3:Y:S02]  /*496f0*/  LDL.LU R6, [R1+0xf28] ;  /* 0x000f280001067983 */ /* 0x000ee40000300800 */
[----:B------:R-:W4:Y:S02]  /*49700*/  LDL.LU R16, [R1+0xefc] ;  /* 0x000efc0001107983 */ /* 0x000f240000300800 */
        /* <DEDUP_REMOVED lines=24> */
[----:B------:R0:W-:Y:S02]  /*49890*/  STL [R1+0xf14], R2 ;  /* 0x000f140201007387 */ /* 0x0001e40000100800 */
[----:B0-----:R-:W2:Y:S02]  /*498a0*/  LDL.LU R2, [R1+0x1880] ;  /* 0x0018800001027983 */ /* 0x001ea40000300800 */
[----:B--2---:R-:W-:-:S05]  /*498b0*/  IMAD.X R7, R7, 0x1, R2, P6 ;  /* 0x0000000107077824 */ /* 0x004fca00030e0602 */
[----:B------:R0:W-:Y:S04]  /*498c0*/  STL [R1+0xf38], R7 ;  /* 0x000f380701007387 */ /* 0x0001e80000100800 */
[----:B0-----:R-:W2:Y:S02]  /*498d0*/  LDL.LU R7, [R1+0x187c] ;  /* 0x00187c0001077983 */ /* 0x001ea40000300800 */
[----:B--2---:R-:W-:-:S05]  /*498e0*/  IADD3 R7, P6, R7, R11, RZ ;  /* 0x0000000b07077210 */ /* 0x004fca0007fde0ff */
[----:B------:R0:W-:Y:S04]  /*498f0*/  STL [R1+0xf0c], R7 ;  /* 0x000f0c0701007387 */ /* 0x0001e80000100800 */
[----:B0-----:R-:W2:Y:S02]  /*49900*/  LDL.LU R7, [R1+0x1878] ;  /* 0x0018780001077983 */ /* 0x001ea40000300800 */
[----:B--2---:R-:W-:-:S05]  /*49910*/  IMAD.X R7, R7, 0x1, R2, P1 ;  /* 0x0000000107077824 */ /* 0x004fca00008e0602 */
[----:B------:R0:W-:Y:S04]  /*49920*/  STL [R1+0xf30], R7 ;  /* 0x000f300701007387 */ /* 0x0001e80000100800 */
[----:B0-----:R-:W2:Y:S01]  /*49930*/  LDL.LU R7, [R1+0x1874] ;  /* 0x0018740001077983 */ /* 0x001ea20000300800 */
[--C-:B---3--:R-:W-:Y:S01]  /*49940*/  IMAD.X R6, R6, 0x1, R2.reuse, P2 ;  /* 0x0000000106067824 */ /* 0x108fe200010e0602 */
[-C--:B----4-:R-:W-:Y:S01]  /*49950*/  IADD3 R16, P2, R16, R11.reuse, RZ ;  /* 0x0000000b10107210 */ /* 0x090fe20007f5e0ff */
[--C-:B------:R-:W-:Y:S01]  /*49960*/  IMAD.X R17, R17, 0x1, R2.reuse, P3 ;  /* 0x0000000111117824 */ /* 0x100fe200018e0602 */
[-C--:B------:R-:W-:Y:S01]  /*49970*/  IADD3 R18, P3, R18, R11.reuse, RZ ;  /* 0x0000000b12127210 */ /* 0x080fe20007f7e0ff */
        /* <DEDUP_REMOVED lines=16> */
[----:B------:R-:W-:Y:S01]  /*49a80*/  IMAD.X R28, R28, 0x1, R2, P2 ;  /* 0x000000011c1c7824 */ /* 0x000fe200010e0602 */
[----:B------:R-:W-:-:S02]  /*49a90*/  IADD3 R0, P2, R0, R11, RZ ;  /* 0x0000000b00007210 */ /* 0x000fc40007f5e0ff */
[----:B--2---:R-:W-:-:S05]  /*49aa0*/  IADD3 R7, P1, R7, R11, RZ ;  /* 0x0000000b07077210 */ /* 0x004fca0007f3e0ff */
[----:B------:R-:W-:Y:S01]  /*49ab0*/  STL [R1+0xf04], R7 ;  /* 0x000f040701007387 */ /* 0x000fe20000100800 */
[----:B------:R-:W-:Y:S02]  /*49ac0*/  STL [R1+0xf28], R6 ;  /* 0x000f280601007387 */ /* 0x000fe40000100800 */
[----:B------:R-:W-:Y:S02]  /*49ad0*/  STL [R1+0xefc], R16 ;  /* 0x000efc1001007387 */ /* 0x000fe40000100800 */
[----:B------:R-:W-:Y:S01]  /*49ae0*/  STL [R1+0xf20], R17 ;  /* 0x000f201101007387 */ /* 0x000fe20000100800 */
[----:B------:R-:W-:Y:S01]  /*49af0*/  STL [R1+0xef4], R18 ;  /* 0x000ef41201007387 */ /* 0x000fe20000100800 */
[----:B------:R-:W-:Y:S02]  /*49b00*/  STL [R1+0xf18], R19 ;  /* 0x000f181301007387 */ /* 0x000fe40000100800 */
[----:B------:R-:W-:Y:S02]  /*49b10*/  STL [R1+0xeec], R10 ;  /* 0x000eec0a01007387 */ /* 0x000fe40000100800 */
[--C-:B------:R-:W-:Y:S01]  /*49b20*/  IMAD.X R22, R22, 0x1, R2.reuse, P1 ;  /* 0x0000000116167824 */ /* 0x100fe200008e0602 */
[----:B------:R-:W-:Y:S01]  /*49b30*/  STL [R1+0xf10], R14 ;  /* 0x000f100e01007387 */ /* 0x000fe20000100800 */
[----:B------:R-:W-:Y:S01]  /*49b40*/  IADD3 R23, P1, R23, R11, RZ ;  /* 0x0000000b17177210 */ /* 0x000fe20007f3e0ff */
[----:B------:R-:W-:Y:S02]  /*49b50*/  STL [R1+0xee4], R15 ;  /* 0x000ee40f01007387 */ /* 0x000fe40000100800 */
[----:B------:R-:W-:Y:S01]  /*49b60*/  STL [R1+0xf08], R20 ;  /* 0x000f081401007387 */ /* 0x000fe20000100800 */
[----:B------:R-:W-:Y:S01]  /*49b70*/  STL [R1+0xedc], R21 ;  /* 0x000edc1501007387 */ /* 0x000fe20000100800 */
[----:B------:R-:W-:Y:S02]  /*49b80*/  STL [R1+0xf00], R22 ;  /* 0x000f001601007387 */ /* 0x000fe40000100800 */
[----:B------:R-:W-:Y:S02]  /*49b90*/  STL [R1+0xed4], R23 ;  /* 0x000ed41701007387 */ /* 0x000fe40000100800 */
[----:B------:R-:W-:Y:S01]  /*49ba0*/  STL [R1+0xef8], R27 ;  /* 0x000ef81b01007387 */ /* 0x000fe20000100800 */
[----:B------:R-:W-:Y:S01]  /*49bb0*/  STL [R1+0xecc], R26 ;  /* 0x000ecc1a01007387 */ /* 0x000fe20000100800 */
[----:B------:R-:W-:Y:S02]  /*49bc0*/  STL [R1+0xef0], R25 ;  /* 0x000ef01901007387 */ /* 0x000fe40000100800 */
[----:B------:R-:W-:Y:S02]  /*49bd0*/  STL [R1+0xec4], R24 ;  /* 0x000ec41801007387 */ /* 0x000fe40000100800 */
[----:B------:R-:W-:Y:S01]  /*49be0*/  STL [R1+0xee8], R5 ;  /* 0x000ee80501007387 */ /* 0x000fe20000100800 */
[----:B------:R-:W-:Y:S01]  /*49bf0*/  STL [R1+0xebc], R9 ;  /* 0x000ebc0901007387 */ /* 0x000fe20000100800 */
[----:B------:R-:W-:-:S02]  /*49c00*/  IMAD.X R3, R3, 0x1, R2, P1 ;  /* 0x0000000103037824 */ /* 0x000fc400008e0602 */
[----:B------:R-:W-:Y:S02]  /*49c10*/  STL [R1+0xee0], R4 ;  /* 0x000ee00401007387 */ /* 0x000fe40000100800 */
[----:B------:R-:W-:Y:S01]  /*49c20*/  STL [R1+0xeb4], R8 ;  /* 0x000eb40801007387 */ /* 0x000fe20000100800 */
[----:B------:R-:W-:Y:S01]  /*49c30*/  IADD3 R29, P1, R29, R11, RZ ;  /* 0x0000000b1d1d7210 */ /* 0x000fe20007f3e0ff */
[----:B------:R-:W-:Y:S01]  /*49c40*/  STL [R1+0xed8], R13 ;  /* 0x000ed80d01007387 */ /* 0x000fe20000100800 */
[----:B------:R-:W-:Y:S02]  /*49c50*/  STL [R1+0xeac], R12 ;  /* 0x000eac0c01007387 */ /* 0x000fe40000100800 */
[----:B------:R-:W-:Y:S02]  /*49c60*/  STL [R1+0xed0], R3 ;  /* 0x000ed00301007387 */ /* 0x000fe40000100800 */
[----:B------:R0:W-:Y:S01]  /*49c70*/  STL [R1+0xe9c], R0 ;  /* 0x000e9c0001007387 */ /* 0x0001e20000100800 */
[----:B------:R-:W-:Y:S04]  /*49c80*/  STL [R1+0xea4], R29 ;  /* 0x000ea41d01007387 */ /* 0x000fe80000100800 */
[----:B0-----:R-:W2:Y:S01]  /*49c90*/  LDL.LU R0, [R1+0xec0] ;  /* 0x000ec00001007983 */ /* 0x001ea20000300800 */
[----:B------:R-:W-:Y:S02]  /*49ca0*/  STL [R1+0xec8], R28 ;  /* 0x000ec81c01007387 */ /* 0x000fe40000100800 */
[----:B------:R-:W3:Y:S02]  /*49cb0*/  LDL.LU R7, [R1+0xeb0] ;  /* 0x000eb00001077983 */ /* 0x000ee40000300800 */
[----:B---3--:R0:W-:Y:S04]  /*49cc0*/  STL [R1+0x1868], R7 ;  /* 0x0018680701007387 */ /* 0x0081e80000100800 */
[----:B0-----:R-:W3:Y:S04]  /*49cd0*/  LDL.LU R7, [R1+0xe8c] ;  /* 0x000e8c0001077983 */ /* 0x001ee80000300800 */
[----:B---3--:R0:W-:Y:S04]  /*49ce0*/  STL [R1+0x186c], R7 ;  /* 0x00186c0701007387 */ /* 0x0081e80000100800 */
[----:B0-----:R-:W3:Y:S01]  /*49cf0*/  LDL.LU R7, [R1+0xeb8] ;  /* 0x000eb80001077983 */ /* 0x001ee20000300800 */
[----:B--2---:R-:W-:-:S03]  /*49d00*/  IMAD.X R0, R0, 0x1, R2, P3 ;  /* 0x0000000100007824 */ /* 0x004fc600018e0602 */
        /* <DEDUP_REMOVED lines=27> */
[----:B------:R0:W-:Y:S02]  /*49ec0*/  STL [R1+0xec0], R0 ;  /* 0x000ec00001007387 */ /* 0x0001e40000100800 */
[----:B0-----:R-:W3:Y:S01]  /*49ed0*/  LDL.LU R0, [R1+0xe48] ;  /* 0x000e480001007983 */ /* 0x001ee20000300800 */
[----:B--2---:R-:W-:-:S05]  /*49ee0*/  IADD3 R7, P3, R7, R11, RZ ;  /* 0x0000000b07077210 */ /* 0x004fca0007f7e0ff */
[----:B------:R0:W-:Y:S04]  /*49ef0*/  STL [R1+0xe94], R7 ;  /* 0x000e940701007387 */ /* 0x0001e80000100800 */
[----:B0-----:R-:W2:Y:S02]  /*49f00*/  LDL.LU R7, [R1+0x1870] ;  /* 0x0018700001077983 */ /* 0x001ea40000300800 */
[----:B--2---:R-:W-:-:S05]  /*49f10*/  IMAD.X R7, R7, 0x1, R2, P4 ;  /* 0x0000000107077824 */ /* 0x004fca00020e0602 */
[----:B------:R0:W-:Y:S04]  /*49f20*/  STL [R1+0xeb8], R7 ;  /* 0x000eb80701007387 */ /* 0x0001e80000100800 */
[----:B0-----:R-:W2:Y:S02]  /*49f30*/  LDL.LU R7, [R1+0x186c] ;  /* 0x00186c0001077983 */ /* 0x001ea40000300800 */
[----:B--2---:R-:W-:-:S05]  /*49f40*/  IADD3 R7, P4, R7, R11, RZ ;  /* 0x0000000b07077210 */ /* 0x004fca0007f9e0ff */
[----:B------:R0:W-:Y:S04]  /*49f50*/  STL [R1+0xe8c], R7 ;  /* 0x000e8c0701007387 */ /* 0x0001e80000100800 */
[----:B0-----:R-:W2:Y:S01]  /*49f60*/  LDL.LU R7, [R1+0x1868] ;  /* 0x0018680001077983 */ /* 0x001ea20000300800 */
[--C-:B----4-:R-:W-:Y:S01]  /*49f70*/  IMAD.X R16, R16, 0x1, R2.reuse, P6 ;  /* 0x0000000110107824 */ /* 0x110fe200030e0602 */
[-C--:B---3--:R-:W-:Y:S01]  /*49f80*/  IADD3 R17, P6, R17, R11.reuse, RZ ;  /* 0x0000000b11117210 */ /* 0x088fe20007fde0ff */
        /* <DEDUP_REMOVED lines=18> */
[----:B--2---:R-:W-:Y:S01]  /*4a0b0*/  IMAD.X R7, R7, 0x1, R2, P5 ;  /* 0x0000000107077824 */ /* 0x004fe200028e0602 */
[----:B------:R-:W-:-:S04]  /*4a0c0*/  IADD3 R6, P5, R6, R11, RZ ;  /* 0x0000000b06067210 */ /* 0x000fc80007fbe0ff */
[----:B------:R-:W-:Y:S01]  /*4a0d0*/  STL [R1+0xeb0], R7 ;  /* 0x000eb00701007387 */ /* 0x000fe20000100800 */
[----:B------:R-:W-:Y:S02]  /*4a0e0*/  STL [R1+0xe84], R6 ;  /* 0x000e840601007387 */ /* 0x000fe40000100800 */
[----:B------:R-:W-:Y:S02]  /*4a0f0*/  STL [R1+0xea8], R16 ;  /* 0x000ea81001007387 */ /* 0x000fe40000100800 */
[----:B------:R-:W-:Y:S01]  /*4a100*/  STL [R1+0xe7c], R17 ;  /* 0x000e7c1101007387 */ /* 0x000fe20000100800 */
[----:B------:R-:W-:Y:S01]  /*4a110*/  STL [R1+0xea0], R18 ;  /* 0x000ea01201007387 */ /* 0x000fe20000100800 */
[----:B------:R-:W-:Y:S02]  /*4a120*/  STL [R1+0xe74], R19 ;  /* 0x000e741301007387 */ /* 0x000fe40000100800 */
[----:B------:R-:W-:Y:S02]  /*4a130*/  STL [R1+0xe98], R10 ;  /* 0x000e980a01007387 */ /* 0x000fe40000100800 */
[----:B------:R-:W-:Y:S02]  /*4a140*/  STL [R1+0xe6c], R14 ;  /* 0x000e6c0e01007387 */ /* 0x000fe40000100800 */
[--C-:B------:R-:W-:Y:S01]  /*4a150*/  IMAD.X R23, R23, 0x1, R2.reuse, P5 ;  /* 0x0000000117177824 */ /* 0x100fe200028e0602 */
[----:B------:R-:W-:Y:S01]  /*4a160*/  STL [R1+0xe90], R15 ;  /* 0x000e900f01007387 */ /* 0x000fe20000100800 */
[-C--:B------:R-:W-:Y:S01]  /*4a170*/  IADD3 R27, P5, R27, R11.reuse, RZ ;  /* 0x0000000b1b1b7210 */ /* 0x080fe20007fbe0ff */
        /* <DEDUP_REMOVED lines=11> */
[----:B------:R-:W-:Y:S02]  /*4a230*/  STL [R1+0xe3c], R4 ;  /* 0x000e3c0401007387 */ /* 0x000fe40000100800 */
[----:B------:R-:W-:Y:S02]  /*4a240*/  STL [R1+0xe60], R8 ;  /* 0x000e600801007387 */ /* 0x000fe40000100800 */
[----:B------:R-:W-:Y:S01]  /*4a250*/  STL [R1+0xe34], R13 ;  /* 0x000e340d01007387 */ /* 0x000fe20000100800 */
[----:B------:R0:W-:Y:S01]  /*4a260*/  STL [R1+0xe50], R28 ;  /* 0x000e501c01007387 */ /* 0x0001e20000100800 */
[----:B------:R-:W-:Y:S03]  /*4a270*/  STL [R1+0xe58], R12 ;  /* 0x000e580c01007387 */ /* 0x000fe60000100800 */
[----:B0-----:R-:W2:Y:S01]  /*4a280*/  LDL.LU R28, [R1+0xe1c] ;  /* 0x000e1c00011c7983 */ /* 0x001ea20000300800 */
[----:B------:R-:W-:Y:S02]  /*4a290*/  STL [R1+0xe2c], R3 ;  /* 0x000e2c0301007387 */ /* 0x000fe40000100800 */
[----:B------:R-:W3:Y:S01]  /*4a2a0*/  LDL.LU R7, [R1+0xe0c] ;  /* 0x000e0c0001077983 */ /* 0x000ee20000300800 */
[-C--:B------:R-:W-:Y:S01]  /*4a2b0*/  IADD3 R29, P5, R29, R11.reuse, RZ ;  /* 0x0000000b1d1d7210 */ /* 0x080fe20007fbe0ff */
[----:B------:R-:W-:Y:S01]  /*4a2c0*/  IMAD.X R0, R0, 0x1, R2, P6 ;  /* 0x0000000100007824 */ /* 0x000fe200030e0602 */
[----:B---3--:R0:W-:Y:S03]  /*4a2d0*/  STL [R1+0x185c], R7 ;  /* 0x00185c0701007387 */ /* 0x0081e60000100800 */
[----:B------:R-:W-:Y:S01]  /*4a2e0*/  STL [R1+0xe24], R29 ;  /* 0x000e241d01007387 */ /* 0x000fe20000100800 */
[----:B0-----:R-:W3:Y:S01]  /*4a2f0*/  LDL.LU R7, [R1+0xe38] ;  /* 0x000e380001077983 */ /* 0x001ee20000300800 */
[----:B------:R-:W-:Y:S03]  /*4a300*/  STL [R1+0xe48], R0 ;  /* 0x000e480001007387 */ /* 0x000fe60000100800 */
[----:B---3--:R0:W-:Y:S04]  /*4a310*/  STL [R1+0x1860], R7 ;  /* 0x0018600701007387 */ /* 0x0081e80000100800 */
[----:B0-----:R-:W3:Y:S01]  /*4a320*/  LDL.LU R7, [R1+0xe14] ;  /* 0x000e140001077983 */ /* 0x001ee20000300800 */
[----:B--2---:R-:W-:-:S03]  /*4a330*/  IADD3 R28, P6, R28, R11, RZ ;  /* 0x0000000b1c1c7210 */ /* 0x004fc60007fde0ff */
        /* <DEDUP_REMOVED lines=26> */
[----:B------:R0:W-:Y:S02]  /*4a4e0*/  STL [R1+0xe1c], R28 ;  /* 0x000e1c1c01007387 */ /* 0x0001e40000100800 */
[----:B------:R-:W3:Y:S01]  /*4a4f0*/  LDL.LU R29, [R1+0xdd0] ;  /* 0x000dd000011d7983 */ /* 0x000ee20000300800 */
[----:B0-----:R-:W3:Y:S01]  /*4a500*/  LDL.LU R28, [R1+0xda4] ;  /* 0x000da400011c7983 */ /* 0x001ee20000300800 */
        /* <DEDUP_REMOVED lines=24> */
[----:B------:R-:W-:Y:S01]  /*4a690*/  IADD3 R9, P5, R9, R11, RZ ;  /* 0x0000000b09097210 */ /* 0x000fe20007fbe0ff */
[----:B------:R-:W-:-:S02]  /*4a6a0*/  IMAD.X R0, R0, 0x1, R2, P1 ;  /* 0x0000000100007824 */ /* 0x000fc400008e0602 */
[----:B------:R-:W-:Y:S01]  /*4a6b0*/  IMAD.X R4, R4, 0x1, R2, P6 ;  /* 0x0000000104047824 */ /* 0x000fe200030e0602 */
[-C--:B------:R-:W-:Y:S02]  /*4a6c0*/  IADD3 R8, P6, R8, R11.reuse, RZ ;  /* 0x0000000b08087210 */ /* 0x080fe40007fde0ff */
[-C--:B------:R-:W-:Y:S02]  /*4a6d0*/  IADD3 R13, P1, R13, R11.reuse, RZ ;  /* 0x0000000b0d0d7210 */ /* 0x080fe40007f3e0ff */
        /* <DEDUP_REMOVED lines=22> */
[----:B------:R0:W-:Y:S02]  /*4a840*/  STL [R1+0xde0], R0 ;  /* 0x000de00001007387 */ /* 0x0001e40000100800 */
[----:B------:R-:W-:-:S02]  /*4a850*/  IMAD.X R12, R12, 0x1, R2, P2 ;  /* 0x000000010c0c7824 */ /* 0x000fc400010e0602 */
[----:B------:R-:W-:Y:S01]  /*4a860*/  STL [R1+0xde8], R4 ;  /* 0x000de80401007387 */ /* 0x000fe20000100800 */
[----:B0-----:R-:W2:Y:S01]  /*4a870*/  LDL.LU R0, [R1+0xdc8] ;  /* 0x000dc80001007983 */ /* 0x001ea20000300800 */
[----:B------:R-:W-:Y:S02]  /*4a880*/  STL [R1+0xdbc], R8 ;  /* 0x000dbc0801007387 */ /* 0x000fe40000100800 */
[----:B------:R-:W-:Y:S02]  /*4a890*/  STL [R1+0xdb4], R13 ;  /* 0x000db40d01007387 */ /* 0x000fe40000100800 */
[----:B------:R-:W-:Y:S01]  /*4a8a0*/  STL [R1+0xdd8], R12 ;  /* 0x000dd80c01007387 */ /* 0x000fe20000100800 */
[----:B------:R-:W3:Y:S01]  /*4a8b0*/  LDL.LU R7, [R1+0xdb8] ;  /* 0x000db80001077983 */ /* 0x000ee20000300800 */
[----:B------:R-:W-:Y:S01]  /*4a8c0*/  IADD3 R3, P2, R3, R11, RZ ;  /* 0x0000000b03037210 */ /* 0x000fe20007f5e0ff */
[----:B------:R-:W-:-:S04]  /*4a8d0*/  IMAD.X R29, R29, 0x1, R2, P3 ;  /* 0x000000011d1d7824 */ /* 0x000fc800018e0602 */
[----:B------:R-:W-:Y:S04]  /*4a8e0*/  STL [R1+0xdac], R3 ;  /* 0x000dac0301007387 */ /* 0x000fe80000100800 */
[----:B---3--:R0:W-:Y:S01]  /*4a8f0*/  STL [R1+0x1850], R7 ;  /* 0x0018500701007387 */ /* 0x0081e20000100800 */
[----:B------:R-:W-:Y:S03]  /*4a900*/  STL [R1+0xdd0], R29 ;  /* 0x000dd01d01007387 */ /* 0x000fe60000100800 */
[----:B0-----:R-:W3:Y:S01]  /*4a910*/  LDL.LU R7, [R1+0xd94] ;  /* 0x000d940001077983 */ /* 0x001ee20000300800 */
[----:B------:R-:W-:-:S05]  /*4a920*/  IADD3 R28, P3, R28, R11, RZ ;  /* 0x0000000b1c1c7210 */ /* 0x000fca0007f7e0ff */
[----:B------:R-:W-:Y:S04]  /*4a930*/  STL [R1+0xda4], R28 ;  /* 0x000da41c01007387 */ /* 0x000fe80000100800 */
        /* <DEDUP_REMOVED lines=27> */
[----:B------:R-:W3:Y:S01]  /*4aaf0*/  LDL.LU R12, [R1+0xf7c] ;  /* 0x000f7c00010c7983 */ /* 0x000ee20000300800 */
[----:B------:R-:W3:Y:S01]  /*4ab00*/  LDL.LU R3, [R1+0x1744] ;  /* 0x0017440001037983 */ /* 0x000ee20000300800 */
[----:B------:R-:W3:Y:S02]  /*4ab10*/  LDL.LU R29, [R1+0xf78] ;  /* 0x000f7800011d7983 */ /* 0x000ee40000300800 */
[----:B------:R-:W3:Y:S01]  /*4ab20*/  LDL.LU R28, [R1+0x173c] ;  /* 0x00173c00011c7983 */ /* 0x000ee20000300800 */
        /* <DEDUP_REMOVED lines=15> */
[----:B------:R-:W-:Y:S01]  /*4ac20*/  IADD3 R14, P3, R14, R11, RZ ;  /* 0x0000000b0e0e7210 */ /* 0x000fe20007f7e0ff */
[--C-:B------:R-:W-:Y:S01]  /*4ac30*/  IMAD.X R15, R15, 0x1, R2.reuse, P4 ;  /* 0x000000010f0f7824 */ /* 0x100fe200020e0602 */
[----:B------:R-:W-:Y:S01]  /*4ac40*/  IADD3 R20, P4, R20, UR8, RZ ;  /* 0x0000000814147c10 */ /* 0x000fe2000ff9e0ff */
[--C-:B------:R-:W-:Y:S01]  /*4ac50*/  IMAD.X R21, R21, 0x1, R2.reuse, P5 ;  /* 0x0000000115157824 */ /* 0x100fe200028e0602 */
[----:B------:R-:W-:Y:S01]  /*4ac60*/  IADD3 R22, P5, R22, UR8, RZ ;  /* 0x0000000816167c10 */ /* 0x000fe2000ffbe0ff */
[--C-:B------:R-:W-:Y:S01]  /*4ac70*/  IMAD.X R26, R26, 0x1, R2.reuse, P1 ;  /* 0x000000011a1a7824 */ /* 0x100fe200008e0602 */
[----:B------:R-:W-:Y:S01]  /*4ac80*/  IADD3 R25, P1, R25, UR8, RZ ;  /* 0x0000000819197c10 */ /* 0x000fe2000ff3e0ff */
[--C-:B------:R-:W-:Y:S01]  /*4ac90*/  IMAD.X R24, R24, 0x1, R2.reuse, P2 ;  /* 0x0000000118187824 */ /* 0x100fe200010e0602 */
[----:B------:R-:W-:Y:S01]  /*4aca0*/  IADD3 R5, P2, R5, UR8, RZ ;  /* 0x0000000805057c10 */ /* 0x000fe2000ff5e0ff */
[----:B------:R-:W-:Y:S01]  /*4acb0*/  IMAD.X R9, R9, 0x1, R2, P3 ;  /* 0x0000000109097824 */ /* 0x000fe200018e0602 */
[----:B------:R-:W-:-:S02]  /*4acc0*/  IADD3 R4, P3, R4, UR8, RZ ;  /* 0x0000000804047c10 */ /* 0x000fc4000ff7e0ff */
[----:B------:R-:W-:Y:S01]  /*4acd0*/  IADD3.X R8, R8, UR5, RZ, P4, !PT ;  /* 0x0000000508087c10 */ /* 0x000fe2000a7fe4ff */
[----:B------:R-:W-:Y:S01]  /*4ace0*/  IADD3 R13, P4, R13, UR8, RZ ;  /* 0x000000080d0d7c10 */ /* 0x000fe2000ff9e0ff */
[----:B------:R-:W-:Y:S01]  /*4acf0*/  IADD3.X R12, R12, UR5, RZ, P5, !PT ;  /* 0x000000050c0c7c10 */ /* 0x000fe2000affe4ff */
[----:B------:R-:W-:Y:S02]  /*4ad00*/  IADD3 R3, P5, R3, UR8, RZ ;  /* 0x0000000803037c10 */ /* 0x000fe4000ffbe0ff */
        /* <DEDUP_REMOVED lines=10> */
[----:B------:R-:W-:Y:S01]  /*4adb0*/  IMAD.X R23, R23, 0x1, R2, P6 ;  /* 0x0000000117177824 */ /* 0x000fe200030e0602 */
[----:B------:R-:W-:Y:S01]  /*4adc0*/  STL [R1+0xd98], R15 ;  /* 0x000d980f01007387 */ /* 0x000fe20000100800 */
[----:B------:R-:W-:Y:S01]  /*4add0*/  IADD3 R27, P6, R27, UR8, RZ ;  /* 0x000000081b1b7c10 */ /* 0x000fe2000ffde0ff */
        /* <DEDUP_REMOVED lines=16> */
[----:B0-----:R-:W2:Y:S01]  /*4aee0*/  LDL.LU R2, [R1+0x172c] ;  /* 0x00172c0001027983 */ /* 0x001ea20000300800 */
[----:B------:R-:W-:Y:S01]  /*4aef0*/  IADD3.X R29, R29, UR5, RZ, P6, !PT ;  /* 0x000000051d1d7c10 */ /* 0x000fe2000b7fe4ff */
[----:B------:R-:W-:-:S04]  /*4af00*/  IADD3 R28, P6, R28, UR8, RZ ;  /* 0x000000081c1c7c10 */ /* 0x000fc8000ffde0ff */
[----:B------:R-:W-:Y:S04]  /*4af10*/  STL [R1+0xf78], R29 ;  /* 0x000f781d01007387 */ /* 0x000fe80000100800 */
[----:B--2---:R0:W-:Y:S01]  /*4af20*/  STL [R1+0x1848], R2 ;  /* 0x0018480201007387 */ /* 0x0041e20000100800 */
[----:B------:R-:W-:Y:S03]  /*4af30*/  STL [R1+0x173c], R28 ;  /* 0x00173c1c01007387 */ /* 0x000fe60000100800 */
[----:B0-----:R-:W2:Y:S01]  /*4af40*/  LDL.LU R2, [R1+0xf70] ;  /* 0x000f700001027983 */ /* 0x001ea20000300800 */
[----:B------:R-:W-:-:S05]  /*4af50*/  IADD3.X R0, R0, UR5, RZ, P1, !PT ;  /* 0x0000000500007c10 */ /* 0x000fca0008ffe4ff */
[----:B------:R-:W-:Y:S04]  /*4af60*/  STL [R1+0xf74], R0 ;  /* 0x000f740001007387 */ /* 0x000fe80000100800 */
[----:B--2---:R0:W-:Y:S04]  /*4af70*/  STL [R1+0x184c], R2 ;  /* 0x00184c0201007387 */ /* 0x0041e80000100800 */
        /* <DEDUP_REMOVED lines=29> */
[----:B--2---:R-:W-:-:S05]  /*4b150*/  IADD3 R2, P1, R2, UR8, RZ ;  /* 0x0000000802027c10 */ /* 0x004fca000ff3e0ff */
[----:B------:R0:W-:Y:S04]  /*4b160*/  STL [R1+0x1734], R2 ;  /* 0x0017340201007387 */ /* 0x0001e80000100800 */
[----:B0-----:R-:W2:Y:S02]  /*4b170*/  LDL.LU R2, [R1+0x184c] ;  /* 0x00184c0001027983 */ /* 0x001ea40000300800 */
[----:B--2---:R-:W-:-:S05]  /*4b180*/  IADD3.X R2, R2, UR5, RZ, P2, !PT ;  /* 0x0000000502027c10 */ /* 0x004fca00097fe4ff */
[----:B------:R0:W-:Y:S04]  /*4b190*/  STL [R1+0xf70], R2 ;  /* 0x000f700201007387 */ /* 0x0001e80000100800 */
[----:B0-----:R-:W2:Y:S01]  /*4b1a0*/  LDL.LU R2, [R1+0x1848] ;  /* 0x0018480001027983 */ /* 0x001ea20000300800 */
[----:B---3--:R-:W-:Y:S01]  /*4b1b0*/  IADD3.X R7, R7, UR5, RZ, P3, !PT ;  /* 0x0000000507077c10 */ /* 0x008fe20009ffe4ff */
[----:B----4-:R-:W-:Y:S01]  /*4b1c0*/  IADD3 R6, P3, R6, UR8, RZ ;  /* 0x0000000806067c10 */ /* 0x010fe2000ff7e0ff */
[----:B------:R-:W-:Y:S01]  /*4b1d0*/  IADD3.X R16, R16, UR5, RZ, P4, !PT ;  /* 0x0000000510107c10 */ /* 0x000fe2000a7fe4ff */
[----:B------:R-:W-:Y:S01]  /*4b1e0*/  IADD3 R17, P4, R17, UR8, RZ ;  /* 0x0000000811117c10 */ /* 0x000fe2000ff9e0ff */
        /* <DEDUP_REMOVED lines=16> */
[----:B------:R-:W-:-:S02]  /*4b2f0*/  IADD3.X R3, R3, UR5, RZ, P3, !PT ;  /* 0x0000000503037c10 */ /* 0x000fc40009ffe4ff */
[----:B--2---:R-:W-:-:S05]  /*4b300*/  IADD3 R2, P2, R2, UR8, RZ ;  /* 0x0000000802027c10 */ /* 0x004fca000ff5e0ff */
[----:B------:R0:W-:Y:S01]  /*4b310*/  STL [R1+0x172c], R2 ;  /* 0x00172c0201007387 */ /* 0x0001e20000100800 */
[----:B------:R-:W-:Y:S02]  /*4b320*/  STL [R1+0xf6c], R7 ;  /* 0x000f6c0701007387 */ /* 0x000fe40000100800 */
[----:B------:R-:W-:Y:S02]  /*4b330*/  STL [R1+0x1724], R6 ;  /* 0x0017240601007387 */ /* 0x000fe40000100800 */
[----:B------:R-:W-:Y:S01]  /*4b340*/  STL [R1+0xf68], R16 ;  /* 0x000f681001007387 */ /* 0x000fe20000100800 */
[----:B------:R-:W-:Y:S01]  /*4b350*/  STL [R1+0x171c], R17 ;  /* 0x00171c1101007387 */ /* 0x000fe20000100800 */
[----:B------:R-:W-:Y:S02]  /*4b360*/  STL [R1+0x1740], R18 ;  /* 0x0017401201007387 */ /* 0x000fe40000100800 */
[----:B------:R-:W-:Y:S01]  /*4b370*/  STL [R1+0x1714], R19 ;  /* 0x0017141301007387 */ /* 0x000fe20000100800 */
[----:B------:R-:W-:Y:S01]  /*4b380*/  IADD3.X R20, R20, UR5, RZ, P2, !PT ;  /* 0x0000000514147c10 */ /* 0x000fe200097fe4ff */
        /* <DEDUP_REMOVED lines=13> */
[----:B------:R-:W-:Y:S01]  /*4b460*/  IADD3.X R13, R13, UR5, RZ, P2, !PT ;  /* 0x000000050d0d7c10 */ /* 0x000fe200097fe4ff */
[----:B------:R-:W-:Y:S01]  /*4b470*/  STL [R1+0x1708], R5 ;  /* 0x0017080501007387 */ /* 0x000fe20000100800 */
[----:B------:R-:W-:Y:S01]  /*4b480*/  IADD3 R12, P2, R12, UR8, RZ ;  /* 0x000000080c0c7c10 */ /* 0x000fe2000ff5e0ff */
[----:B------:R-:W-:Y:S01]  /*4b490*/  STL [R1+0x16e0], R9 ;  /* 0x0016e00901007387 */ /* 0x000fe20000100800 */
[----:B------:R-:W-:Y:S02]  /*4b4a0*/  STL [R1+0x1700], R4 ;  /* 0x0017000401007387 */ /* 0x000fe40000100800 */
[----:B------:R-:W-:Y:S02]  /*4b4b0*/  STL [R1+0x16d8], R8 ;  /* 0x0016d80801007387 */ /* 0x000fe40000100800 */
[----:B------:R-:W-:Y:S01]  /*4b4c0*/  STL [R1+0x16f8], R13 ;  /* 0x0016f80d01007387 */ /* 0x000fe20000100800 */
[----:B------:R-:W-:Y:S01]  /*4b4d0*/  STL [R1+0x16d0], R12 ;  /* 0x0016d00c01007387 */ /* 0x000fe20000100800 */
[----:B------:R-:W-:Y:S02]  /*4b4e0*/  STL [R1+0x16f0], R3 ;  /* 0x0016f00301007387 */ /* 0x000fe40000100800 */
[----:B0-----:R-:W2:Y:S01]  /*4b4f0*/  LDL.LU R2, [R1+0x16dc] ;  /* 0x0016dc0001027983 */ /* 0x001ea20000300800 */
[----:B------:R-:W-:-:S02]  /*4b500*/  IADD3 R29, P3, R29, UR8, RZ ;  /* 0x000000081d1d7c10 */ /* 0x000fc4000ff7e0ff */
[----:B------:R-:W-:-:S03]  /*4b510*/  IADD3.X R28, R28, UR5, RZ, P4, !PT ;  /* 0x000000051c1c7c10 */ /* 0x000fc6000a7fe4ff */
[----:B------:R-:W-:Y:S04]  /*4b520*/  STL [R1+0x16c8], R29 ;  /* 0x0016c81d01007387 */ /* 0x000fe80000100800 */
[----:B--2---:R0:W-:Y:S01]  /*4b530*/  STL [R1+0x1840], R2 ;  /* 0x0018400201007387 */ /* 0x0041e20000100800 */
[----:B------:R-:W-:Y:S03]  /*4b540*/  STL [R1+0xd6c], R28 ;  /* 0x000d6c1c01007387 */ /* 0x000fe60000100800 */
[----:B0-----:R-:W2:Y:S01]  /*4b550*/  LDL.LU R2, [R1+0x16b8] ;  /* 0x0016b80001027983 */ /* 0x001ea20000300800 */
[----:B------:R-:W-:-:S05]  /*4b560*/  IADD3 R0, P4, R0, UR8, RZ ;  /* 0x0000000800007c10 */ /* 0x000fca000ff9e0ff */
        /* <DEDUP_REMOVED lines=31> */
[----:B--2---:R-:W-:-:S05]  /*4b760*/  IADD3.X R2, R2, UR5, RZ, P5, !PT ;  /* 0x0000000502027c10 */ /* 0x004fca000affe4ff */
[----:B------:R0:W-:Y:S04]  /*4b770*/  STL [R1+0x16e4], R2 ;  /* 0x0016e40201007387 */ /* 0x0001e80000100800 */
[----:B0-----:R-:W2:Y:S02]  /*4b780*/  LDL.LU R2, [R1+0x1844] ;  /* 0x0018440001027983 */ /* 0x001ea40000300800 */
[----:B--2---:R-:W-:-:S05]  /*4b790*/  IADD3 R2, P5, R2, UR8, RZ ;  /* 0x0000000802027c10 */ /* 0x004fca000ffbe0ff */
[----:B------:R0:W-:Y:S04]  /*4b7a0*/  STL [R1+0x16b8], R2 ;  /* 0x0016b80201007387 */ /* 0x0001e80000100800 */
[----:B0-----:R-:W2:Y:S01]  /*4b7b0*/  LDL.LU R2, [R1+0x1840] ;  /* 0x0018400001027983 */ /* 0x001ea20000300800 */
[----:B----4-:R-:W-:Y:S01]  /*4b7c0*/  IADD3.X R6, R6, UR5, RZ, P1, !PT ;  /* 0x0000000506067c10 */ /* 0x010fe20008ffe4ff */
[----:B---3--:R-:W-:Y:S01]  /*4b7d0*/  IADD3 R16, P1, R16, UR8, RZ ;  /* 0x0000000810107c10 */ /* 0x008fe2000ff3e0ff */
        /* <DEDUP_REMOVED lines=18> */
[----:B--2---:R-:W-:Y:S01]  /*4b900*/  IADD3.X R2, R2, UR5, RZ, P6, !PT ;  /* 0x0000000502027c10 */ /* 0x004fe2000b7fe4ff */
[----:B------:R-:W-:-:S04]  /*4b910*/  IADD3 R7, P6, R7, UR8, RZ ;  /* 0x0000000807077c10 */ /* 0x000fc8000ffde0ff */
[----:B------:R0:W-:Y:S01]  /*4b920*/  STL [R1+0x16dc], R2 ;  /* 0x0016dc0201007387 */ /* 0x0001e20000100800 */
[----:B------:R-:W-:Y:S02]  /*4b930*/  STL [R1+0x16b0], R7 ;  /* 0x0016b00701007387 */ /* 0x000fe40000100800 */
[----:B------:R-:W-:Y:S02]  /*4b940*/  STL [R1+0x16d4], R6 ;  /* 0x0016d40601007387 */ /* 0x000fe40000100800 */
[----:B------:R-:W-:Y:S01]  /*4b950*/  STL [R1+0x16a8], R16 ;  /* 0x0016a81001007387 */ /* 0x000fe20000100800 */
[----:B------:R-:W-:Y:S01]  /*4b960*/  STL [R1+0x16cc], R17 ;  /* 0x0016cc1101007387 */ /* 0x000fe20000100800 */
[----:B------:R-:W-:Y:S02]  /*4b970*/  STL [R1+0x16a0], R18 ;  /* 0x0016a01201007387 */ /* 0x000fe40000100800 */
        /* <DEDUP_REMOVED lines=478> */
[----:B------:R-:W-:Y:S01]  /*4d760*/  IADD3.X R28, R28, UR5, RZ, P1, !PT ;  /* 0x000000051c1c7c10 */ /* 0x000fe20008ffe4ff */
[----:B------:R-:W-:Y:S01]  /*4d770*/  IADD3 R29, P6, R29, UR8, RZ ;  /* 0x000000081d1d7c10 */ /* 0x000fe2000ffde0ff */
[----:B--2---:R-:W-:-:S05]  /*4d780*/  IADD3 R2, P5, R2, UR8, RZ ;  /* 0x0000000802027c10 */ /* 0x004fca000ffbe0ff */
[----:B------:R-:W-:Y:S01]  /*4d790*/  STL [R1+0x1448], R2 ;  /* 0x0014480201007387 */ /* 0x000fe20000100800 */
        /* <DEDUP_REMOVED lines=29> */
[----:B------:R0:W-:Y:S02]  /*4d970*/  STL [R1+0x1404], R28 ;  /* 0x0014041c01007387 */ /* 0x0001e40000100800 */
[----:B------:R-:W-:Y:S01]  /*4d980*/  STL [R1+0x13e0], R29 ;  /* 0x0013e01d01007387 */ /* 0x000fe20000100800 */
[----:B0-----:R-:W2:Y:S01]  /*4d990*/  LDL.LU R28, [R1+0x13fc] ;  /* 0x0013fc00011c7983 */ /* 0x001ea20000300800 */
[----:B------:R-:W3:Y:S01]  /*4d9a0*/  LDL.LU R2, [R1+0x13f4] ;  /* 0x0013f40001027983 */ /* 0x000ee20000300800 */
[----:B------:R-:W-:-:S02]  /*4d9b0*/  IADD3 R0, P1, R0, UR8, RZ ;  /* 0x0000000800007c10 */ /* 0x000fc4000ff3e0ff */
[----:B---3--:R0:W-:Y:S03]  /*4d9c0*/  STL [R1+0x1814], R2 ;  /* 0x0018140201007387 */ /* 0x0081e60000100800 */
[----:B------:R1:W-:Y:S01]  /*4d9d0*/  STL [R1+0x13d8], R0 ;  /* 0x0013d80001007387 */ /* 0x0003e20000100800 */
[----:B0-----:R-:W3:Y:S01]  /*4d9e0*/  LDL.LU R2, [R1+0x13d0] ;  /* 0x0013d00001027983 */ /* 0x001ee20000300800 */
        /* <DEDUP_REMOVED lines=23> */
[----:B--2---:R-:W-:Y:S01]  /*4db60*/  IADD3.X R28, R28, UR5, RZ, P2, !PT ;  /* 0x000000051c1c7c10 */ /* 0x004fe200097fe4ff */
[----:B------:R-:W2:Y:S01]  /*4db70*/  LDL.LU R12, [R1+0x1394] ;  /* 0x00139400010c7983 */ /* 0x000ea20000300800 */
[----:B------:R-:W2:Y:S02]  /*4db80*/  LDL.LU R3, [R1+0x1368] ;  /* 0x0013680001037983 */ /* 0x000ea40000300800 */
[----:B------:R-:W2:Y:S02]  /*4db90*/  LDL.LU R29, [R1+0x138c] ;  /* 0x00138c00011d7983 */ /* 0x000ea40000300800 */
[----:B-1----:R-:W2:Y:S01]  /*4dba0*/  LDL.LU R0, [R1+0x1360] ;  /* 0x0013600001007983 */ /* 0x002ea20000300800 */
[----:B------:R0:W-:Y:S04]  /*4dbb0*/  STL [R1+0x13fc], R28 ;  /* 0x0013fc1c01007387 */ /* 0x0001e80000100800 */
[----:B0-----:R-:W2:Y:S01]  /*4dbc0*/  LDL.LU R28, [R1+0x1384] ;  /* 0x00138400011c7983 */ /* 0x001ea20000300800 */
[----:B---3--:R-:W-:-:S05]  /*4dbd0*/  IADD3 R2, P2, R2, UR8, RZ ;  /* 0x0000000802027c10 */ /* 0x008fca000ff5e0ff */
[----:B------:R0:W-:Y:S04]  /*4dbe0*/  STL [R1+0x13d0], R2 ;  /* 0x0013d00201007387 */ /* 0x0001e80000100800 */
[----:B0-----:R-:W3:Y:S01]  /*4dbf0*/  LDL.LU R2, [R1+0x1814] ;  /* 0x0018140001027983 */ /* 0x001ee20000300800 */
[----:B----4-:R-:W-:Y:S01]  /*4dc00*/  IADD3.X R6, R6, UR5, RZ, P4, !PT ;  /* 0x0000000506067c10 */ /* 0x010fe2000a7fe4ff */
        /* <DEDUP_REMOVED lines=20> */
[----:B------:R-:W-:Y:S01]  /*4dd50*/  IADD3 R0, P4, R0, UR8, RZ ;  /* 0x0000000800007c10 */ /* 0x000fe2000ff9e0ff */
[----:B---3--:R-:W-:Y:S01]  /*4dd60*/  IADD3.X R2, R2, UR5, RZ, P3, !PT ;  /* 0x0000000502027c10 */ /* 0x008fe20009ffe4ff */
[----:B------:R-:W-:-:S04]  /*4dd70*/  IADD3 R7, P3, R7, UR8, RZ ;  /* 0x0000000807077c10 */ /* 0x000fc8000ff7e0ff */
        /* <DEDUP_REMOVED lines=23> */
[----:B------:R-:W-:Y:S02]  /*4def0*/  STL [R1+0x13a4], R9 ;  /* 0x0013a40901007387 */ /* 0x000fe40000100800 */
[----:B------:R-:W-:Y:S01]  /*4df00*/  STL [R1+0x1378], R4 ;  /* 0x0013780401007387 */ /* 0x000fe20000100800 */
[----:B------:R-:W-:Y:S01]  /*4df10*/  IADD3 R3, P3, R3, UR8, RZ ;  /* 0x0000000803037c10 */ /* 0x000fe2000ff7e0ff */
[----:B------:R-:W-:Y:S01]  /*4df20*/  STL [R1+0x139c], R8 ;  /* 0x00139c0801007387 */ /* 0x000fe20000100800 */
[----:B------:R-:W-:Y:S02]  /*4df30*/  STL [R1+0x1370], R13 ;  /* 0x0013700d01007387 */ /* 0x000fe40000100800 */
[----:B------:R-:W-:Y:S02]  /*4df40*/  STL [R1+0x1394], R12 ;  /* 0x0013940c01007387 */ /* 0x000fe40000100800 */
[----:B------:R0:W-:Y:S01]  /*4df50*/  STL [R1+0x1360], R0 ;  /* 0x0013600001007387 */ /* 0x0001e20000100800 */
[----:B------:R-:W-:Y:S04]  /*4df60*/  STL [R1+0x1368], R3 ;  /* 0x0013680301007387 */ /* 0x000fe80000100800 */
[----:B0-----:R-:W2:Y:S01]  /*4df70*/  LDL.LU R0, [R1+0x1358] ;  /* 0x0013580001007983 */ /* 0x001ea20000300800 */
[----:B------:R-:W-:Y:S02]  /*4df80*/  STL [R1+0x138c], R29 ;  /* 0x00138c1d01007387 */ /* 0x000fe40000100800 */
[----:B------:R-:W3:Y:S01]  /*4df90*/  LDL.LU R2, [R1+0x1350] ;  /* 0x0013500001027983 */ /* 0x000ee20000300800 */
[----:B------:R-:W-:Y:S01]  /*4dfa0*/  IADD3.X R28, R28, UR5, RZ, P5, !PT ;  /* 0x000000051c1c7c10 */ /* 0x000fe2000affe4ff */
[----:B---3--:R0:W-:Y:S04]  /*4dfb0*/  STL [R1+0x1810], R2 ;  /* 0x0018100201007387 */ /* 0x0081e80000100800 */
[----:B0-----:R-:W3:Y:S01]  /*4dfc0*/  LDL.LU R2, [R1+0x137c] ;  /* 0x00137c0001027983 */ /* 0x001ee20000300800 */
[----:B------:R0:W-:Y:S02]  /*4dfd0*/  STL [R1+0x1384], R28 ;  /* 0x0013841c01007387 */ /* 0x0001e40000100800 */
        /* <DEDUP_REMOVED lines=23> */
[----:B--2---:R-:W-:Y:S01]  /*4e150*/  IADD3 R0, P5, R0, UR8, RZ ;  /* 0x0000000800007c10 */ /* 0x004fe2000ffbe0ff */
[----:B------:R-:W2:Y:S02]  /*4e160*/  LDL.LU R12, [R1+0x12f0] ;  /* 0x0012f000010c7983 */ /* 0x000ea40000300800 */
[----:B------:R-:W2:Y:S01]  /*4e170*/  LDL.LU R3, [R1+0x1314] ;  /* 0x0013140001037983 */ /* 0x000ea20000300800 */
[----:B0-----:R-:W2:Y:S01]  /*4e180*/  LDL.LU R28, [R1+0x12e8] ;  /* 0x0012e800011c7983 */ /* 0x001ea20000300800 */
[----:B------:R-:W2:Y:S02]  /*4e190*/  LDL.LU R29, [R1+0x130c] ;  /* 0x00130c00011d7983 */ /* 0x000ea40000300800 */
[----:B------:R0:W-:Y:S02]  /*4e1a0*/  STL [R1+0x1358], R0 ;  /* 0x0013580001007387 */ /* 0x0001e40000100800 */
[----:B0-----:R-:W2:Y:S01]  /*4e1b0*/  LDL.LU R0, [R1+0x12e0] ;  /* 0x0012e00001007983 */ /* 0x001ea20000300800 */
[----:B---3--:R-:W-:-:S05]  /*4e1c0*/  IADD3.X R2, R2, UR5, RZ, P6, !PT ;  /* 0x0000000502027c10 */ /* 0x008fca000b7fe4ff */
        /* <DEDUP_REMOVED lines=24> */
[----:B---3--:R-:W-:-:S05]  /*4e350*/  IADD3 R2, P6, R2, UR8, RZ ;  /* 0x0000000802027c10 */ /* 0x008fca000ffde0ff */
        /* <DEDUP_REMOVED lines=34> */
[----:B------:R-:W-:Y:S01]  /*4e580*/  IADD3 R0, P2, R0, UR8, RZ ;  /* 0x0000000800007c10 */ /* 0x000fe2000ff5e0ff */
[----:B---3--:R0:W-:Y:S03]  /*4e590*/  STL [R1+0x180c], R2 ;  /* 0x00180c0201007387 */ /* 0x0081e60000100800 */
[----:B------:R-:W-:Y:S01]  /*4e5a0*/  STL [R1+0x130c], R29 ;  /* 0x00130c1d01007387 */ /* 0x000fe20000100800 */
        /* <DEDUP_REMOVED lines=25> */
[----:B--2---:R-:W-:Y:S01]  /*4e740*/  IADD3.X R28, R28, UR5, RZ, P3, !PT ;  /* 0x000000051c1c7c10 */ /* 0x004fe20009ffe4ff */
[----:B------:R-:W2:Y:S02]  /*4e750*/  LDL.LU R12, [R1+0x129c] ;  /* 0x00129c00010c7983 */ /* 0x000ea40000300800 */
[----:B0-----:R-:W2:Y:S01]  /*4e760*/  LDL.LU R0, [R1+0x1270] ;  /* 0x0012700001007983 */ /* 0x001ea20000300800 */
[----:B------:R-:W2:Y:S01]  /*4e770*/  LDL.LU R3, [R1+0x1294] ;  /* 0x0012940001037983 */ /* 0x000ea20000300800 */
[----:B------:R-:W2:Y:S02]  /*4e780*/  LDL.LU R29, [R1+0x1268] ;  /* 0x00126800011d7983 */ /* 0x000ea40000300800 */
[----:B------:R0:W-:Y:S02]  /*4e790*/  STL [R1+0x1304], R28 ;  /* 0x0013041c01007387 */ /* 0x0001e40000100800 */
        /* <DEDUP_REMOVED lines=45> */
[----:B------:R-:W-:Y:S01]  /*4ea70*/  STL [R1+0x1290], R25 ;  /* 0x0012901901007387 */ /* 0x000fe20000100800 */
[----:B--2---:R-:W-:Y:S01]  /*4ea80*/  IADD3.X R12, R12, UR5, RZ, P4, !PT ;  /* 0x000000050c0c7c10 */ /* 0x004fe2000a7fe4ff */
[----:B------:R-:W-:Y:S01]  /*4ea90*/  STL [R1+0x12b4], R24 ;  /* 0x0012b41801007387 */ /* 0x000fe20000100800 */
[----:B------:R-:W-:Y:S01]  /*4eaa0*/  IADD3 R0, P4, R0, UR8, RZ ;  /* 0x0000000800007c10 */ /* 0x000fe2000ff9e0ff */
[----:B------:R-:W-:Y:S02]  /*4eab0*/  STL [R1+0x1288], R5 ;  /* 0x0012880501007387 */ /* 0x000fe40000100800 */
[----:B------:R-:W-:Y:S01]  /*4eac0*/  STL [R1+0x12ac], R9 ;  /* 0x0012ac0901007387 */ /* 0x000fe20000100800 */
[----:B------:R-:W-:Y:S01]  /*4ead0*/  STL [R1+0x1280], R4 ;  /* 0x0012800401007387 */ /* 0x000fe20000100800 */
[----:B------:R-:W-:Y:S02]  /*4eae0*/  STL [R1+0x12a4], R8 ;  /* 0x0012a40801007387 */ /* 0x000fe40000100800 */
[----:B------:R0:W-:Y:S02]  /*4eaf0*/  STL [R1+0x1270], R0 ;  /* 0x0012700001007387 */ /* 0x0001e40000100800 */
[----:B------:R-:W-:Y:S01]  /*4eb00*/  STL [R1+0x1278], R13 ;  /* 0x0012780d01007387 */ /* 0x000fe20000100800 */
[----:B0-----:R-:W2:Y:S01]  /*4eb10*/  LDL.LU R0, [R1+0x1260] ;  /* 0x0012600001007983 */ /* 0x001ea20000300800 */
[----:B------:R-:W-:Y:S02]  /*4eb20*/  STL [R1+0x129c], R12 ;  /* 0x00129c0c01007387 */ /* 0x000fe40000100800 */
[----:B------:R-:W3:Y:S01]  /*4eb30*/  LDL.LU R2, [R1+0x1258] ;  /* 0x0012580001027983 */ /* 0x000ee20000300800 */
[----:B------:R-:W-:Y:S01]  /*4eb40*/  IADD3.X R3, R3, UR5, RZ, P5, !PT ;  /* 0x0000000503037c10 */ /* 0x000fe2000affe4ff */
[----:B------:R-:W-:-:S04]  /*4eb50*/  IADD3 R29, P5, R29, UR8, RZ ;  /* 0x000000081d1d7c10 */ /* 0x000fc8000ffbe0ff */
[----:B------:R-:W-:Y:S01]  /*4eb60*/  STL [R1+0x1294], R3 ;  /* 0x0012940301007387 */ /* 0x000fe20000100800 */
[----:B------:R-:W-:-:S03]  /*4eb70*/  IADD3.X R28, R28, UR5, RZ, P6, !PT ;  /* 0x000000051c1c7c10 */ /* 0x000fc6000b7fe4ff */
[----:B---3--:R0:W-:Y:S01]  /*4eb80*/  STL [R1+0x1808], R2 ;  /* 0x0018080201007387 */ /* 0x0081e20000100800 */
[----:B------:R-:W-:Y:S03]  /*4eb90*/  STL [R1+0x1268], R29 ;  /* 0x0012681d01007387 */ /* 0x000fe60000100800 */
        /* <DEDUP_REMOVED lines=26> */
[----:B0-----:R-:W2:Y:S02]  /*4ed40*/  LDL.LU R28, [R1+0x11f8] ;  /* 0x0011f800011c7983 */ /* 0x001ea40000300800 */
[----:B------:R-:W2:Y:S01]  /*4ed50*/  LDL.LU R12, [R1+0x121c] ;  /* 0x00121c00010c7983 */ /* 0x000ea20000300800 */
[----:B------:R-:W2:Y:S01]  /*4ed60*/  LDL.LU R3, [R1+0x11f0] ;  /* 0x0011f00001037983 */ /* 0x000ea20000300800 */
        /* <DEDUP_REMOVED lines=26> */
[----:B--2---:R-:W-:-:S02]  /*4ef10*/  IADD3.X R12, R12, UR5, RZ, P2, !PT ;  /* 0x000000050c0c7c10 */ /* 0x004fc400097fe4ff */
        /* <DEDUP_REMOVED lines=31> */
[----:B------:R-:W-:Y:S02]  /*4f110*/  STL [R1+0x121c], R12 ;  /* 0x00121c0c01007387 */ /* 0x000fe40000100800 */
[----:B------:R-:W3:Y:S01]  /*4f120*/  LDL.LU R2, [R1+0x1204] ;  /* 0x0012040001027983 */ /* 0x000ee20000300800 */
[----:B------:R-:W-:-:S02]  /*4f130*/  IADD3 R3, P2, R3, UR8, RZ ;  /* 0x0000000803037c10 */ /* 0x000fc4000ff5e0ff */
[----:B------:R-:W-:-:S03]  /*4f140*/  IADD3.X R29, R29, UR5, RZ, P3, !PT ;  /* 0x000000051d1d7c10 */ /* 0x000fc60009ffe4ff */
[----:B------:R-:W-:Y:S01]  /*4f150*/  STL [R1+0x11f0], R3 ;  /* 0x0011f00301007387 */ /* 0x000fe20000100800 */
[----:B------:R-:W-:-:S03]  /*4f160*/  IADD3 R0, P3, R0, UR8, RZ ;  /* 0x0000000800007c10 */ /* 0x000fc6000ff7e0ff */
        /* <DEDUP_REMOVED lines=27> */
[----:B0-----:R-:W2:Y:S01]  /*4f320*/  LDL.LU R0, [R1+0x1180] ;  /* 0x0011800001007983 */ /* 0x001ea20000300800 */
[----:B------:R-:W2:Y:S02]  /*4f330*/  LDL.LU R13, [R1+0x11a4] ;  /* 0x0011a400010d7983 */ /* 0x000ea40000300800 */
[----:B------:R-:W2:Y:S02]  /*4f340*/  LDL.LU R12, [R1+0x1178] ;  /* 0x00117800010c7983 */ /* 0x000ea40000300800 */
[----:B------:R-:W2:Y:S01]  /*4f350*/  LDL.LU R3, [R1+0x119c] ;  /* 0x00119c0001037983 */ /* 0x000ea20000300800 */
[----:B------:R0:W-:Y:S01]  /*4f360*/  STL [R1+0x120c], R28 ;  /* 0x00120c1c01007387 */ /* 0x0001e20000100800 */
[----:B------:R-:W2:Y:S03]  /*4f370*/  LDL.LU R29, [R1+0x1170] ;  /* 0x00117000011d7983 */ /* 0x000ea60000300800 */
        /* <DEDUP_REMOVED lines=22> */
[----:B--2---:R-:W-:Y:S01]  /*4f4e0*/  IADD3 R0, P4, R0, UR8, RZ ;  /* 0x0000000800007c10 */ /* 0x004fe2000ff9e0ff */
[----:B------:R-:W-:Y:S02]  /*4f4f0*/  IADD3 R4, P3, R4, UR8, RZ ;  /* 0x0000000804047c10 */ /* 0x000fe4000ff7e0ff */
        /* <DEDUP_REMOVED lines=24> */
[----:B------:R-:W-:Y:S01]  /*4f680*/  STL [R1+0x11b4], R9 ;  /* 0x0011b40901007387 */ /* 0x000fe20000100800 */
[----:B------:R-:W-:Y:S01]  /*4f690*/  IADD3.X R13, R13, UR5, RZ, P5, !PT ;  /* 0x000000050d0d7c10 */ /* 0x000fe2000affe4ff */
[----:B------:R0:W-:Y:S01]  /*4f6a0*/  STL [R1+0x1180], R0 ;  /* 0x0011800001007387 */ /* 0x0001e20000100800 */
[----:B------:R-:W-:Y:S01]  /*4f6b0*/  IADD3 R12, P5, R12, UR8, RZ ;  /* 0x000000080c0c7c10 */ /* 0x000fe2000ffbe0ff */
[----:B------:R-:W-:Y:S04]  /*4f6c0*/  STL [R1+0x1188], R4 ;  /* 0x0011880401007387 */ /* 0x000fe80000100800 */
[----:B0-----:R-:W2:Y:S01]  /*4f6d0*/  LDL.LU R0, [R1+0x1168] ;  /* 0x0011680001007983 */ /* 0x001ea20000300800 */
[----:B------:R-:W-:Y:S02]  /*4f6e0*/  STL [R1+0x11ac], R8 ;  /* 0x0011ac0801007387 */ /* 0x000fe40000100800 */
[----:B------:R-:W-:Y:S02]  /*4f6f0*/  STL [R1+0x11a4], R13 ;  /* 0x0011a40d01007387 */ /* 0x000fe40000100800 */
[----:B------:R-:W-:Y:S01]  /*4f700*/  STL [R1+0x1178], R12 ;  /* 0x0011780c01007387 */ /* 0x000fe20000100800 */
        /* <DEDUP_REMOVED lines=29> */
[----:B------:R-:W4:Y:S01]  /*4f8e0*/  LDL.LU R4, [R1+0x1134] ;  /* 0x0011340001047983 */ /* 0x000f220000300800 */
[----:B--2---:R-:W-:Y:S01]  /*4f8f0*/  IADD3 R0, P1, R0, UR8, RZ ;  /* 0x0000000800007c10 */ /* 0x004fe2000ff3e0ff */
[----:B0-----:R-:W2:Y:S01]  /*4f900*/  LDL.LU R28, [R1+0x1108] ;  /* 0x00110800011c7983 */ /* 0x001ea20000300800 */
[----:B------:R-:W2:Y:S02]  /*4f910*/  LDL.LU R8, [R1+0x112c] ;  /* 0x00112c0001087983 */ /* 0x000ea40000300800 */
[----:B------:R-:W2:Y:S02]  /*4f920*/  LDL.LU R13, [R1+0x1100] ;  /* 0x00110000010d7983 */ /* 0x000ea40000300800 */
[----:B------:R-:W2:Y:S01]  /*4f930*/  LDL.LU R12, [R1+0x1124] ;  /* 0x00112400010c7983 */ /* 0x000ea20000300800 */
[----:B------:R0:W-:Y:S01]  /*4f940*/  STL [R1+0x1168], R0 ;  /* 0x0011680001007387 */ /* 0x0001e20000100800 */
[----:B------:R-:W2:Y:S02]  /*4f950*/  LDL.LU R3, [R1+0x10f8] ;  /* 0x0010f80001037983 */ /* 0x000ea40000300800 */
[----:B------:R-:W2:Y:S01]  /*4f960*/  LDL.LU R29, [R1+0x111c] ;  /* 0x00111c00011d7983 */ /* 0x000ea20000300800 */
        /* <DEDUP_REMOVED lines=24> */
[----:B------:R-:W-:Y:S02]  /*4faf0*/  IADD3.X R12, R12, UR5, RZ, P3, !PT ;  /* 0x000000050c0c7c10 */ /* 0x000fe40009ffe4ff */
        /* <DEDUP_REMOVED lines=31> */
[----:B------:R-:W-:Y:S01]  /*4fcf0*/  STL [R1+0x1124], R12 ;  /* 0x0011240c01007387 */ /* 0x000fe20000100800 */
        /* <DEDUP_REMOVED lines=28> */
[----:B------:R-:W4:Y:S01]  /*4fec0*/  LDL.LU R9, [R1+0x10bc] ;  /* 0x0010bc0001097983 */ /* 0x000f220000300800 */
[----:B--2---:R-:W-:Y:S01]  /*4fed0*/  IADD3.X R28, R28, UR5, RZ, P5, !PT ;  /* 0x000000051c1c7c10 */ /* 0x004fe2000affe4ff */
[----:B0-----:R-:W2:Y:S01]  /*4fee0*/  LDL.LU R0, [R1+0x1090] ;  /* 0x0010900001007983 */ /* 0x001ea20000300800 */
[----:B------:R-:W2:Y:S01]  /*4fef0*/  LDL.LU R4, [R1+0x10b4] ;  /* 0x0010b40001047983 */ /* 0x000ea20000300800 */
[----:B------:R-:W2:Y:S02]  /*4ff00*/  LDL.LU R8, [R1+0x1088] ;  /* 0x0010880001087983 */ /* 0x000ea40000300800 */
[----:B------:R-:W2:Y:S02]  /*4ff10*/  LDL.LU R13, [R1+0x10ac] ;  /* 0x0010ac00010d7983 */ /* 0x000ea40000300800 */
[----:B------:R0:W-:Y:S01]  /*4ff20*/  STL [R1+0x1114], R28 ;  /* 0x0011141c01007387 */ /* 0x0001e20000100800 */
[----:B------:R-:W2:Y:S01]  /*4ff30*/  LDL.LU R12, [R1+0x1080] ;  /* 0x00108000010c7983 */ /* 0x000ea20000300800 */
[----:B------:R-:W2:Y:S02]  /*4ff40*/  LDL.LU R3, [R1+0x10a4] ;  /* 0x0010a40001037983 */ /* 0x000ea40000300800 */
[----:B------:R-:W2:Y:S01]  /*4ff50*/  LDL.LU R29, [R1+0x1078] ;  /* 0x00107800011d7983 */ /* 0x000ea20000300800 */
        /* <DEDUP_REMOVED lines=47> */
[----:B------:R0:W-:Y:S01]  /*50250*/  STL [R1+0x1090], R0 ;  /* 0x0010900001007387 */ /* 0x0001e20000100800 */
[----:B------:R-:W-:Y:S01]  /*50260*/  STL [R1+0x1098], R5 ;  /* 0x0010980501007387 */ /* 0x000fe20000100800 */
[----:B------:R-:W-:Y:S01]  /*50270*/  IADD3.X R13, R13, UR5, RZ, P6, !PT ;  /* 0x000000050d0d7c10 */ /* 0x000fe2000b7fe4ff */
[----:B------:R-:W-:Y:S01]  /*50280*/  IADD3 R12, P6, R12, UR8, RZ ;  /* 0x000000080c0c7c10 */ /* 0x000fe2000ffde0ff */
[----:B0-----:R-:W2:Y:S01]  /*50290*/  LDL.LU R0, [R1+0x1070] ;  /* 0x0010700001007983 */ /* 0x001ea20000300800 */
[----:B------:R-:W-:Y:S02]  /*502a0*/  STL [R1+0x10bc], R9 ;  /* 0x0010bc0901007387 */ /* 0x000fe40000100800 */
[----:B------:R-:W-:Y:S02]  /*502b0*/  STL [R1+0x10b4], R4 ;  /* 0x0010b40401007387 */ /* 0x000fe40000100800 */
[----:B------:R-:W-:Y:S01]  /*502c0*/  STL [R1+0x1088], R8 ;  /* 0x0010880801007387 */ /* 0x000fe20000100800 */
[----:B------:R-:W-:Y:S01]  /*502d0*/  STL [R1+0x10ac], R13 ;  /* 0x0010ac0d01007387 */ /* 0x000fe20000100800 */
[----:B------:R-:W-:Y:S02]  /*502e0*/  STL [R1+0x1080], R12 ;  /* 0x0010800c01007387 */ /* 0x000fe40000100800 */
[----:B------:R-:W3:Y:S01]  /*502f0*/  LDL.LU R2, [R1+0x1068] ;  /* 0x0010680001027983 */ /* 0x000ee20000300800 */
[----:B------:R-:W-:Y:S01]  /*50300*/  IADD3.X R3, R3, UR5, RZ, P1, !PT ;  /* 0x0000000503037c10 */ /* 0x000fe20008ffe4ff */
[----:B------:R-:W-:-:S04]  /*50310*/  IADD3 R29, P1, R29, UR8, RZ ;  /* 0x000000081d1d7c10 */ /* 0x000fc8000ff3e0ff */
[----:B------:R-:W-:Y:S01]  /*50320*/  STL [R1+0x10a4], R3 ;  /* 0x0010a40301007387 */ /* 0x000fe20000100800 */
[----:B------:R-:W-:-:S03]  /*50330*/  IADD3.X R28, R28, UR5, RZ, P2, !PT ;  /* 0x000000051c1c7c10 */ /* 0x000fc600097fe4ff */
[----:B---3--:R0:W-:Y:S01]  /*50340*/  STL [R1+0x17f8], R2 ;  /* 0x0017f80201007387 */ /* 0x0081e20000100800 */
[----:B------:R1:W-:Y:S03]  /*50350*/  STL [R1+0x1078], R29 ;  /* 0x0010781d01007387 */ /* 0x0003e60000100800 */
        /* <DEDUP_REMOVED lines=24> */
[----:B------:R-:W2:Y:S01]  /*504e0*/  LDL.LU R8, [R1+0x1010] ;  /* 0x0010100001087983 */ /* 0x000ea20000300800 */
[----:B------:R-:W2:Y:S02]  /*504f0*/  LDL.LU R13, [R1+0x1034] ;  /* 0x00103400010d7983 */ /* 0x000ea40000300800 */
[----:B------:R0:W-:Y:S02]  /*50500*/  STL [R1+0x1070], R0 ;  /* 0x0010700001007387 */ /* 0x0001e40000100800 */
[----:B------:R-:W2:Y:S01]  /*50510*/  LDL.LU R12, [R1+0x1008] ;  /* 0x00100800010c7983 */ /* 0x000ea20000300800 */
[----:B------:R-:W2:Y:S01]  /*50520*/  LDL.LU R3, [R1+0x102c] ;  /* 0x00102c0001037983 */ /* 0x000ea20000300800 */
[----:B-1----:R-:W2:Y:S02]  /*50530*/  LDL.LU R29, [R1+0x1000] ;  /* 0x00100000011d7983 */ /* 0x002ea40000300800 */
[----:B0-----:R-:W2:Y:S01]  /*50540*/  LDL.LU R28, [R1+0x1024] ;  /* 0x00102400011c7983 */ /* 0x001ea20000300800 */
[----:B------:R-:W2:Y:S01]  /*50550*/  LDL.LU R0, [R1+0xff8] ;  /* 0x000ff80001007983 */ /* 0x000ea20000300800 */
        /* <DEDUP_REMOVED lines=20> */
[----:B--2---:R-:W-:Y:S01]  /*506a0*/  IADD3 R9, P1, R9, UR8, RZ ;  /* 0x0000000809097c10 */ /* 0x004fe2000ff3e0ff */
[----:B------:R-:W-:Y:S01]  /*506b0*/  IADD3.X R4, R4, UR5, RZ, P2, !PT ;  /* 0x0000000504047c10 */ /* 0x000fe200097fe4ff */
[----:B------:R-:W-:Y:S01]  /*506c0*/  IADD3 R8, P2, R8, UR8, RZ ;  /* 0x0000000808087c10 */ /* 0x000fe2000ff5e0ff */
[----:B------:R-:W-:-:S02]  /*506d0*/  IADD3.X R3, R3, UR5, RZ, P4, !PT ;  /* 0x0000000503037c10 */ /* 0x000fc4000a7fe4ff */
        /* <DEDUP_REMOVED lines=17> */
[----:B------:R0:W-:Y:S01]  /*507f0*/  STL [R1+0x1030], R23 ;  /* 0x0010301701007387 */ /* 0x0001e20000100800 */
[----:B------:R-:W-:Y:S02]  /*50800*/  STL [R1+0x1054], R27 ;  /* 0x0010541b01007387 */ /* 0x000fe40000100800 */
[----:B------:R-:W-:Y:S02]  /*50810*/  STL [R1+0x1028], R26 ;  /* 0x0010281a01007387 */ /* 0x000fe40000100800 */
        /* <DEDUP_REMOVED lines=35> */
[----:B-1----:R-:W4:Y:S01]  /*50a50*/  LDL.LU R28, [R1+0xfb0] ;  /* 0x000fb000011c7983 */ /* 0x002f220000300800 */
[----:B0-----:R-:W4:Y:S02]  /*50a60*/  LDL.LU R0, [R1+0xfd4] ;  /* 0x000fd40001007983 */ /* 0x001f240000300800 */
[----:B------:R-:W4:Y:S02]  /*50a70*/  LDL.LU R16, [R1+0xfa8] ;  /* 0x000fa80001107983 */ /* 0x000f240000300800 */
[----:B------:R-:W4:Y:S01]  /*50a80*/  LDL.LU R17, [R1+0xfcc] ;  /* 0x000fcc0001117983 */ /* 0x000f220000300800 */
[----:B--2---:R-:W-:Y:S01]  /*50a90*/  IADD3.X R23, R23, UR5, RZ, P6, !PT ;  /* 0x0000000517177c10 */ /* 0x004fe2000b7fe4ff */
[----:B------:R-:W2:Y:S01]  /*50aa0*/  LDL.LU R18, [R1+0xfa0] ;  /* 0x000fa00001127983 */ /* 0x000ea20000300800 */
[----:B------:R-:W2:Y:S02]  /*50ab0*/  LDL.LU R19, [R1+0xf98] ;  /* 0x000f980001137983 */ /* 0x000ea40000300800 */
[----:B------:R-:W2:Y:S02]  /*50ac0*/  LDL.LU R10, [R1+0xfbc] ;  /* 0x000fbc00010a7983 */ /* 0x000ea40000300800 */
[----:B------:R-:W2:Y:S01]  /*50ad0*/  LDL.LU R11, [R1+0xf90] ;  /* 0x000f9000010b7983 */ /* 0x000ea20000300800 */
[----:B------:R0:W-:Y:S01]  /*50ae0*/  STL [R1+0x101c], R23 ;  /* 0x00101c1701007387 */ /* 0x0001e20000100800 */
[----:B------:R-:W2:Y:S02]  /*50af0*/  LDL.LU R14, [R1+0xfb4] ;  /* 0x000fb400010e7983 */ /* 0x000ea40000300800 */
[----:B------:R-:W2:Y:S02]  /*50b00*/  LDL.LU R15, [R1+0xf88] ;  /* 0x000f8800010f7983 */ /* 0x000ea40000300800 */
[----:B------:R-:W2:Y:S01]  /*50b10*/  LDL.LU R20, [R1+0xfac] ;  /* 0x000fac0001147983 */ /* 0x000ea20000300800 */
[----:B------:R-:W2:Y:S01]  /*50b20*/  LDL.LU R21, [R1+0xfa4] ;  /* 0x000fa40001157983 */ /* 0x000ea20000300800 */
        /* <DEDUP_REMOVED lines=18> */
[----:B---3--:R-:W-:Y:S01]  /*50c50*/  IADD3.X R2, R2, UR5, RZ, P1, !PT ;  /* 0x0000000502027c10 */ /* 0x008fe20008ffe4ff */
[----:B------:R-:W-:-:S04]  /*50c60*/  IADD3 R6, P1, R6, UR8, RZ ;  /* 0x0000000806067c10 */ /* 0x000fc8000ff3e0ff */
[----:B------:R0:W-:Y:S04]  /*50c70*/  STL [R1+0x1014], R2 ;  /* 0x0010140201007387 */ /* 0x0001e80000100800 */
[----:B0-----:R0:W5:Y:S01]  /*50c80*/  LDL.LU R2, [R1+0x17f0] ;  /* 0x0017f00001027983 */ /* 0x0011620000300800 */
[----:B------:R1:W-:Y:S03]  /*50c90*/  STL [R1+0xfe8], R6 ;  /* 0x000fe80601007387 */ /* 0x0003e60000100800 */
[----:B-1----:R0:W5:Y:S01]  /*50ca0*/  LDL.LU R6, [R1+0x17ec] ;  /* 0x0017ec0001067983 */ /* 0x0021620000300800 */
[----:B------:R1:W-:Y:S03]  /*50cb0*/  STL [R1+0x100c], R7 ;  /* 0x00100c0701007387 */ /* 0x0003e60000100800 */
[----:B-1----:R0:W5:Y:S01]  /*50cc0*/  LDL.LU R7, [R1+0x17e8] ;  /* 0x0017e80001077983 */ /* 0x0021620000300800 */
[----:B------:R1:W-:Y:S03]  /*50cd0*/  STL [R1+0xfe0], R24 ;  /* 0x000fe01801007387 */ /* 0x0003e60000100800 */
[----:B-1----:R0:W5:Y:S01]  /*50ce0*/  LDL.LU R24, [R1+0x17e4] ;  /* 0x0017e40001187983 */ /* 0x0021620000300800 */
[----:B------:R1:W-:Y:S03]  /*50cf0*/  STL [R1+0x1004], R25 ;  /* 0x0010041901007387 */ /* 0x0003e60000100800 */
[----:B-1----:R0:W5:Y:S01]  /*50d00*/  LDL.LU R25, [R1+0x17e0] ;  /* 0x0017e00001197983 */ /* 0x0021620000300800 */
[----:B------:R1:W-:Y:S01]  /*50d10*/  STL [R1+0xfd8], R26 ;  /* 0x000fd81a01007387 */ /* 0x0003e20000100800 */
[----:B------:R-:W-:-:S02]  /*50d20*/  IADD3.X R12, R12, UR5, RZ, P1, !PT ;  /* 0x000000050c0c7c10 */ /* 0x000fc40008ffe4ff */
[----:B-1----:R0:W5:Y:S01]  /*50d30*/  LDL.LU R26, [R1+0x17dc] ;  /* 0x0017dc00011a7983 */ /* 0x0021620000300800 */
[----:B------:R1:W-:Y:S01]  /*50d40*/  STL [R1+0xffc], R27 ;  /* 0x000ffc1b01007387 */ /* 0x0003e20000100800 */
[----:B------:R-:W-:Y:S02]  /*50d50*/  IADD3 R3, P1, R3, UR8, RZ ;  /* 0x0000000803037c10 */ /* 0x000fe4000ff3e0ff */
[----:B-1----:R0:W5:Y:S01]  /*50d60*/  LDL.LU R27, [R1+0x17d8] ;  /* 0x0017d800011b7983 */ /* 0x0021620000300800 */
        /* <DEDUP_REMOVED lines=17> */
[----:B-1----:R-:W3:Y:S01]  /*50e80*/  LDL.LU R28, [R1+0x17b4] ;  /* 0x0017b400011c7983 */ /* 0x002ee20000300800 */
[----:B------:R1:W-:Y:S03]  /*50e90*/  STL [R1+0xfd4], R0 ;  /* 0x000fd40001007387 */ /* 0x0003e60000100800 */
[----:B-1----:R-:W4:Y:S01]  /*50ea0*/  LDL.LU R0, [R1+0x17b0] ;  /* 0x0017b00001007983 */ /* 0x002f220000300800 */
[----:B------:R-:W-:-:S02]  /*50eb0*/  IADD3 R16, P3, R16, UR8, RZ ;  /* 0x0000000810107c10 */ /* 0x000fc4000ff7e0ff */
[----:B------:R-:W-:-:S03]  /*50ec0*/  IADD3.X R17, R17, UR5, RZ, P4, !PT ;  /* 0x0000000511117c10 */ /* 0x000fc6000a7fe4ff */
[----:B------:R-:W-:Y:S01]  /*50ed0*/  STL [R1+0xfa8], R16 ;  /* 0x000fa81001007387 */ /* 0x000fe20000100800 */
[----:B----4-:R-:W-:-:S05]  /*50ee0*/  IADD3.X R0, R0, UR5, RZ, P5, !PT ;  /* 0x0000000500007c10 */ /* 0x010fca000affe4ff */
[----:B------:R1:W-:Y:S01]  /*50ef0*/  STL [R1+0xfc4], R0 ;  /* 0x000fc40001007387 */ /* 0x0003e20000100800 */
[----:B------:R-:W-:Y:S03]  /*50f00*/  STL [R1+0xfcc], R17 ;  /* 0x000fcc1101007387 */ /* 0x000fe60000100800 */
[----:B-1----:R-:W4:Y:S01]  /*50f10*/  LDL.LU R0, [R1+0x17ac] ;  /* 0x0017ac0001007983 */ /* 0x002f220000300800 */
[----:B--2---:R-:W-:Y:S02]  /*50f20*/  IADD3 R18, P4, R18, UR8, RZ ;  /* 0x0000000812127c10 */ /* 0x004fe4000ff9e0ff */
[----:B------:R-:W-:Y:S02]  /*50f30*/  IADD3 R19, P5, R19, UR8, RZ ;  /* 0x0000000813137c10 */ /* 0x000fe4000ffbe0ff */
[----:B------:R-:W-:Y:S01]  /*50f40*/  IADD3.X R10, R10, UR5, RZ, P6, !PT ;  /* 0x000000050a0a7c10 */ /* 0x000fe2000b7fe4ff */
[----:B------:R-:W-:Y:S01]  /*50f50*/  IADD3 R11, P6, R11, UR8, RZ ;  /* 0x000000080b0b7c10 */ /* 0x000fe2000ffde0ff */
[----:B------:R-:W-:Y:S01]  /*50f60*/  IADD3.X R14, R14, UR5, RZ, P1, !PT ;  /* 0x000000050e0e7c10 */ /* 0x000fe20008ffe4ff */
[----:B------:R-:W-:Y:S01]  /*50f70*/  STL [R1+0xfa0], R18 ;  /* 0x000fa01201007387 */ /* 0x000fe20000100800 */
[----:B------:R-:W-:Y:S01]  /*50f80*/  IADD3 R15, P1, R15, UR8, RZ ;  /* 0x000000080f0f7c10 */ /* 0x000fe2000ff3e0ff */
[----:B------:R-:W-:Y:S01]  /*50f90*/  STL [R1+0xf98], R19 ;  /* 0x000f981301007387 */ /* 0x000fe20000100800 */
[----:B------:R-:W-:Y:S01]  /*50fa0*/  IADD3.X R20, R20, UR5, RZ, P2, !PT ;  /* 0x0000000514147c10 */ /* 0x000fe200097fe4ff */
[----:B------:R-:W-:Y:S01]  /*50fb0*/  STL [R1+0xfbc], R10 ;  /* 0x000fbc0a01007387 */ /* 0x000fe20000100800 */
[----:B------:R-:W-:Y:S01]  /*50fc0*/  IADD3.X R21, R21, UR5, RZ, P3, !PT ;  /* 0x0000000515157c10 */ /* 0x000fe20009ffe4ff */
[----:B------:R-:W-:Y:S02]  /*50fd0*/  STL [R1+0xf90], R11 ;  /* 0x000f900b01007387 */ /* 0x000fe40000100800 */
[----:B------:R-:W-:Y:S01]  /*50fe0*/  STL [R1+0xfb4], R14 ;  /* 0x000fb40e01007387 */ /* 0x000fe20000100800 */
[----:B------:R-:W-:Y:S01]  /*50ff0*/  IADD3.X R22, R22, UR5, RZ, P4, !PT ;  /* 0x0000000516167c10 */ /* 0x000fe2000a7fe4ff */
[----:B------:R-:W-:Y:S01]  /*51000*/  STL [R1+0xf88], R15 ;  /* 0x000f880f01007387 */ /* 0x000fe20000100800 */
[----:B------:R-:W-:Y:S01]  /*51010*/  IADD3.X R23, R23, UR5, RZ, P5, !PT ;  /* 0x0000000517177c10 */ /* 0x000fe2000affe4ff */
[----:B------:R-:W-:Y:S02]  /*51020*/  STL [R1+0xfac], R20 ;  /* 0x000fac1401007387 */ /* 0x000fe40000100800 */
[----:B------:R-:W-:Y:S01]  /*51030*/  STL [R1+0xfa4], R21 ;  /* 0x000fa41501007387 */ /* 0x000fe20000100800 */
[----:B---3--:R-:W-:-:S02]  /*51040*/  IADD3.X R28, R28, UR5, RZ, P1, !PT ;  /* 0x000000051c1c7c10 */ /* 0x008fc40008ffe4ff */
[----:B----4-:R-:W-:-:S05]  /*51050*/  IADD3.X R0, R0, UR5, RZ, P6, !PT ;  /* 0x0000000500007c10 */ /* 0x010fca000b7fe4ff */
[----:B------:R1:W-:Y:S01]  /*51060*/  STL [R1+0xf8c], R0 ;  /* 0x000f8c0001007387 */ /* 0x0003e20000100800 */
[----:B------:R-:W-:Y:S03]  /*51070*/  STL [R1+0xf9c], R22 ;  /* 0x000f9c1601007387 */ /* 0x000fe60000100800 */
[----:B-1----:R0:W5:Y:S01]  /*51080*/  LDL.LU R0, [R1+0x17a8] ;  /* 0x0017a80001007983 */ /* 0x0021620000300800 */
[----:B------:R-:W-:Y:S02]  /*51090*/  STL [R1+0xf94], R23 ;  /* 0x000f941701007387 */ /* 0x000fe40000100800 */
[----:B------:R1:W-:Y:S02]  /*510a0*/  STL [R1+0xf84], R28 ;  /* 0x000f841c01007387 */ /* 0x0003e40000100800 */
[----:B-1----:R0:W5:Y:S01]  /*510b0*/  LDL.LU R28, [R1+0x17a4] ;  /* 0x0017a400011c7983 */ /* 0x0021620000300800 */
[----:B------:R-:W-:Y:S01]  /*510c0*/  @!P0 CALL.REL.NOINC `(.L_x_2) ;  /* 0x0000001000008944 */ /* 0x000fe20003c00000 */
[----:B------:R-:W-:Y:S05]  /*510d0*/  BRA `(.L_x_3) ;  /* 0xfffcc21000007947 */ /* 0x000fea000383ffff */
.L_x_2:
[----:B-----5:R1:W-:Y:S04]  /*510e0*/  STL [R1+0x1bbc], R27 ;  /* 0x001bbc1b01007387 */ /* 0x0203e80000100800 */
[----:B-1----:R-:W2:Y:S04]  /*510f0*/  LDL.LU R27, [R1+0x104] ;  /* 0x00010400011b7983 */ /* 0x002ea80000300800 */
[----:B--2---:R1:W-:Y:S04]  /*51100*/  STL [R1+0x1bc0], R27 ;  /* 0x001bc01b01007387 */ /* 0x0043e80000100800 */
        /* <DEDUP_REMOVED lines=12> */
[----:B------:R2:W-:Y:S01]  /*511d0*/  STL [R1+0x1bb8], R26 ;  /* 0x001bb81a01007387 */ /* 0x0005e20000100800 */
[----:B-1----:R-:W-:-:S03]  /*511e0*/  IMAD.MOV.U32 R27, RZ, RZ, R7 ;  /* 0x000000ffff1b7224 */ /* 0x002fc600078e0007 */
[----:B--2---:R-:W2:Y:S04]  /*511f0*/  LDL.LU R26, [R1+0x100] ;  /* 0x00010000011a7983 */ /* 0x004ea80000300800 */
        /* <DEDUP_REMOVED lines=20> */
[----:B------:R1:W-:Y:S04]  /*51340*/  STL [R1+0x1ba0], R24 ;  /* 0x001ba01801007387 */ /* 0x0003e80000100800 */
[----:B-1----:R-:W3:Y:S04]  /*51350*/  LDL.LU R24, [R1+0x5c8] ;  /* 0x0005c80001187983 */ /* 0x002ee80000300800 */
[----:B---3--:R1:W-:Y:S04]  /*51360*/  STL [R1+0x1bac], R24 ;  /* 0x001bac1801007387 */ /* 0x0083e80000100800 */
[----:B-1----:R-:W3:Y:S04]  /*51370*/  LDL.LU R24, [R1+0x5bc] ;  /* 0x0005bc0001187983 */ /* 0x002ee80000300800 */
[----:B---3--:R1:W-:Y:S04]  /*51380*/  STL [R1+0x1bb4], R24 ;  /* 0x001bb41801007387 */ /* 0x0083e80000100800 */
[----:B-1----:R-:W2:Y:S04]  /*51390*/  LDL.LU R24, [R1+0x43c] ;  /* 0x00043c0001187983 */ /* 0x002ea80000300800 */
[----:B------:R-:W3:Y:S04]  /*513a0*/  LDL.LU R0, [R1+0x210] ;  /* 0x0002100001007983 */ /* 0x000ee80000300800 */
[----:B---3--:R1:W-:Y:S04]  /*513b0*/  STL [R1+0x1b7c], R0 ;  /* 0x001b7c0001007387 */ /* 0x0083e80000100800 */
[----:B-1----:R-:W3:Y:S04]  /*513c0*/  LDL.LU R0, [R1+0x1fc] ;  /* 0x0001fc0001007983 */ /* 0x002ee80000300800 */
        /* <DEDUP_REMOVED lines=8> */
[----:B------:R-:W4:Y:S04]  /*51450*/  LDL.LU R2, [R1+0x2dc] ;  /* 0x0002dc0001027983 */ /* 0x000f280000300800 */
[----:B----4-:R1:W-:Y:S04]  /*51460*/  STL [R1+0x1b84], R2 ;  /* 0x001b840201007387 */ /* 0x0103e80000100800 */
[----:B-1----:R-:W4:Y:S04]  /*51470*/  LDL.LU R2, [R1+0x1ec] ;  /* 0x0001ec0001027983 */ /* 0x002f280000300800 */
[----:B----4-:R1:W-:Y:S04]  /*51480*/  STL [R1+0x1b8c], R2 ;  /* 0x001b8c0201007387 */ /* 0x0103e80000100800 */
[----:B-1----:R-:W4:Y:S04]  /*51490*/  LDL.LU R2, [R1+0x5c4] ;  /* 0x0005c40001027983 */ /* 0x002f280000300800 */
[----:B----4-:R1:W-:Y:S04]  /*514a0*/  STL [R1+0x1b94], R2 ;  /* 0x001b940201007387 */ /* 0x0103e80000100800 */
[----:B-1----:R-:W4:Y:S01]  /*514b0*/  LDL.LU R2, [R1+0x5b4] ;  /* 0x0005b40001027983 */ /* 0x002f220000300800 */
[----:B------:R-:W-:-:S03]  /*514c0*/  F2FP.PACK_AB R27, R26, R27 ;  /* 0x0000001b1a1b723e */ /* 0x000fc600000000ff */
[----:B----4-:R1:W-:Y:S04]  /*514d0*/  STL [R1+0x1b9c], R2 ;  /* 0x001b9c0201007387 */ /* 0x0103e80000100800 */
[----:B-1----:R-:W3:Y:S04]  /*514e0*/  LDL.LU R2, [R1+0x434] ;  /* 0x0004340001027983 */ /* 0x002ee80000300800 */
[----:B------:R-:W4:Y:S04]  /*514f0*/  LDL.LU R29, [R1+0x2d8] ;  /* 0x0002d800011d7983 */ /* 0x000f280000300800 */
        /* <DEDUP_REMOVED lines=14> */
[----:B------:R1:W-:Y:S04]  /*515e0*/  STL [R1+0x17ec], R5 ;  /* 0x0017ec0501007387 */ /* 0x0003e80000100800 */
[----:B-1----:R-:W2:Y:S04]  /*515f0*/  LDL.LU R5, [R1+0x214] ;  /* 0x0002140001057983 */ /* 0x002ea80000300800 */
        /* <DEDUP_REMOVED lines=14> */
[----:B------:R-:W2:Y:S04]  /*516e0*/  LDL.LU R26, [R1+0x1bf4] ;  /* 0x001bf400011a7983 */ /* 0x000ea80000300800 */
[----:B------:R1:W-:Y:S04]  /*516f0*/  STL [R1+0x98c], R27 ;  /* 0x00098c1b01007387 */ /* 0x0003e80000100800 */
[----:B-1----:R-:W2:Y:S02]  /*51700*/  LDL.LU R27, [R1+0x1bf0] ;  /* 0x001bf000011b7983 */ /* 0x002ea40000300800 */
[----:B--2---:R-:W-:-:S02]  /*51710*/  F2FP.PACK_AB R27, R26, R27 ;  /* 0x0000001b1a1b723e */ /* 0x004fc400000000ff */
        /* <DEDUP_REMOVED lines=26> */
[----:B-1----:R-:W2:Y:S01]  /*518c0*/  LDL.LU R26, [R1+0x1bb8] ;  /* 0x001bb800011a7983 */ /* 0x002ea20000300800 */
[----:B------:R-:W-:Y:S02]  /*518d0*/  F2FP.PACK_AB R25, R24, R25 ;  /* 0x000000191819723e */ /* 0x000fe400000000ff */
[----:B--2---:R-:W-:-:S02]  /*518e0*/  F2FP.PACK_AB R27, R27, R26 ;  /* 0x0000001a1b1b723e */ /* 0x004fc400000000ff */
[----:B------:R-:W2:Y:S04]  /*518f0*/  LDL.LU R26, [R1+0x208] ;  /* 0x00020800011a7983 */ /* 0x000ea80000300800 */
        /* <DEDUP_REMOVED lines=13> */
[----:B---3--:R-:W-:Y:S02]  /*519d0*/  F2FP.PACK_AB R0, R2, R0 ;  /* 0x000000000200723e */ /* 0x008fe400000000ff */
[----:B--2---:R-:W-:-:S02]  /*519e0*/  F2FP.PACK_AB R25, R25, R24 ;  /* 0x000000181919723e */ /* 0x004fc400000000ff */
[----:B------:R-:W2:Y:S04]  /*519f0*/  LDL.LU R24, [R1+0x1f8] ;  /* 0x0001f80001187983 */ /* 0x000ea80000300800 */
[----:B------:R1:W-:Y:S04]  /*51a00*/  STL [R1+0x95c], R25 ;  /* 0x00095c1901007387 */ /* 0x0003e80000100800 */
[----:B-1----:R-:W3:Y:S04]  /*51a10*/  LDL.LU R25, [R1+0x20c] ;  /* 0x00020c0001197983 */ /* 0x002ee80000300800 */
        /* <DEDUP_REMOVED lines=12> */
[----:B------:R-:W4:Y:S04]  /*51ae0*/  LDL.LU R2, [R1+0x1b84] ;  /* 0x001b840001027983 */ /* 0x000f280000300800 */
[----:B------:R1:W-:Y:S04]  /*51af0*/  STL [R1+0x7bc], R0 ;  /* 0x0007bc0001007387 */ /* 0x0003e80000100800 */
[----:B-1----:R-:W2:Y:S01]  /*51b00*/  LDL.LU R0, [R1+0x1b80] ;  /* 0x001b800001007983 */ /* 0x002ea20000300800 */
[----:B---3--:R-:W-:Y:S02]  /*51b10*/  F2FP.PACK_AB R25, R25, R26 ;  /* 0x0000001a1919723e */ /* 0x008fe400000000ff */
[----:B------:R-:W-:-:S02]  /*51b20*/  F2FP.PACK_AB R3, R3, R12 ;  /* 0x0000000c0303723e */ /* 0x000fc400000000ff */
[----:B--2---:R-:W-:Y:S02]  /*51b30*/  F2FP.PACK_AB R24, R0, R24 ;  /* 0x000000180018723e */ /* 0x004fe400000000ff */
[----:B------:R-:W2:Y:S01]  /*51b40*/  LDL.LU R0, [R1+0x1b7c] ;  /* 0x001b7c0001007983 */ /* 0x000ea20000300800 */
[----:B------:R-:W-:Y:S02]  /*51b50*/  F2FP.PACK_AB R8, R13, R8 ;  /* 0x000000080d08723e */ /* 0x000fe400000000ff */
[----:B------:R-:W-:Y:S01]  /*51b60*/  F2FP.PACK_AB R4, R9, R4 ;  /* 0x000000040904723e */ /* 0x000fe200000000ff */
[----:B------:R1:W-:Y:S01]  /*51b70*/  STL [R1+0x7b8], R24 ;  /* 0x0007b81801007387 */ /* 0x0003e20000100800 */
[----:B----4-:R-:W-:-:S03]  /*51b80*/  F2FP.PACK_AB R2, R2, R29 ;  /* 0x0000001d0202723e */ /* 0x010fc600000000ff */
[----:B------:R-:W-:Y:S01]  /*51b90*/  STL [R1+0x7b4], R25 ;  /* 0x0007b41901007387 */ /* 0x000fe20000100800 */
[----:B-1----:R-:W-:-:S05]  /*51ba0*/  F2FP.PACK_AB R24, R27, R28 ;  /* 0x0000001c1b18723e */ /* 0x002fca00000000ff */
[----:B------:R-:W-:Y:S04]  /*51bb0*/  STL [R1+0x7b0], R24 ;  /* 0x0007b01801007387 */ /* 0x000fe80000100800 */
[----:B------:R2:W-:Y:S04]  /*51bc0*/  STL [R1+0x6bc], R3 ;  /* 0x0006bc0301007387 */ /* 0x0005e80000100800 */
[----:B------:R-:W-:Y:S04]  /*51bd0*/  STL [R1+0x6b8], R8 ;  /* 0x0006b80801007387 */ /* 0x000fe80000100800 */
[----:B------:R-:W-:Y:S01]  /*51be0*/  STL [R1+0x6b4], R4 ;  /* 0x0006b40401007387 */ /* 0x000fe20000100800 */
[----:B--2---:R-:W-:-:S02]  /*51bf0*/  F2FP.PACK_AB R3, R5, R0 ;  /* 0x000000000503723e */ /* 0x004fc400000000ff */
[----:B------:R-:W-:-:S03]  /*51c00*/  F2FP.PACK_AB R0, R16, R17 ;  /* 0x000000111000723e */ /* 0x000fc600000000ff */
[----:B------:R1:W-:Y:S04]  /*51c10*/  STL [R1+0x6b0], R3 ;  /* 0x0006b00301007387 */ /* 0x0003e80000100800 */
[----:B------:R2:W-:Y:S04]  /*51c20*/  STL [R1+0x6ac], R2 ;  /* 0x0006ac0201007387 */ /* 0x0005e80000100800 */
[----:B------:R3:W-:Y:S01]  /*51c30*/  STL [R1+0x6a8], R0 ;  /* 0x0006a80001007387 */ /* 0x0007e20000100800 */
[----:B-1----:R-:W-:Y:S02]  /*51c40*/  F2FP.PACK_AB R3, R18, R19 ;  /* 0x000000131203723e */ /* 0x002fe400000000ff */
[----:B--2---:R-:W-:-:S03]  /*51c50*/  F2FP.PACK_AB R2, R6, R7 ;  /* 0x000000070602723e */ /* 0x004fc600000000ff */
[----:B------:R1:W-:Y:S01]  /*51c60*/  STL [R1+0x6a4], R3 ;  /* 0x0006a40301007387 */ /* 0x0003e20000100800 */
[----:B---3--:R-:W-:-:S03]  /*51c70*/  F2FP.PACK_AB R0, R10, R11 ;  /* 0x0000000b0a00723e */ /* 0x008fc600000000ff */
[----:B------:R2:W-:Y:S04]  /*51c80*/  STL [R1+0x6a0], R2 ;  /* 0x0006a00201007387 */ /* 0x0005e80000100800 */
[----:B------:R3:W-:Y:S01]  /*51c90*/  STL [R1+0x69c], R0 ;  /* 0x00069c0001007387 */ /* 0x0007e20000100800 */
[----:B-1----:R-:W-:Y:S02]  /*51ca0*/  F2FP.PACK_AB R3, R14, R15 ;  /* 0x0000000f0e03723e */ /* 0x002fe400000000ff */
[----:B--2---:R-:W-:-:S03]  /*51cb0*/  F2FP.PACK_AB R2, R20, R21 ;  /* 0x000000151402723e */ /* 0x004fc600000000ff */
[----:B------:R-:W-:Y:S01]  /*51cc0*/  STL [R1+0x698], R3 ;  /* 0x0006980301007387 */ /* 0x000fe20000100800 */
[----:B---3--:R-:W-:-:S03]  /*51cd0*/  F2FP.PACK_AB R0, R22, R23 ;  /* 0x000000171600723e */ /* 0x008fc600000000ff */
[----:B------:R-:W2:Y:S04]  /*51ce0*/  LDL.LU R24, [R1+0x4c8] ;  /* 0x0004c80001187983 */ /* 0x000ea80000300800 */
[----:B------:R-:W-:Y:S04]  /*51cf0*/  STL [R1+0x694], R2 ;  /* 0x0006940201007387 */ /* 0x000fe80000100800 */
[----:B--2---:R1:W-:Y:S04]  /*51d00*/  STL [R1+0x1af4], R24 ;  /* 0x001af41801007387 */ /* 0x0043e80000100800 */
[----:B------:R-:W-:Y:S04]  /*51d10*/  STL [R1+0x690], R0 ;  /* 0x0006900001007387 */ /* 0x000fe80000100800 */
        /* <DEDUP_REMOVED lines=69> */
[----:B-1----:R-:W2:Y:S04]  /*52170*/  LDL.LU R25, [R1+0x1ac] ;  /* 0x0001ac0001197983 */ /* 0x002ea80000300800 */
[----:B------:R-:W3:Y:S04]  /*52180*/  LDL.LU R26, [R1+0x7c8] ;  /* 0x0007c800011a7983 */ /* 0x000ee80000300800 */
[----:B------:R-:W4:Y:S04]  /*52190*/  LDL.LU R27, [R1+0x7dc] ;  /* 0x0007dc00011b7983 */ /* 0x000f280000300800 */
        /* <DEDUP_REMOVED lines=25> */
[----:B--2---:R-:W-:-:S03]  /*52330*/  F2FP.PACK_AB R24, R25, R24 ;  /* 0x000000181918723e */ /* 0x004fc600000000ff */
        /* <DEDUP_REMOVED lines=68> */
[----:B------:R-:W2:Y:S01]  /*52780*/  LDL.LU R25, [R1+0x1af0] ;  /* 0x001af00001197983 */ /* 0x000ea20000300800 */
[----:B---3--:R-:W-:Y:S02]  /*52790*/  F2FP.PACK_AB R3, R3, R12 ;  /* 0x0000000c0303723e */ /* 0x008fe400000000ff */
[----:B------:R-:W-:Y:S01]  /*527a0*/  F2FP.PACK_AB R8, R13, R8 ;  /* 0x000000080d08723e */ /* 0x000fe200000000ff */
[----:B------:R4:W-:Y:S01]  /*527b0*/  STL [R1+0x528], R24 ;  /* 0x0005281801007387 */ /* 0x0009e20000100800 */
[----:B------:R-:W-:Y:S02]  /*527c0*/  F2FP.PACK_AB R4, R9, R4 ;  /* 0x000000040904723e */ /* 0x000fe400000000ff */
[----:B------:R-:W-:Y:S02]  /*527d0*/  F2FP.PACK_AB R2, R2, R29 ;  /* 0x0000001d0202723e */ /* 0x000fe400000000ff */
[----:B----4-:R-:W-:Y:S02]  /*527e0*/  F2FP.PACK_AB R24, R27, R28 ;  /* 0x0000001c1b18723e */ /* 0x010fe400000000ff */
[----:B--2---:R-:W-:-:S05]  /*527f0*/  F2FP.PACK_AB R25, R25, R26 ;  /* 0x0000001a1919723e */ /* 0x004fca00000000ff */
[----:B------:R-:W-:Y:S04]  /*52800*/  STL [R1+0x524], R25 ;  /* 0x0005241901007387 */ /* 0x000fe80000100800 */
[----:B------:R-:W-:Y:S04]  /*52810*/  STL [R1+0x520], R24 ;  /* 0x0005201801007387 */ /* 0x000fe80000100800 */
[----:B------:R1:W-:Y:S04]  /*52820*/  STL [R1+0x4cc], R3 ;  /* 0x0004cc0301007387 */ /* 0x0003e80000100800 */
[----:B------:R-:W-:Y:S04]  /*52830*/  STL [R1+0x4c8], R8 ;  /* 0x0004c80801007387 */ /* 0x000fe80000100800 */
[----:B------:R-:W-:Y:S01]  /*52840*/  STL [R1+0x4c4], R4 ;  /* 0x0004c40401007387 */ /* 0x000fe20000100800 */
[----:B-1----:R-:W-:-:S02]  /*52850*/  F2FP.PACK_AB R3, R5, R0 ;  /* 0x000000000503723e */ /* 0x002fc400000000ff */
        /* <DEDUP_REMOVED lines=842> */
[----:B-1----:R-:W2:Y:S01]  /*55d00*/  LDL.LU R24, [R1+0x198] ;  /* 0x0001980001187983 */ /* 0x002ea20000300800 */
[----:B------:R-:W3:Y:S03]  /*55d10*/  LDL.LU R25, [R1+0x2cc] ;  /* 0x0002cc0001197983 */ /* 0x000ee60000300800 */
        /* <DEDUP_REMOVED lines=35> */
[----:B-1----:R-:W2:Y:S01]  /*55f50*/  LDL.LU R25, [R1+0x19c] ;  /* 0x00019c0001197983 */ /* 0x002ea20000300800 */
[----:B------:R-:W3:Y:S02]  /*55f60*/  LDL.LU R26, [R1+0x2c8] ;  /* 0x0002c800011a7983 */ /* 0x000ee40000300800 */
[----:B------:R-:W4:Y:S02]  /*55f70*/  LDL.LU R27, [R1+0x90c] ;  /* 0x00090c00011b7983 */ /* 0x000f240000300800 */
[----:B------:R-:W4:Y:S01]  /*55f80*/  LDL.LU R28, [R1+0x908] ;  /* 0x00090800011c7983 */ /* 0x000f220000300800 */
        /* <DEDUP_REMOVED lines=24> */
[----:B--2---:R-:W-:-:S02]  /*56110*/  F2FP.PACK_AB R24, R25, R24 ;  /* 0x000000181918723e */ /* 0x004fc400000000ff */
[----:B------:R-:W2:Y:S03]  /*56120*/  LDL.LU R25, [R1+0x18bc] ;  /* 0x0018bc0001197983 */ /* 0x000ea60000300800 */
[----:B------:R1:W-:Y:S02]  /*56130*/  STL [R1+0x9c], R24 ;  /* 0x00009c1801007387 */ /* 0x0003e40000100800 */
[----:B-1----:R-:W2:Y:S02]  /*56140*/  LDL.LU R24, [R1+0x18b8] ;  /* 0x0018b80001187983 */ /* 0x002ea40000300800 */
[----:B--2---:R-:W-:Y:S02]  /*56150*/  F2FP.PACK_AB R24, R25, R24 ;  /* 0x000000181918723e */ /* 0x004fe400000000ff */
[----:B------:R-:W2:Y:S03]  /*56160*/  LDL.LU R25, [R1+0x18b4] ;  /* 0x0018b40001197983 */ /* 0x000ea60000300800 */
[----:B------:R1:W-:Y:S02]  /*56170*/  STL [R1+0x98], R24 ;  /* 0x0000981801007387 */ /* 0x0003e40000100800 */
[----:B-1----:R-:W2:Y:S02]  /*56180*/  LDL.LU R24, [R1+0x18b0] ;  /* 0x0018b00001187983 */ /* 0x002ea40000300800 */
        /* <DEDUP_REMOVED lines=62> */
[----:B------:R4:W-:Y:S01]  /*56570*/  STL [R1+0x58], R24 ;  /* 0x0000581801007387 */ /* 0x0009e20000100800 */
[----:B---3--:R-:W-:-:S02]  /*56580*/  F2FP.PACK_AB R3, R3, R12 ;  /* 0x0000000c0303723e */ /* 0x008fc400000000ff */
[----:B------:R-:W-:Y:S02]  /*56590*/  F2FP.PACK_AB R8, R13, R8 ;  /* 0x000000080d08723e */ /* 0x000fe400000000ff */
[----:B------:R-:W-:Y:S02]  /*565a0*/  F2FP.PACK_AB R4, R9, R4 ;  /* 0x000000040904723e */ /* 0x000fe400000000ff */
[----:B------:R-:W-:Y:S02]  /*565b0*/  F2FP.PACK_AB R2, R2, R29 ;  /* 0x0000001d0202723e */ /* 0x000fe400000000ff */
[----:B----4-:R-:W-:Y:S02]  /*565c0*/  F2FP.PACK_AB R24, R27, R28 ;  /* 0x0000001c1b18723e */ /* 0x010fe400000000ff */
[----:B--2---:R-:W-:-:S05]  /*565d0*/  F2FP.PACK_AB R25, R25, R26 ;  /* 0x0000001a1919723e */ /* 0x004fca00000000ff */
[----:B------:R-:W-:Y:S01]  /*565e0*/  STL [R1+0x54], R25 ;  /* 0x0000541901007387 */ /* 0x000fe20000100800 */
[----:B------:R-:W-:Y:S02]  /*565f0*/  STL [R1+0x50], R24 ;  /* 0x0000501801007387 */ /* 0x000fe40000100800 */
[----:B------:R1:W-:Y:S02]  /*56600*/  STL [R1+0x4c], R3 ;  /* 0x00004c0301007387 */ /* 0x0003e40000100800 */
[----:B------:R-:W-:Y:S01]  /*56610*/  STL [R1+0x48], R8 ;  /* 0x0000480801007387 */ /* 0x000fe20000100800 */
[----:B------:R-:W-:Y:S01]  /*56620*/  STL [R1+0x44], R4 ;  /* 0x0000440401007387 */ /* 0x000fe20000100800 */
[----:B-1----:R-:W-:Y:S01]  /*56630*/  F2FP.PACK_AB R3, R5, R0 ;  /* 0x000000000503723e */ /* 0x002fe200000000ff */
[----:B------:R-:W-:-:S04]  /*56640*/  F2FP.PACK_AB R0, R16, R17 ;  /* 0x000000111000723e */ /* 0x000fc800000000ff */
[----:B------:R1:W-:Y:S01]  /*56650*/  STL [R1+0x40], R3 ;  /* 0x0000400301007387 */ /* 0x0003e20000100800 */
[----:B------:R2:W-:Y:S02]  /*56660*/  STL [R1+0x3c], R2 ;  /* 0x00003c0201007387 */ /* 0x0005e40000100800 */
[----:B------:R3:W-:Y:S01]  /*56670*/  STL [R1+0x38], R0 ;  /* 0x0000380001007387 */ /* 0x0007e20000100800 */
[----:B-1----:R-:W-:Y:S02]  /*56680*/  F2FP.PACK_AB R3, R18, R19 ;  /* 0x000000131203723e */ /* 0x002fe400000000ff */
[----:B--2---:R-:W-:Y:S02]  /*56690*/  F2FP.PACK_AB R2, R6, R7 ;  /* 0x000000070602723e */ /* 0x004fe400000000ff */
[----:B---3--:R-:W-:Y:S01]  /*566a0*/  F2FP.PACK_AB R0, R10, R11 ;  /* 0x0000000b0a00723e */ /* 0x008fe200000000ff */
[----:B------:R1:W-:Y:S02]  /*566b0*/  STL [R1+0x34], R3 ;  /* 0x0000340301007387 */ /* 0x0003e40000100800 */
[----:B------:R2:W-:Y:S02]  /*566c0*/  STL [R1+0x30], R2 ;  /* 0x0000300201007387 */ /* 0x0005e40000100800 */
[----:B------:R3:W-:Y:S01]  /*566d0*/  STL [R1+0x2c], R0 ;  /* 0x00002c0001007387 */ /* 0x0007e20000100800 */
[----:B-1----:R-:W-:-:S02]  /*566e0*/  F2FP.PACK_AB R3, R14, R15 ;  /* 0x0000000f0e03723e */ /* 0x002fc400000000ff */
[----:B--2---:R-:W-:Y:S02]  /*566f0*/  F2FP.PACK_AB R2, R20, R21 ;  /* 0x000000151402723e */ /* 0x004fe400000000ff */
[----:B---3--:R-:W-:Y:S01]  /*56700*/  F2FP.PACK_AB R0, R22, R23 ;  /* 0x000000171600723e */ /* 0x008fe200000000ff */
[----:B------:R-:W-:Y:S01]  /*56710*/  STL [R1+0x28], R3 ;  /* 0x0000280301007387 */ /* 0x000fe20000100800 */
[----:B------:R-:W2:Y:S02]  /*56720*/  LDL.LU R7, [R1+0x488] ;  /* 0x0004880001077983 */ /* 0x000ea40000300800 */
[----:B------:R-:W-:Y:S01]  /*56730*/  STL [R1+0x24], R2 ;  /* 0x0000240201007387 */ /* 0x000fe20000100800 */
[----:B--2---:R1:W-:Y:S01]  /*56740*/  STL [R1+0x17f4], R7 ;  /* 0x0017f40701007387 */ /* 0x0043e20000100800 */
[----:B------:R-:W-:Y:S03]  /*56750*/  STL [R1+0x20], R0 ;  /* 0x0000200001007387 */ /* 0x000fe60000100800 */
        /* <DEDUP_REMOVED lines=36> */
[----:B------:R-:W2:Y:S02]  /*569a0*/  LDL.LU R11, [R1+0x480] ;  /* 0x00048000010b7983 */ /* 0x000ea40000300800 */
[----:B--2---:R1:W-:Y:S04]  /*569b0*/  STL [R1+0x17e4], R11 ;  /* 0x0017e40b01007387 */ /* 0x0043e80000100800 */
[----:B-1----:R-:W2:Y:S01]  /*569c0*/  LDL.LU R11, [R1+0x92c] ;  /* 0x00092c00010b7983 */ /* 0x002ea20000300800 */
[----:B------:R-:W2:Y:S03]  /*569d0*/  LDL.LU R9, [R1+0x494] ;  /* 0x0004940001097983 */ /* 0x000ea60000300800 */
[----:B--2---:R1:W-:Y:S04]  /*569e0*/  STL [R1+0x17e0], R9 ;  /* 0x0017e00901007387 */ /* 0x0043e80000100800 */
[----:B-1----:R-:W2:Y:S01]  /*569f0*/  LDL.LU R9, [R1+0x484] ;  /* 0x0004840001097983 */ /* 0x002ea20000300800 */
[----:B------:R-:W2:Y:S02]  /*56a00*/  LDL.LU R10, [R1+0x490] ;  /* 0x00049000010a7983 */ /* 0x000ea40000300800 */
[----:B------:R-:W2:Y:S02]  /*56a10*/  LDL.LU R8, [R1+0x4a4] ;  /* 0x0004a40001087983 */ /* 0x000ea40000300800 */
        /* <DEDUP_REMOVED lines=26> */
[----:B------:R-:W2:Y:S01]  /*56bc0*/  LDL.LU R3, [R1+0x58c] ;  /* 0x00058c0001037983 */ /* 0x000ea20000300800 */
[----:B------:R-:W-:-:S02]  /*56bd0*/  F2FP.PACK_AB R7, R5, R7 ;  /* 0x000000070507723e */ /* 0x000fc400000000ff */
[----:B--2---:R1:W-:Y:S04]  /*56be0*/  STL [R1+0x17ac], R3 ;  /* 0x0017ac0301007387 */ /* 0x0043e80000100800 */
[----:B-1----:R-:W2:Y:S01]  /*56bf0*/  LDL.LU R3, [R1+0x57c] ;  /* 0x00057c0001037983 */ /* 0x002ea20000300800 */
        /* <DEDUP_REMOVED lines=11> */
[----:B------:R1:W-:Y:S04]  /*56cb0*/  STL [R1+0x1c], R7 ;  /* 0x00001c0701007387 */ /* 0x0003e80000100800 */
        /* <DEDUP_REMOVED lines=27> */
[----:B------:R1:W-:Y:S02]  /*56e70*/  STL [R1], R7 ;  /* 0x0000000701007387 */ /* 0x0003e40000100800 */
[----:B-1----:R-:W2:Y:S02]  /*56e80*/  LDL.LU R7, [R1+0x17f4] ;  /* 0x0017f40001077983 */ /* 0x002ea40000300800 */
[----:B--2---:R-:W-:Y:S02]  /*56e90*/  F2FP.PACK_AB R7, R5, R7 ;  /* 0x000000070507723e */ /* 0x004fe400000000ff */
[----:B------:R-:W3:Y:S02]  /*56ea0*/  LDL.LU R5, [R1+0x17f0] ;  /* 0x0017f00001057983 */ /* 0x000ee40000300800 */
[----:B---3--:R-:W-:-:S02]  /*56eb0*/  F2FP.PACK_AB R6, R5, R6 ;  /* 0x000000060506723e */ /* 0x008fc400000000ff */
[----:B------:R-:W4:Y:S02]  /*56ec0*/  LDL.LU R5, [R1+0x17ec] ;  /* 0x0017ec0001057983 */ /* 0x000f240000300800 */
[----:B----4-:R-:W-:Y:S02]  /*56ed0*/  F2FP.PACK_AB R5, R4, R5 ;  /* 0x000000050405723e */ /* 0x010fe400000000ff */
[----:B------:R-:W2:Y:S02]  /*56ee0*/  LDL.LU R4, [R1+0x17e8] ;  /* 0x0017e80001047983 */ /* 0x000ea40000300800 */
[----:B--2---:R-:W-:Y:S02]  /*56ef0*/  F2FP.PACK_AB R4, R11, R4 ;  /* 0x000000040b04723e */ /* 0x004fe400000000ff */
[----:B------:R-:W2:Y:S02]  /*56f00*/  LDL.LU R11, [R1+0x17e4] ;  /* 0x0017e400010b7983 */ /* 0x000ea40000300800 */
[----:B--2---:R-:W-:-:S02]  /*56f10*/  F2FP.PACK_AB R11, R9, R11 ;  /* 0x0000000b090b723e */ /* 0x004fc400000000ff */
[----:B------:R-:W2:Y:S02]  /*56f20*/  LDL.LU R9, [R1+0x17e0] ;  /* 0x0017e00001097983 */ /* 0x000ea40000300800 */
[----:B--2---:R-:W-:Y:S02]  /*56f30*/  F2FP.PACK_AB R10, R9, R10 ;  /* 0x0000000a090a723e */ /* 0x004fe400000000ff */
        /* <DEDUP_REMOVED lines=24> */
[----:B------:R-:W2:Y:S01]  /*570c0*/  LDL.LU R3, [R1+0x17ac] ;  /* 0x0017ac0001037983 */ /* 0x000ea20000300800 */
[----:B------:R-:W-:Y:S02]  /*570d0*/  F2FP.PACK_AB R20, R28, R20 ;  /* 0x000000141c14723e */ /* 0x000fe400000000ff */
[----:B--2---:R-:W-:Y:S02]  /*570e0*/  F2FP.PACK_AB R21, R3, R21 ;  /* 0x000000150315723e */ /* 0x004fe400000000ff */
[----:B------:R-:W2:Y:S01]  /*570f0*/  LDL.LU R3, [R1+0x17a8] ;  /* 0x0017a80001037983 */ /* 0x000ea20000300800 */
[----:B------:R1:W5:Y:S01]  /*57100*/  LDL.LU R28, [R1+0x17a4] ;  /* 0x0017a400011c7983 */ /* 0x0003620000300800 */
[----:B------:R-:W-:-:S02]  /*57110*/  F2FP.PACK_AB R27, R24, R27 ;  /* 0x0000001b181b723e */ /* 0x000fc400000000ff */
[----:B------:R-:W-:Y:S01]  /*57120*/  F2FP.PACK_AB R26, R25, R26 ;  /* 0x0000001a191a723e */ /* 0x000fe200000000ff */
[----:B------:R-:W-:Y:S01]  /*57130*/  F2FP.PACK_AB R25, R0, R2 ;  /* 0x000000020019723e */ /* 0x000fe200000000ff */
[----:B--2---:R-:W-:Y:S02]  /*57140*/  F2FP.PACK_AB R24, R29, R3 ;  /* 0x000000031d18723e */ /* 0x004fe400000000ff */
.L_x_1:
[----:B01----:R-:W2:Y:S04]  /*57150*/  LDL.LU R0, [R1+0x17a0] ;  /* 0x0017a00001007983 */ /* 0x003ea80000300800 */
[----:B------:R-:W0:Y:S02]  /*57160*/  S2R R2, SR_TID.X ;  /* 0x0000000000027919 */ /* 0x000e240000002100 */
[C---:B0-----:R-:W-:Y:S01]  /*57170*/  LOP3.LUT R3, R2.reuse, 0x7f, RZ, 0xc0, !PT ;  /* 0x0000007f02037812 */ /* 0x041fe200078ec0ff */
[C---:B------:R-:W-:Y:S02]  /*57180*/  IMAD.SHL.U32 R29, R2.reuse, 0x1000, RZ ;  /* 0x00001000021d7824 */ /* 0x040fe400078e00ff */
[----:B------:R-:W-:-:S03]  /*57190*/  IMAD.SHL.U32 R2, R2, 0x4, RZ ;  /* 0x0000000402027824 */ /* 0x000fc600078e00ff */
[----:B------:R-:W-:-:S05]  /*571a0*/  LOP3.LUT R29, R29, 0x6000, RZ, 0xc0, !PT ;  /* 0x000060001d1d7812 */ /* 0x000fca00078ec0ff */
[----:B------:R-:W-:Y:S01]  /*571b0*/  IMAD R29, R3, 0x10, R29 ;  /* 0x00000010031d7824 */ /* 0x000fe200078e021d */
[----:B------:R-:W-:Y:S04]  /*571c0*/  STL [R1+0x1a18], R24 ;  /* 0x001a181801007387 */ /* 0x000fe80000100800 */
[----:B------:R-:W-:Y:S01]  /*571d0*/  BAR.SYNC.DEFER_BLOCKING 0x0 ;  /* 0x0000000000007b1d */ /* 0x000fe20000010000 */
[----:B--2---:R-:W-:-:S04]  /*571e0*/  LOP3.LUT R0, R0, 0x60, RZ, 0xc0, !PT ;  /* 0x0000006000007812 */ /* 0x004fc800078ec0ff */
[----:B------:R-:W-:Y:S02]  /*571f0*/  LOP3.LUT R0, R0, 0x70, R2, 0x78, !PT ;  /* 0x0000007000007812 */ /* 0x000fe400078e7802 */
[----:B------:R-:W0:Y:S02]  /*57200*/  S2R R2, SR_TID.X ;  /* 0x0000000000027919 */ /* 0x000e240000002100 */
[C---:B0-----:R-:W-:Y:S02]  /*57210*/  IMAD.SHL.U32 R3, R2.reuse, 0x400, RZ ;  /* 0x0000040002037824 */ /* 0x041fe400078e00ff */
[----:B------:R-:W-:-:S03]  /*57220*/  IMAD.SHL.U32 R2, R2, 0x40, RZ ;  /* 0x0000004002027824 */ /* 0x000fc600078e00ff */
[----:B------:R-:W-:Y:S02]  /*57230*/  LOP3.LUT R3, R3, 0x6000, RZ, 0xc0, !PT ;  /* 0x0000600003037812 */ /* 0x000fe400078ec0ff */
[----:B------:R-:W-:-:S04]  /*57240*/  LOP3.LUT R2, R2, 0x1800, RZ, 0xc0, !PT ;  /* 0x0000180002027812 */ /* 0x000fc800078ec0ff */
[----:B------:R-:W-:-:S05]  /*57250*/  IADD3 R0, R0, R3, R2 ;  /* 0x0000000300007210 */ /* 0x000fca0007ffe002 */
[----:B------:R0:W-:Y:S04]  /*57260*/  STS.128 [R0], R24 ;  /* 0x0000001800007388 */ /* 0x0001e80000000c00 */
[----:B0-----:R-:W2:Y:S04]  /*57270*/  LDL.LU R24, [R1+0x40] ;  /* 0x0000400001187983 */ /* 0x001ea80000300800 */
[----:B------:R-:W2:Y:S04]  /*57280*/  LDL.LU R25, [R1+0x44] ;  /* 0x0000440001197983 */ /* 0x000ea80000300800 */
[----:B------:R-:W3:Y:S04]  /*57290*/  LDL.LU R26, [R1+0x48] ;  /* 0x00004800011a7983 */ /* 0x000ee80000300800 */
[----:B------:R-:W3:Y:S04]  /*572a0*/  LDL.LU R27, [R1+0x4c] ;  /* 0x00004c00011b7983 */ /* 0x000ee80000300800 */
[----:B---3--:R-:W-:Y:S04]  /*572b0*/  STL.64 [R1+0x1a28], R26 ;  /* 0x001a281a01007387 */ /* 0x008fe80000100a00 */
[----:B--2---:R0:W-:Y:S04]  /*572c0*/  STL.64 [R1+0x1a20], R24 ;  /* 0x001a201801007387 */ /* 0x0041e80000100a00 */
        /* <DEDUP_REMOVED lines=16> */
[----:B------:R-:W-:Y:S04]  /*573d0*/  STS.128 [R0+0x80], R20 ;  /* 0x0000801400007388 */ /* 0x000fe80000000c00 */
[----:B------:R-:W-:Y:S04]  /*573e0*/  STS.128 [R0+0x100], R16 ;  /* 0x0001001000007388 */ /* 0x000fe80000000c00 */
[----:B---3--:R-:W-:Y:S04]  /*573f0*/  STL.64 [R1+0x1a58], R26 ;  /* 0x001a581a01007387 */ /* 0x008fe80000100a00 */
[----:B--2---:R0:W-:Y:S04]  /*57400*/  STL.64 [R1+0x1a50], R24 ;  /* 0x001a501801007387 */ /* 0x0041e80000100a00 */
[----:B0-----:R-:W2:Y:S04]  /*57410*/  LDL.LU R24, [R1] ;  /* 0x0000000001187983 */ /* 0x001ea80000300800 */
[----:B------:R-:W2:Y:S04]  /*57420*/  LDL.LU R25, [R1+0x4] ;  /* 0x0000040001197983 */ /* 0x000ea80000300800 */
[----:B------:R-:W2:Y:S04]  /*57430*/  LDL.LU R26, [R1+0x8] ;  /* 0x00000800011a7983 */ /* 0x000ea80000300800 */
[----:B------:R-:W2:Y:S04]  /*57440*/  LDL.LU R27, [R1+0xc] ;  /* 0x00000c00011b7983 */ /* 0x000ea80000300800 */
[----:B------:R-:W3:Y:S04]  /*57450*/  LDL.LU R20, [R1+0x90] ;  /* 0x0000900001147983 */ /* 0x000ee80000300800 */
[----:B------:R-:W3:Y:S04]  /*57460*/  LDL.LU R21, [R1+0x94] ;  /* 0x0000940001157983 */ /* 0x000ee80000300800 */
[----:B------:R-:W3:Y:S04]  /*57470*/  LDL.LU R22, [R1+0x98] ;  /* 0x0000980001167983 */ /* 0x000ee80000300800 */
[----:B------:R-:W3:Y:S04]  /*57480*/  LDL.LU R23, [R1+0x9c] ;  /* 0x00009c0001177983 */ /* 0x000ee80000300800 */
[----:B------:R-:W4:Y:S04]  /*57490*/  LDL.LU R16, [R1+0x80] ;  /* 0x0000800001107983 */ /* 0x000f280000300800 */
[----:B------:R-:W4:Y:S04]  /*574a0*/  LDL.LU R17, [R1+0x84] ;  /* 0x0000840001117983 */ /* 0x000f280000300800 */
[----:B------:R-:W4:Y:S04]  /*574b0*/  LDL.LU R18, [R1+0x88] ;  /* 0x0000880001127983 */ /* 0x000f280000300800 */
[----:B------:R-:W4:Y:S04]  /*574c0*/  LDL.LU R19, [R1+0x8c] ;  /* 0x00008c0001137983 */ /* 0x000f280000300800 */
[----:B------:R0:W-:Y:S04]  /*574d0*/  STS.128 [R0+0x180], R12 ;  /* 0x0001800c00007388 */ /* 0x0001e80000000c00 */
[----:B------:R1:W-:Y:S04]  /*574e0*/  STS.128 [R0+0x200], R8 ;  /* 0x0002000800007388 */ /* 0x0003e80000000c00 */
[----:B------:R1:W-:Y:S04]  /*574f0*/  STS.128 [R0+0x280], R4 ;  /* 0x0002800400007388 */ /* 0x0003e80000000c00 */
[----:B0-----:R-:W3:Y:S04]  /*57500*/  LDL.LU R12, [R1+0x70] ;  /* 0x00007000010c7983 */ /* 0x001ee80000300800 */
[----:B------:R-:W3:Y:S04]  /*57510*/  LDL.LU R13, [R1+0x74] ;  /* 0x00007400010d7983 */ /* 0x000ee80000300800 */
[----:B------:R-:W3:Y:S04]  /*57520*/  LDL.LU R14, [R1+0x78] ;  /* 0x00007800010e7983 */ /* 0x000ee80000300800 */
[----:B------:R-:W3:Y:S04]  /*57530*/  LDL.LU R15, [R1+0x7c] ;  /* 0x00007c00010f7983 */ /* 0x000ee80000300800 */
[----:B-1----:R-:W3:Y:S04]  /*57540*/  LDL.LU R8, [R1+0x60] ;  /* 0x0000600001087983 */ /* 0x002ee80000300800 */
[----:B------:R-:W3:Y:S04]  /*57550*/  LDL.LU R9, [R1+0x64] ;  /* 0x0000640001097983 */ /* 0x000ee80000300800 */
[----:B------:R-:W3:Y:S04]  /*57560*/  LDL.LU R10, [R1+0x68] ;  /* 0x00006800010a7983 */ /* 0x000ee80000300800 */
[----:B------:R-:W3:Y:S04]  /*57570*/  LDL.LU R11, [R1+0x6c] ;  /* 0x00006c00010b7983 */ /* 0x000ee80000300800 */
[----:B------:R-:W3:Y:S04]  /*57580*/  LDL.LU R4, [R1+0x50] ;  /* 0x0000500001047983 */ /* 0x000ee80000300800 */
[----:B------:R-:W3:Y:S04]  /*57590*/  LDL.LU R5, [R1+0x54] ;  /* 0x0000540001057983 */ /* 0x000ee80000300800 */
[----:B------:R-:W3:Y:S04]  /*575a0*/  LDL.LU R6, [R1+0x58] ;  /* 0x0000580001067983 */ /* 0x000ee80000300800 */
[----:B------:R-:W3:Y:S04]  /*575b0*/  LDL.LU R7, [R1+0x5c] ;  /* 0x00005c0001077983 */ /* 0x000ee80000300800 */
[----:B--2---:R0:W-:Y:S04]  /*575c0*/  STS.128 [R0+0x300], R24 ;  /* 0x0003001800007388 */ /* 0x0041e80000000c00 */
[----:B0-----:R-:W2:Y:S04]  /*575d0*/  LDL.LU.64 R26, [R1+0x1a58] ;  /* 0x001a5800011a7983 */ /* 0x001ea80000300a00 */
[----:B------:R-:W2:Y:S04]  /*575e0*/  LDL.LU.64 R24, [R1+0x1a50] ;  /* 0x001a500001187983 */ /* 0x000ea80000300a00 */
        /* <DEDUP_REMOVED lines=9> */
[----:B---3--:R-:W-:Y:S04]  /*57680*/  STS.128 [R0+0x580], R4 ;  /* 0x0005800400007388 */ /* 0x008fe80000000c00 */
[----:B------:R-:W-:Y:S04]  /*57690*/  STS.128 [R0+0x600], R8 ;  /* 0x0006000800007388 */ /* 0x000fe80000000c00 */
[----:B------:R-:W-:Y:S04]  /*576a0*/  STS.128 [R0+0x680], R12 ;  /* 0x0006800c00007388 */ /* 0x000fe80000000c00 */
[----:B----4-:R-:W-:Y:S04]  /*576b0*/  STS.128 [R0+0x700], R16 ;  /* 0x0007001000007388 */ /* 0x010fe80000000c00 */
[----:B------:R-:W-:Y:S04]  /*576c0*/  STS.128 [R0+0x780], R20 ;  /* 0x0007801400007388 */ /* 0x000fe80000000c00 */
[----:B--2---:R0:W-:Y:S04]  /*576d0*/  STS.128 [R0+0x500], R24 ;  /* 0x0005001800007388 */ /* 0x0041e80000000c00 */
[----:B------:R-:W-:Y:S06]  /*576e0*/  BAR.SYNC.DEFER_BLOCKING 0x0 ;  /* 0x0000000000007b1d */ /* 0x000fec0000010000 */
[----:B0-----:R-:W2:Y:S04]  /*576f0*/  LDL.LU R24, [R1+0x1a18] ;  /* 0x001a180001187983 */ /* 0x001ea80000300800 */
[----:B------:R-:W0:Y:S04]  /*57700*/  LDS.128 R4, [R29] ;  /* 0x000000001d047984 */ /* 0x000e280000000c00 */
[----:B0-----:R-:W-:Y:S01]  /*57710*/  STL [R1+0x4], R5 ;  /* 0x0000040501007387 */ /* 0x001fe20000100800 */
[----:B------:R-:W-:-:S03]  /*57720*/  IMAD.MOV.U32 R25, RZ, RZ, R4 ;  /* 0x000000ffff197224 */ /* 0x000fc600078e0004 */
[----:B------:R-:W-:Y:S04]  /*57730*/  STL.64 [R1+0x8], R6 ;  /* 0x0000080601007387 */ /* 0x000fe80000100a00 */
[----:B------:R-:W0:Y:S04]  /*57740*/  LDS.128 R4, [R29+0x800] ;  /* 0x000800001d047984 */ /* 0x000e280000000c00 */
[----:B------:R-:W3:Y:S04]  /*57750*/  LDL.LU R16, [R1+0x1a0] ;  /* 0x0001a00001107983 */ /* 0x000ee80000300800 */
[----:B0-----:R-:W-:Y:S04]  /*57760*/  STL.64 [R1+0x40], R4 ;  /* 0x0000400401007387 */ /* 0x001fe80000100a00 */
[----:B------:R-:W-:Y:S04]  /*57770*/  STL.64 [R1+0x48], R6 ;  /* 0x0000480601007387 */ /* 0x000fe80000100a00 */
[----:B------:R-:W3:Y:S04]  /*57780*/  LDL.LU R17, [R1+0x1a4] ;  /* 0x0001a40001117983 */ /* 0x000ee80000300800 */
[----:B------:R-:W4:Y:S04]  /*57790*/  LDL.LU R18, [R1+0x1a8] ;  /* 0x0001a80001127983 */ /* 0x000f280000300800 */
[----:B------:R-:W4:Y:S04]  /*577a0*/  LDL.LU R19, [R1+0x1ac] ;  /* 0x0001ac0001137983 */ /* 0x000f280000300800 */
[----:B----4-:R-:W-:Y:S04]  /*577b0*/  STL.64 [R1+0x1960], R18 ;  /* 0x0019601201007387 */ /* 0x010fe80000100a00 */
[----:B---3--:R0:W-:Y:S04]  /*577c0*/  STL.64 [R1+0x1958], R16 ;  /* 0x0019581001007387 */ /* 0x0081e80000100a00 */
[----:B------:R-:W3:Y:S04]  /*577d0*/  LDL.LU R12, [R1+0x170] ;  /* 0x00017000010c7983 */ /* 0x000ee80000300800 */
        /* <DEDUP_REMOVED lines=11> */
[----:B0-----:R-:W4:Y:S04]  /*57890*/  LDL.LU R16, [R1+0x140] ;  /* 0x0001400001107983 */ /* 0x001f280000300800 */
[----:B------:R-:W4:Y:S04]  /*578a0*/  LDL.LU R17, [R1+0x144] ;  /* 0x0001440001117983 */ /* 0x000f280000300800 */
[----:B------:R-:W2:Y:S04]  /*578b0*/  LDL.LU R18, [R1+0x148] ;  /* 0x0001480001127983 */ /* 0x000ea80000300800 */
[----:B------:R-:W2:Y:S04]  /*578c0*/  LDL.LU R19, [R1+0x14c] ;  /* 0x00014c0001137983 */ /* 0x000ea80000300800 */
[----:B--2---:R-:W-:Y:S04]  /*578d0*/  STL.64 [R1+0x1990], R18 ;  /* 0x0019901201007387 */ /* 0x004fe80000100a00 */
[----:B----4-:R-:W-:Y:S04]  /*578e0*/  STL.64 [R1+0x1988], R16 ;  /* 0x0019881001007387 */ /* 0x010fe80000100a00 */
[----:B-1----:R-:W2:Y:S04]  /*578f0*/  LDL.LU R12, [R1+0x130] ;  /* 0x00013000010c7983 */ /* 0x002ea80000300800 */
[----:B------:R-:W2:Y:S04]  /*57900*/  LDL.LU R13, [R1+0x134] ;  /* 0x00013400010d7983 */ /* 0x000ea80000300800 */
[----:B------:R-:W4:Y:S04]  /*57910*/  LDL.LU R14, [R1+0x138] ;  /* 0x00013800010e7983 */ /* 0x000f280000300800 */
[----:B------:R-:W4:Y:S04]  /*57920*/  LDL.LU R15, [R1+0x13c] ;  /* 0x00013c00010f7983 */ /* 0x000f280000300800 */
[----:B----4-:R-:W-:Y:S04]  /*57930*/  STL.64 [R1+0x19a0], R14 ;  /* 0x0019a00e01007387 */ /* 0x010fe80000100a00 */
[----:B--2---:R0:W-:Y:S04]  /*57940*/  STL.64 [R1+0x1998], R12 ;  /* 0x0019980c01007387 */ /* 0x0041e80000100a00 */
[----:B---3--:R-:W2:Y:S04]  /*57950*/  LDL.LU R8, [R1+0x120] ;  /* 0x0001200001087983 */ /* 0x008ea80000300800 */
        /* <DEDUP_REMOVED lines=11> */
[----:B-1----:R-:W2:Y:S04]  /*57a10*/  LDL.LU R8, [R1+0xf0] ;  /* 0x0000f00001087983 */ /* 0x002ea80000300800 */
[----:B------:R-:W2:Y:S04]  /*57a20*/  LDL.LU R9, [R1+0xf4] ;  /* 0x0000f40001097983 */ /* 0x000ea80000300800 */
[----:B------:R-:W3:Y:S04]  /*57a30*/  LDL.LU R10, [R1+0xf8] ;  /* 0x0000f800010a7983 */ /* 0x000ee80000300800 */
[----:B------:R-:W3:Y:S04]  /*57a40*/  LDL.LU R11, [R1+0xfc] ;  /* 0x0000fc00010b7983 */ /* 0x000ee80000300800 */
[----:B---3--:R-:W-:Y:S04]  /*57a50*/  STL.64 [R1+0x19d0], R10 ;  /* 0x0019d00a01007387 */ /* 0x008fe80000100a00 */
[----:B--2---:R-:W-:Y:S04]  /*57a60*/  STL.64 [R1+0x19c8], R8 ;  /* 0x0019c80801007387 */ /* 0x004fe80000100a00 */
        /* <DEDUP_REMOVED lines=21> */
[----:B------:R-:W3:Y:S01]  /*57bc0*/  LDL.LU R15, [R1+0xac] ;  /* 0x0000ac00010f7983 */ /* 0x000ee20000300800 */
[----:B------:R-:W-:-:S02]  /*57bd0*/  LOP3.LUT R3, R29, 0x20, RZ, 0x3c, !PT ;  /* 0x000000201d037812 */ /* 0x000fc400078e3cff */
[C---:B------:R-:W-:Y:S01]  /*57be0*/  LOP3.LUT R2, R29.reuse, 0x40, RZ, 0x3c, !PT ;  /* 0x000000401d027812 */ /* 0x040fe200078e3cff */
[----:B---3--:R-:W-:Y:S04]  /*57bf0*/  STL.64 [R1+0x1a10], R14 ;  /* 0x001a100e01007387 */ /* 0x008fe80000100a00 */
[----:B--2---:R-:W-:Y:S04]  /*57c00*/  STL.64 [R1+0x1a08], R12 ;  /* 0x001a080c01007387 */ /* 0x004fe80000100a00 */
[----:B------:R-:W0:Y:S04]  /*57c10*/  LDS.128 R12, [R29+0x1000] ;  /* 0x001000001d0c7984 */ /* 0x000e280000000c00 */
[----:B------:R-:W2:Y:S04]  /*57c20*/  LDL.LU R8, [R1+0xd0] ;  /* 0x0000d00001087983 */ /* 0x000ea80000300800 */
        /* <DEDUP_REMOVED lines=11> */
[----:B------:R-:W2:Y:S04]  /*57ce0*/  LDL.LU R20, [R1+0x1b0] ;  /* 0x0001b00001147983 */ /* 0x000ea80000300800 */
[----:B------:R-:W2:Y:S04]  /*57cf0*/  LDL.LU R21, [R1+0x1b4] ;  /* 0x0001b40001157983 */ /* 0x000ea80000300800 */
[----:B------:R-:W2:Y:S04]  /*57d00*/  LDL.LU R22, [R1+0x1b8] ;  /* 0x0001b80001167983 */ /* 0x000ea80000300800 */
[----:B------:R-:W2:Y:S04]  /*57d10*/  LDL.LU R23, [R1+0x1bc] ;  /* 0x0001bc0001177983 */ /* 0x000ea80000300800 */
[----:B0-----:R-:W-:Y:S04]  /*57d20*/  STL.64 [R1+0x80], R12 ;  /* 0x0000800c01007387 */ /* 0x001fe80000100a00 */
[----:B------:R-:W-:Y:S04]  /*57d30*/  STL.64 [R1+0x88], R14 ;  /* 0x0000880e01007387 */ /* 0x000fe80000100a00 */
[----:B------:R-:W0:Y:S04]  /*57d40*/  LDS.128 R12, [R29+0x1800] ;  /* 0x001800001d0c7984 */ /* 0x000e280000000c00 */
[----:B0-----:R-:W-:Y:S04]  /*57d50*/  STL.64 [R1+0x260], R12 ;  /* 0x0002600c01007387 */ /* 0x001fe80000100a00 */
[----:B------:R-:W-:Y:S04]  /*57d60*/  STL.64 [R1+0x268], R14 ;  /* 0x0002680e01007387 */ /* 0x000fe80000100a00 */
[----:B------:R-:W0:Y:S04]  /*57d70*/  LDS.128 R12, [R3] ;  /* 0x00000000030c7984 */ /* 0x000e280000000c00 */
[----:B0-----:R-:W-:Y:S04]  /*57d80*/  STL.64 [R1+0x10], R12 ;  /* 0x0000100c01007387 */ /* 0x001fe80000100a00 */
[----:B------:R-:W-:Y:S04]  /*57d90*/  STL.64 [R1+0x18], R14 ;  /* 0x0000180e01007387 */ /* 0x000fe80000100a00 */
[----:B------:R-:W0:Y:S04]  /*57da0*/  LDS.128 R12, [R3+0x800] ;  /* 0x00080000030c7984 */ /* 0x000e280000000c00 */
        /* <DEDUP_REMOVED lines=14> */
[----:B------:R-:W0:Y:S01]  /*57e90*/  LDS.128 R12, [R2+0x1000] ;  /* 0x00100000020c7984 */ /* 0x000e220000000c00 */
[----:B------:R-:W-:-:S03]  /*57ea0*/  LOP3.LUT R26, R29, 0x60, RZ, 0x3c, !PT ;  /* 0x000000601d1a7812 */ /* 0x000fc600078e3cff */
        /* <DEDUP_REMOVED lines=15> */
[----:B------:R-:W-:Y:S06]  /*57fa0*/  BAR.SYNC.DEFER_BLOCKING 0x0 ;  /* 0x0000000000007b1d */ /* 0x000fec0000010000 */
[----:B0-----:R-:W-:Y:S04]  /*57fb0*/  STL.64 [R1+0x290], R12 ;  /* 0x0002900c01007387 */ /* 0x001fe80000100a00 */
[----:B------:R0:W-:Y:S04]  /*57fc0*/  STL.64 [R1+0x298], R14 ;  /* 0x0002980e01007387 */ /* 0x0001e80000100a00 */
[----:B0-----:R-:W2:Y:S04]  /*57fd0*/  LDL.LU.64 R14, [R1+0x1a10] ;  /* 0x001a1000010e7983 */ /* 0x001ea80000300a00 */
[----:B------:R-:W2:Y:S04]  /*57fe0*/  LDL.LU.64 R12, [R1+0x1a08] ;  /* 0x001a0800010c7983 */ /* 0x000ea80000300a00 */
[----:B--2---:R0:W-:Y:S04]  /*57ff0*/  STS.128 [R0], R12 ;  /* 0x0000000c00007388 */ /* 0x0041e80000000c00 */
        /* <DEDUP_REMOVED lines=8> */
[----:B------:R0:W-:Y:S04]  /*58080*/  STS.128 [R0+0x180], R8 ;  /* 0x0001800800007388 */ /* 0x0001e80000000c00 */
[----:B0-----:R-:W3:Y:S04]  /*58090*/  LDL.LU.64 R10, [R1+0x19d0] ;  /* 0x0019d000010a7983 */ /* 0x001ee80000300a00 */
[----:B------:R-:W3:Y:S04]  /*580a0*/  LDL.LU.64 R8, [R1+0x19c8] ;  /* 0x0019c80001087983 */ /* 0x000ee80000300a00 */
[----:B--2---:R0:W-:Y:S04]  /*580b0*/  STS.128 [R0+0x200], R12 ;  /* 0x0002000c00007388 */ /* 0x0041e80000000c00 */
[----:B0-----:R-:W2:Y:S04]  /*580c0*/  LDL.LU.64 R14, [R1+0x19c0] ;  /* 0x0019c000010e7983 */ /* 0x001ea80000300a00 */
[----:B------:R-:W2:Y:S04]  /*580d0*/  LDL.LU.64 R12, [R1+0x19b8] ;  /* 0x0019b800010c7983 */ /* 0x000ea80000300a00 */
[----:B---3--:R0:W-:Y:S04]  /*580e0*/  STS.128 [R0+0x280], R8 ;  /* 0x0002800800007388 */ /* 0x0081e80000000c00 */
[----:B------:R-:W-:Y:S04]  /*580f0*/  STS.128 [R0+0x380], R16 ;  /* 0x0003801000007388 */ /* 0x000fe80000000c00 */
[----:B0-----:R-:W3:Y:S04]  /*58100*/  LDL.LU.64 R10, [R1+0x19b0] ;  /* 0x0019b000010a7983 */ /* 0x001ee80000300a00 */
[----:B------:R-:W3:Y:S04]  /*58110*/  LDL.LU.64 R8, [R1+0x19a8] ;  /* 0x0019a80001087983 */ /* 0x000ee80000300a00 */
[----:B--2---:R0:W-:Y:S04]  /*58120*/  STS.128 [R0+0x300], R12 ;  /* 0x0003000c00007388 */ /* 0x0041e80000000c00 */
[----:B0-----:R-:W2:Y:S04]  /*58130*/  LDL.LU.64 R14, [R1+0x19a0] ;  /* 0x0019a000010e7983 */ /* 0x001ea80000300a00 */
[----:B------:R-:W2:Y:S04]  /*58140*/  LDL.LU.64 R12, [R1+0x1998] ;  /* 0x00199800010c7983 */ /* 0x000ea80000300a00 */
[----:B------:R-:W4:Y:S04]  /*58150*/  LDL.LU.64 R18, [R1+0x1990] ;  /* 0x0019900001127983 */ /* 0x000f280000300a00 */
[----:B------:R-:W4:Y:S04]  /*58160*/  LDL.LU.64 R16, [R1+0x1988] ;  /* 0x0019880001107983 */ /* 0x000f280000300a00 */
[----:B---3--:R0:W-:Y:S04]  /*58170*/  STS.128 [R0+0x400], R8 ;  /* 0x0004000800007388 */ /* 0x0081e80000000c00 */
[----:B0-----:R-:W3:Y:S04]  /*58180*/  LDL.LU.64 R10, [R1+0x1980] ;  /* 0x00198000010a7983 */ /* 0x001ee80000300a00 */
[----:B------:R-:W3:Y:S04]  /*58190*/  LDL.LU.64 R8, [R1+0x1978] ;  /* 0x0019780001087983 */ /* 0x000ee80000300a00 */
[----:B--2---:R0:W-:Y:S04]  /*581a0*/  STS.128 [R0+0x480], R12 ;  /* 0x0004800c00007388 */ /* 0x0041e80000000c00 */
[----:B----4-:R1:W-:Y:S04]  /*581b0*/  STS.128 [R0+0x500], R16 ;  /* 0x0005001000007388 */ /* 0x0103e80000000c00 */
[----:B0-----:R-:W2:Y:S04]  /*581c0*/  LDL.LU.64 R14, [R1+0x1970] ;  /* 0x00197000010e7983 */ /* 0x001ea80000300a00 */
[----:B------:R-:W2:Y:S04]  /*581d0*/  LDL.LU.64 R12, [R1+0x1968] ;  /* 0x00196800010c7983 */ /* 0x000ea80000300a00 */
[----:B-1----:R-:W4:Y:S04]  /*581e0*/  LDL.LU.64 R18, [R1+0x1960] ;  /* 0x0019600001127983 */ /* 0x002f280000300a00 */
[----:B------:R-:W4:Y:S04]  /*581f0*/  LDL.LU.64 R16, [R1+0x1958] ;  /* 0x0019580001107983 */ /* 0x000f280000300a00 */
[----:B------:R-:W-:Y:S04]  /*58200*/  STS.128 [R0+0x580], R4 ;  /* 0x0005800400007388 */ /* 0x000fe80000000c00 */
[----:B---3--:R-:W-:Y:S04]  /*58210*/  STS.128 [R0+0x600], R8 ;  /* 0x0006000800007388 */ /* 0x008fe80000000c00 */
[----:B------:R-:W-:Y:S04]  /*58220*/  STS.128 [R0+0x780], R20 ;  /* 0x0007801400007388 */ /* 0x000fe80000000c00 */
[----:B--2---:R-:W-:Y:S04]  /*58230*/  STS.128 [R0+0x680], R12 ;  /* 0x0006800c00007388 */ /* 0x004fe80000000c00 */
[----:B----4-:R0:W-:Y:S04]  /*58240*/  STS.128 [R0+0x700], R16 ;  /* 0x0007001000007388 */ /* 0x0101e80000000c00 */
[----:B------:R-:W-:Y:S06]  /*58250*/  BAR.SYNC.DEFER_BLOCKING 0x0 ;  /* 0x0000000000007b1d */ /* 0x000fec0000010000 */
[----:B0-----:R-:W2:Y:S04]  /*58260*/  LDL.LU R16, [R1+0x360] ;  /* 0x0003600001107983 */ /* 0x001ea80000300800 */
[----:B------:R-:W0:Y:S04]  /*58270*/  LDS.128 R8, [R29] ;  /* 0x000000001d087984 */ /* 0x000e280000000c00 */
[----:B------:R-:W1:Y:S04]  /*58280*/  LDS.128 R4, [R29+0x800] ;  /* 0x000800001d047984 */ /* 0x000e680000000c00 */
[----:B0-----:R0:W-:Y:S04]  /*58290*/  STL.64 [R1+0xa0], R8 ;  /* 0x0000a00801007387 */ /* 0x0011e80000100a00 */
[----:B------:R3:W-:Y:S04]  /*582a0*/  STL.64 [R1+0xa8], R10 ;  /* 0x0000a80a01007387 */ /* 0x0007e80000100a00 */
[----:B-1----:R-:W-:Y:S04]  /*582b0*/  STL.64 [R1+0xe0], R4 ;  /* 0x0000e00401007387 */ /* 0x002fe80000100a00 */
[----:B------:R-:W-:Y:S04]  /*582c0*/  STL.64 [R1+0xe8], R6 ;  /* 0x0000e80601007387 */ /* 0x000fe80000100a00 */
[----:B------:R-:W2:Y:S04]  /*582d0*/  LDL.LU R17, [R1+0x364] ;  /* 0x0003640001117983 */ /* 0x000ea80000300800 */
[----:B------:R-:W4:Y:S04]  /*582e0*/  LDL.LU R18, [R1+0x368] ;  /* 0x0003680001127983 */ /* 0x000f280000300800 */
[----:B------:R-:W4:Y:S04]  /*582f0*/  LDL.LU R19, [R1+0x36c] ;  /* 0x00036c0001137983 */ /* 0x000f280000300800 */
[----:B----4-:R-:W-:Y:S04]  /*58300*/  STL.64 [R1+0x18a0], R18 ;  /* 0x0018a01201007387 */ /* 0x010fe80000100a00 */
[----:B--2---:R1:W-:Y:S04]  /*58310*/  STL.64 [R1+0x1898], R16 ;  /* 0x0018981001007387 */ /* 0x0043e80000100a00 */
[----:B------:R-:W2:Y:S04]  /*58320*/  LDL.LU R12, [R1+0x350] ;  /* 0x00035000010c7983 */ /* 0x000ea80000300800 */
[----:B------:R-:W2:Y:S04]  /*58330*/  LDL.LU R13, [R1+0x354] ;  /* 0x00035400010d7983 */ /* 0x000ea80000300800 */
[----:B------:R-:W4:Y:S04]  /*58340*/  LDL.LU R14, [R1+0x358] ;  /* 0x00035800010e7983 */ /* 0x000f280000300800 */
[----:B------:R-:W4:Y:S04]  /*58350*/  LDL.LU R15, [R1+0x35c] ;  /* 0x00035c00010f7983 */ /* 0x000f280000300800 */
[----:B----4-:R-:W-:Y:S04]  /*58360*/  STL.64 [R1+0x18b0], R14 ;  /* 0x0018b00e01007387 */ /* 0x010fe80000100a00 */
[----:B--2---:R2:W-:Y:S04]  /*58370*/  STL.64 [R1+0x18a8], R12 ;  /* 0x0018a80c01007387 */ /* 0x0045e80000100a00 */
[----:B0-----:R-:W4:Y:S04]  /*58380*/  LDL.LU R8, [R1+0x340] ;  /* 0x0003400001087983 */ /* 0x001f280000300800 */
[----:B------:R-:W4:Y:S04]  /*58390*/  LDL.LU R9, [R1+0x344] ;  /* 0x0003440001097983 */ /* 0x000f280000300800 */
[----:B---3--:R-:W3:Y:S04]  /*583a0*/  LDL.LU R10, [R1+0x348] ;  /* 0x00034800010a7983 */ /* 0x008ee80000300800 */
[----:B------:R-:W3:Y:S04]  /*583b0*/  LDL.LU R11, [R1+0x34c] ;  /* 0x00034c00010b7983 */ /* 0x000ee80000300800 */
[----:B---3--:R-:W-:Y:S04]  /*583c0*/  STL.64 [R1+0x18c0], R10 ;  /* 0x0018c00a01007387 */ /* 0x008fe80000100a00 */
[----:B----4-:R0:W-:Y:S04]  /*583d0*/  STL.64 [R1+0x18b8], R8 ;  /* 0x0018b80801007387 */ /* 0x0101e80000100a00 */
[----:B-1----:R-:W3:Y:S04]  /*583e0*/  LDL.LU R16, [R1+0x2d0] ;  /* 0x0002d00001107983 */ /* 0x002ee80000300800 */
[----:B------:R-:W3:Y:S04]  /*583f0*/  LDL.LU R17, [R1+0x2d4] ;  /* 0x0002d40001117983 */ /* 0x000ee80000300800 */
[----:B------:R-:W4:Y:S04]  /*58400*/  LDL.LU R18, [R1+0x2d8] ;  /* 0x0002d80001127983 */ /* 0x000f280000300800 */
[----:B------:R-:W4:Y:S04]  /*58410*/  LDL.LU R19, [R1+0x2dc] ;  /* 0x0002dc0001137983 */ /* 0x000f280000300800 */
[----:B----4-:R-:W-:Y:S04]  /*58420*/  STL.64 [R1+0x18d0], R18 ;  /* 0x0018d01201007387 */ /* 0x010fe80000100a00 */
[----:B---3--:R-:W-:Y:S04]  /*58430*/  STL.64 [R1+0x18c8], R16 ;  /* 0x0018c81001007387 */ /* 0x008fe80000100a00 */
[----:B--2---:R-:W2:Y:S04]  /*58440*/  LDL.LU R12, [R1+0x250] ;  /* 0x00025000010c7983 */ /* 0x004ea80000300800 */
        /* <DEDUP_REMOVED lines=22> */
[----:B--2---:R-:W-:Y:S04]  /*585b0*/  STL.64 [R1+0x1908], R8 ;  /* 0x0019080801007387 */ /* 0x004fe80000100a00 */
        /* <DEDUP_REMOVED lines=122> */
[----:B----4-:R-:W-:Y:S04]  /*58d60*/  STS.128 [R0+0x700], R16 ;  /* 0x0007001000007388 */ /* 0x010fe80000000c00 */
[----:B------:R-:W-:Y:S06]  /*58d70*/  BAR.SYNC.DEFER_BLOCKING 0x0 ;  /* 0x0000000000007b1d */ /* 0x000fec0000010000 */
[----:B------:R-:W0:Y:S04]  /*58d80*/  LDS.128 R4, [R29] ;  /* 0x000000001d047984 */ /* 0x000e280000000c00 */
[----:B------:R-:W1:Y:S04]  /*58d90*/  LDS.128 R12, [R29+0x800] ;  /* 0x000800001d0c7984 */ /* 0x000e680000000c00 */
[----:B------:R-:W2:Y:S04]  /*58da0*/  LDS.128 R8, [R29+0x1000] ;  /* 0x001000001d087984 */ /* 0x000ea80000000c00 */
[----:B------:R-:W-:Y:S04]  /*58db0*/  LDS.128 R16, [R26] ;  /* 0x000000001a107984 */ /* 0x000fe80000000c00 */
[----:B0-----:R-:W-:Y:S04]  /*58dc0*/  STL.64 [R1+0x200], R4 ;  /* 0x0002000401007387 */ /* 0x001fe80000100a00 */
[----:B------:R-:W-:Y:S04]  /*58dd0*/  STL.64 [R1+0x208], R6 ;  /* 0x0002080601007387 */ /* 0x000fe80000100a00 */
[----:B------:R-:W0:Y:S04]  /*58de0*/  LDS.128 R4, [R29+0x1800] ;  /* 0x001800001d047984 */ /* 0x000e280000000c00 */
[----:B-1----:R-:W-:Y:S04]  /*58df0*/  STL.64 [R1+0x240], R12 ;  /* 0x0002400c01007387 */ /* 0x002fe80000100a00 */
[----:B------:R-:W-:Y:S04]  /*58e00*/  STL.64 [R1+0x248], R14 ;  /* 0x0002480e01007387 */ /* 0x000fe80000100a00 */
[----:B------:R-:W-:Y:S04]  /*58e10*/  STL [R1+0x17a8], R29 ;  /* 0x0017a81d01007387 */ /* 0x000fe80000100800 */
[----:B--2---:R-:W-:Y:S04]  /*58e20*/  STL.64 [R1+0x250], R8 ;  /* 0x0002500801007387 */ /* 0x004fe80000100a00 */
[----:B------:R-:W-:Y:S04]  /*58e30*/  STL.64 [R1+0x258], R10 ;  /* 0x0002580a01007387 */ /* 0x000fe80000100a00 */
[----:B------:R-:W1:Y:S04]  /*58e40*/  LDS.128 R12, [R3] ;  /* 0x00000000030c7984 */ /* 0x000e680000000c00 */
[----:B------:R-:W-:Y:S04]  /*58e50*/  LDS.128 R8, [R3+0x800] ;  /* 0x0008000003087984 */ /* 0x000fe80000000c00 */
[----:B0-----:R-:W-:Y:S04]  /*58e60*/  STL.64 [R1+0x230], R4 ;  /* 0x0002300401007387 */ /* 0x001fe80000100a00 */
[----:B------:R-:W-:Y:S04]  /*58e70*/  STL.64 [R1+0x238], R6 ;  /* 0x0002380601007387 */ /* 0x000fe80000100a00 */
[----:B------:R-:W0:Y:S04]  /*58e80*/  LDS.128 R4, [R3+0x1000] ;  /* 0x0010000003047984 */ /* 0x000e280000000c00 */
[----:B-1----:R-:W-:Y:S04]  /*58e90*/  STL.64 [R1+0x210], R12 ;  /* 0x0002100c01007387 */ /* 0x002fe80000100a00 */
[----:B------:R-:W-:Y:S04]  /*58ea0*/  STL.64 [R1+0x218], R14 ;  /* 0x0002180e01007387 */ /* 0x000fe80000100a00 */
[----:B------:R-:W1:Y:S04]  /*58eb0*/  LDS.128 R12, [R3+0x1800] ;  /* 0x00180000030c7984 */ /* 0x000e680000000c00 */
[----:B0-----:R-:W-:Y:S01]  /*58ec0*/  STL.64 [R1+0x1f0], R4 ;  /* 0x0001f00401007387 */ /* 0x001fe20000100a00 */
[----:B------:R-:W-:-:S03]  /*58ed0*/  IMAD.MOV.U32 R29, RZ, RZ, R7 ;  /* 0x000000ffff1d7224 */ /* 0x000fc600078e0007 */
[----:B------:R-:W-:Y:S04]  /*58ee0*/  STL.64 [R1+0x220], R8 ;  /* 0x0002200801007387 */ /* 0x000fe80000100a00 */
[----:B------:R-:W-:Y:S04]  /*58ef0*/  STL.64 [R1+0x228], R10 ;  /* 0x0002280a01007387 */ /* 0x000fe80000100a00 */
[----:B------:R-:W-:Y:S04]  /*58f00*/  STL [R1+0x1f8], R6 ;  /* 0x0001f80601007387 */ /* 0x000fe80000100800 */
[----:B------:R-:W0:Y:S04]  /*58f10*/  LDS.128 R4, [R2+0x800] ;  /* 0x0008000002047984 */ /* 0x000e280000000c00 */
[----:B------:R-:W2:Y:S04]  /*58f20*/  LDS.128 R8, [R2] ;  /* 0x0000000002087984 */ /* 0x000ea80000000c00 */
[----:B------:R-:W3:Y:S04]  /*58f30*/  LDL.LU R20, [R1+0x4b0] ;  /* 0x0004b00001147983 */ /* 0x000ee80000300800 */
[----:B------:R-:W3:Y:S04]  /*58f40*/  LDL.LU R21, [R1+0x4b4] ;  /* 0x0004b40001157983 */ /* 0x000ee80000300800 */
[----:B------:R-:W3:Y:S04]  /*58f50*/  LDL.LU R22, [R1+0x4b8] ;  /* 0x0004b80001167983 */ /* 0x000ee80000300800 */
[----:B------:R-:W3:Y:S04]  /*58f60*/  LDL.LU R23, [R1+0x4bc] ;  /* 0x0004bc0001177983 */ /* 0x000ee80000300800 */
[----:B------:R4:W-:Y:S04]  /*58f70*/  STL [R1+0x17ac], R29 ;  /* 0x0017ac1d01007387 */ /* 0x0009e80000100800 */
[----:B-1----:R-:W-:Y:S04]  /*58f80*/  STL.64 [R1+0x1e0], R12 ;  /* 0x0001e00c01007387 */ /* 0x002fe80000100a00 */
[----:B------:R-:W-:Y:S04]  /*58f90*/  STL.64 [R1+0x1e8], R14 ;  /* 0x0001e80e01007387 */ /* 0x000fe80000100a00 */
[----:B------:R-:W-:Y:S04]  /*58fa0*/  LDS.128 R12, [R26+0x800] ;  /* 0x000800001a0c7984 */ /* 0x000fe80000000c00 */
[----:B0-----:R-:W-:Y:S04]  /*58fb0*/  STL.64 [R1+0x1c0], R4 ;  /* 0x0001c00401007387 */ /* 0x001fe80000100a00 */
[----:B--2---:R-:W-:Y:S01]  /*58fc0*/  STL.64 [R1+0x1d0], R8 ;  /* 0x0001d00801007387 */ /* 0x004fe20000100a00 */
[----:B----4-:R-:W-:-:S03]  /*58fd0*/  IMAD.MOV.U32 R29, RZ, RZ, R7 ;  /* 0x000000ffff1d7224 */ /* 0x010fc600078e0007 */
[----:B------:R-:W-:Y:S04]  /*58fe0*/  STL.64 [R1+0x1d8], R10 ;  /* 0x0001d80a01007387 */ /* 0x000fe80000100a00 */
[----:B------:R-:W0:Y:S04]  /*58ff0*/  LDS.128 R8, [R2+0x1000] ;  /* 0x0010000002087984 */ /* 0x000e280000000c00 */
[----:B------:R-:W-:Y:S04]  /*59000*/  STL [R1+0x1c8], R6 ;  /* 0x0001c80601007387 */ /* 0x000fe80000100800 */
[----:B------:R-:W1:Y:S04]  /*59010*/  LDS.128 R4, [R2+0x1800] ;  /* 0x0018000002047984 */ /* 0x000e680000000c00 */
[----:B------:R-:W-:Y:S04]  /*59020*/  STL [R1+0x17b0], R29 ;  /* 0x0017b01d01007387 */ /* 0x000fe80000100800 */
[----:B0-----:R-:W-:Y:S04]  /*59030*/  STL [R1+0x17b8], R10 ;  /* 0x0017b80a01007387 */ /* 0x001fe80000100800 */
[----:B------:R-:W-:Y:S04]  /*59040*/  STL [R1+0x17b4], R11 ;  /* 0x0017b40b01007387 */ /* 0x000fe80000100800 */
[----:B------:R-:W-:Y:S04]  /*59050*/  STL.64 [R1+0x17c8], R18 ;  /* 0x0017c81201007387 */ /* 0x000fe80000100a00 */
[----:B-1----:R-:W-:Y:S04]  /*59060*/  STL.64 [R1+0x2a0], R4 ;  /* 0x0002a00401007387 */ /* 0x002fe80000100a00 */
[----:B------:R-:W-:Y:S04]  /*59070*/  STL.64 [R1+0x2a8], R6 ;  /* 0x0002a80601007387 */ /* 0x000fe80000100a00 */
[----:B------:R0:W-:Y:S04]  /*59080*/  STL.64 [R1+0x17c0], R16 ;  /* 0x0017c01001007387 */ /* 0x0001e80000100a00 */
[----:B------:R-:W1:Y:S04]  /*59090*/  LDS.128 R4, [R26+0x1000] ;  /* 0x001000001a047984 */ /* 0x000e680000000c00 */
[----:B0-----:R-:W2:Y:S04]  /*590a0*/  LDL.LU R16, [R1+0x440] ;  /* 0x0004400001107983 */ /* 0x001ea80000300800 */
[----:B------:R-:W2:Y:S04]  /*590b0*/  LDL.LU R17, [R1+0x444] ;  /* 0x0004440001117983 */ /* 0x000ea80000300800 */
[----:B------:R-:W2:Y:S04]  /*590c0*/  LDL.LU R18, [R1+0x448] ;  /* 0x0004480001127983 */ /* 0x000ea80000300800 */
[----:B------:R-:W2:Y:S04]  /*590d0*/  LDL.LU R19, [R1+0x44c] ;  /* 0x00044c0001137983 */ /* 0x000ea80000300800 */
[----:B------:R-:W-:Y:S04]  /*590e0*/  STL.64 [R1+0x17d8], R14 ;  /* 0x0017d80e01007387 */ /* 0x000fe80000100a00 */
[----:B------:R-:W-:Y:S04]  /*590f0*/  STL.64 [R1+0x17d0], R12 ;  /* 0x0017d00c01007387 */ /* 0x000fe80000100a00 */
[----:B------:R-:W0:Y:S04]  /*59100*/  LDS.128 R12, [R26+0x1800] ;  /* 0x001800001a0c7984 */ /* 0x000e280000000c00 */
[----:B------:R-:W-:Y:S06]  /*59110*/  BAR.SYNC.DEFER_BLOCKING 0x0 ;  /* 0x0000000000007b1d */ /* 0x000fec0000010000 */
[----:B-1----:R-:W-:Y:S04]  /*59120*/  STL.64 [R1+0x17e8], R6 ;  /* 0x0017e80601007387 */ /* 0x002fe80000100a00 */
[----:B------:R-:W-:Y:S01]  /*59130*/  STL.64 [R1+0x17e0], R4 ;  /* 0x0017e00401007387 */ /* 0x000fe20000100a00 */
[----:B0-----:R-:W-:-:S02]  /*59140*/  IMAD.MOV.U32 R29, RZ, RZ, R14 ;  /* 0x000000ffff1d7224 */ /* 0x001fc400078e000e */
[----:B------:R-:W-:Y:S02]  /*59150*/  IMAD.MOV.U32 R27, RZ, RZ, R15 ;  /* 0x000000ffff1b7224 */ /* 0x000fe400078e000f */
[----:B------:R-:W-:Y:S02]  /*59160*/  IMAD.MOV.U32 R10, RZ, RZ, R12 ;  /* 0x000000ffff0a7224 */ /* 0x000fe400078e000c */
[----:B------:R-:W-:Y:S01]  /*59170*/  IMAD.MOV.U32 R11, RZ, RZ, R13 ;  /* 0x000000ffff0b7224 */ /* 0x000fe200078e000d */
[----:B------:R-:W-:Y:S04]  /*59180*/  STL [R1+0x1840], R29 ;  /* 0x0018401d01007387 */ /* 0x000fe80000100800 */
[----:B------:R-:W-:Y:S04]  /*59190*/  STL.64 [R1+0x1808], R26 ;  /* 0x0018081a01007387 */ /* 0x000fe80000100a00 */
[----:B------:R-:W-:Y:S04]  /*591a0*/  STL.64 [R1+0x1800], R24 ;  /* 0x0018001801007387 */ /* 0x000fe80000100a00 */
[----:B------:R-:W-:Y:S04]  /*591b0*/  STL.64 [R1+0x17f8], R10 ;  /* 0x0017f80a01007387 */ /* 0x000fe80000100a00 */
[----:B------:R0:W-:Y:S04]  /*591c0*/  STL.64 [R1+0x17f0], R8 ;  /* 0x0017f00801007387 */ /* 0x0001e80000100a00 */
[----:B------:R-:W4:Y:S04]  /*591d0*/  LDL.LU R12, [R1+0x970] ;  /* 0x00097000010c7983 */ /* 0x000f280000300800 */
[----:B------:R-:W4:Y:S04]  /*591e0*/  LDL.LU R13, [R1+0x974] ;  /* 0x00097400010d7983 */ /* 0x000f280000300800 */
[----:B------:R-:W2:Y:S04]  /*591f0*/  LDL.LU R14, [R1+0x978] ;  /* 0x00097800010e7983 */ /* 0x000ea80000300800 */
[----:B------:R-:W2:Y:S04]  /*59200*/  LDL.LU R15, [R1+0x97c] ;  /* 0x00097c00010f7983 */ /* 0x000ea80000300800 */
[----:B--2---:R-:W-:Y:S04]  /*59210*/  STL.64 [R1+0x1818], R14 ;  /* 0x0018180e01007387 */ /* 0x004fe80000100a00 */
[----:B----4-:R-:W-:Y:S04]  /*59220*/  STL.64 [R1+0x1810], R12 ;  /* 0x0018100c01007387 */ /* 0x010fe80000100a00 */
[----:B0-----:R-:W2:Y:S04]  /*59230*/  LDL.LU R8, [R1+0x950] ;  /* 0x0009500001087983 */ /* 0x001ea80000300800 */
[----:B------:R-:W2:Y:S04]  /*59240*/  LDL.LU R9, [R1+0x954] ;  /* 0x0009540001097983 */ /* 0x000ea80000300800 */
[----:B------:R-:W4:Y:S04]  /*59250*/  LDL.LU R10, [R1+0x958] ;  /* 0x00095800010a7983 */ /* 0x000f280000300800 */
[----:B------:R-:W4:Y:S04]  /*59260*/  LDL.LU R11, [R1+0x95c] ;  /* 0x00095c00010b7983 */ /* 0x000f280000300800 */
[----:B---3--:R0:W-:Y:S04]  /*59270*/  STS.128 [R0+0x80], R20 ;  /* 0x0000801400007388 */ /* 0x0081e80000000c00 */
[----:B----4-:R-:W-:Y:S04]  /*59280*/  STL.64 [R1+0x1828], R10 ;  /* 0x0018280a01007387 */ /* 0x010fe80000100a00 */
        /* <DEDUP_REMOVED lines=57> */
[----:B------:R0:W-:Y:S04]  /*59620*/  STS.128 [R0], R16 ;  /* 0x0000001000007388 */ /* 0x0001e80000000c00 */
[----:B------:R-:W3:Y:S04]  /*59630*/  LDL.LU R7, [R1+0x96c] ;  /* 0x00096c0001077983 */ /* 0x000ee80000300800 */
[----:B0-----:R-:W3:Y:S04]  /*59640*/  LDL.LU R16, [R1+0x980] ;  /* 0x0009800001107983 */ /* 0x001ee80000300800 */
        /* <DEDUP_REMOVED lines=12> */
[----:B---3--:R-:W-:Y:S01]  /*59710*/  STS.128 [R0+0x300], R8 ;  /* 0x0003000800007388 */ /* 0x008fe20000000c00 */
[----:B------:R-:W-:-:S02]  /*59720*/  ISETP.GE.AND P0, PT, R29, c[0x0][0x178], PT ;  /* 0x00005e001d007a0c */ /* 0x000fc40003f06270 */
[----:B-----5:R-:W-:Y:S01]  /*59730*/  IADD3 R2, R28, 0x1, RZ ;  /* 0x000000011c027810 */ /* 0x020fe20007ffe0ff */
[----:B--2---:R0:W-:Y:S04]  /*59740*/  STS.128 [R0+0x280], R20 ;  /* 0x0002801400007388 */ /* 0x0041e80000000c00 */
[----:B0-----:R-:W2:Y:S04]  /*59750*/  LDL.LU.64 R22, [R1+0x1860] ;  /* 0x0018600001167983 */ /* 0x001ea80000300a00 */
[----:B------:R-:W2:Y:S04]  /*59760*/  LDL.LU.64 R20, [R1+0x1858] ;  /* 0x0018580001147983 */ /* 0x000ea80000300a00 */
[----:B------:R-:W3:Y:S04]  /*59770*/  LDL.LU.64 R10, [R1+0x1850] ;  /* 0x00185000010a7983 */ /* 0x000ee80000300a00 */
[----:B------:R-:W3:Y:S01]  /*59780*/  LDL.LU.64 R8, [R1+0x1848] ;  /* 0x0018480001087983 */ /* 0x000ee20000300a00 */
[----:B------:R-:W-:-:S02]  /*59790*/  ISETP.LT.AND P5, PT, R2, c[0x0][0x17c], !P0 ;  /* 0x00005f0002007a0c */ /* 0x000fc400047a1270 */
[----:B------:R-:W-:-:S04]  /*597a0*/  IADD3 R2, R28, 0x3, RZ ;  /* 0x000000031c027810 */ /* 0x000fc80007ffe0ff */
[----:B------:R-:W-:Y:S01]  /*597b0*/  ISETP.LT.AND P3, PT, R2, c[0x0][0x17c], !P0 ;  /* 0x00005f0002007a0c */ /* 0x000fe20004761270 */
[----:B------:R-:W-:Y:S02]  /*597c0*/  IMAD R2, R29, c[0x0][0x194], RZ ;  /* 0x000065001d027a24 */ /* 0x000fe400078e02ff */
[----:B------:R-:W3:Y:S04]  /*597d0*/  LDL.LU R29, [R1+0x1840] ;  /* 0x00184000011d7983 */ /* 0x000ee80000300800 */
[----:B----4-:R-:W-:Y:S04]  /*597e0*/  STS.128 [R0+0x500], R12 ;  /* 0x0005000c00007388 */ /* 0x010fe80000000c00 */
[----:B------:R-:W-:Y:S04]  /*597f0*/  STS.128 [R0+0x580], R24 ;  /* 0x0005801800007388 */ /* 0x000fe80000000c00 */
[----:B--2---:R0:W-:Y:S04]  /*59800*/  STS.128 [R0+0x380], R20 ;  /* 0x0003801400007388 */ /* 0x0041e80000000c00 */
[----:B---3--:R1:W-:Y:S04]  /*59810*/  STS.128 [R0+0x400], R8 ;  /* 0x0004000800007388 */ /* 0x0083e80000000c00 */
[----:B0-----:R-:W2:Y:S04]  /*59820*/  LDL.LU.64 R22, [R1+0x1838] ;  /* 0x0018380001167983 */ /* 0x001ea80000300a00 */
[----:B------:R-:W2:Y:S04]  /*59830*/  LDL.LU.64 R20, [R1+0x1830] ;  /* 0x0018300001147983 */ /* 0x000ea80000300a00 */
[----:B-1----:R-:W3:Y:S04]  /*59840*/  LDL.LU.64 R10, [R1+0x1828] ;  /* 0x00182800010a7983 */ /* 0x002ee80000300a00 */
[----:B------:R-:W3:Y:S04]  /*59850*/  LDL.LU.64 R8, [R1+0x1820] ;  /* 0x0018200001087983 */ /* 0x000ee80000300a00 */
[----:B------:R-:W4:Y:S04]  /*59860*/  LDL.LU.64 R14, [R1+0x1818] ;  /* 0x00181800010e7983 */ /* 0x000f280000300a00 */
[----:B------:R-:W4:Y:S04]  /*59870*/  LDL.LU.64 R12, [R1+0x1810] ;  /* 0x00181000010c7983 */ /* 0x000f280000300a00 */
[----:B------:R-:W4:Y:S04]  /*59880*/  LDL.LU.64 R26, [R1+0x1808] ;  /* 0x00180800011a7983 */ /* 0x000f280000300a00 */
[----:B------:R-:W4:Y:S01]  /*59890*/  LDL.LU.64 R24, [R1+0x1800] ;  /* 0x0018000001187983 */ /* 0x000f220000300a00 */
[----:B------:R-:W-:-:S03]  /*598a0*/  IADD3 R3, R28, 0x2, RZ ;  /* 0x000000021c037810 */ /* 0x000fc60007ffe0ff */
[----:B------:R-:W-:Y:S04]  /*598b0*/  STS.128 [R0+0x680], R4 ;  /* 0x0006800400007388 */ /* 0x000fe80000000c00 */
[----:B------:R-:W-:Y:S01]  /*598c0*/  STS.128 [R0+0x780], R16 ;  /* 0x0007801000007388 */ /* 0x000fe20000000c00 */
[----:B------:R-:W-:Y:S02]  /*598d0*/  ISETP.LT.AND P4, PT, R3, c[0x0][0x17c], !P0 ;  /* 0x00005f0003007a0c */ /* 0x000fe40004781270 */
[C---:B------:R-:W-:Y:S02]  /*598e0*/  IADD3 R3, R28.reuse, 0x4, RZ ;  /* 0x000000041c037810 */ /* 0x040fe40007ffe0ff */
[----:B------:R-:W-:Y:S02]  /*598f0*/  ISETP.LT.AND P1, PT, R28, c[0x0][0x17c], !P0 ;  /* 0x00005f001c007a0c */ /* 0x000fe40004721270 */
[----:B------:R-:W-:-:S02]  /*59900*/  ISETP.LT.AND P2, PT, R3, c[0x0][0x17c], !P0 ;  /* 0x00005f0003007a0c */ /* 0x000fc40004741270 */
[----:B------:R-:W-:-:S04]  /*59910*/  LEA R3, P6, R2, c[0x0][0x170], 0x1 ;  /* 0x00005c0002037a11 */ /* 0x000fc800078c08ff */
[----:B------:R-:W-:Y:S01]  /*59920*/  LEA.HI.X.SX32 R2, R2, c[0x0][0x174], 0x1, P6 ;  /* 0x00005d0002027a11 */ /* 0x000fe200030f0eff */
[----:B--2---:R0:W-:Y:S04]  /*59930*/  STS.128 [R0+0x480], R20 ;  /* 0x0004801400007388 */ /* 0x0041e80000000c00 */
[----:B---3--:R1:W-:Y:S04]  /*59940*/  STS.128 [R0+0x600], R8 ;  /* 0x0006000800007388 */ /* 0x0083e80000000c00 */
[----:B----4-:R2:W-:Y:S01]  /*59950*/  STS.128 [R0+0x700], R12 ;  /* 0x0007000c00007388 */ /* 0x0105e20000000c00 */
[----:B0-----:R-:W-:-:S03]  /*59960*/  IMAD R21, R28, c[0x0][0x198], RZ ;  /* 0x000066001c157a24 */ /* 0x001fc600078e02ff */
[----:B------:R-:W-:Y:S02]  /*59970*/  BAR.SYNC.DEFER_BLOCKING 0x0 ;  /* 0x0000000000007b1d */ /* 0x000fe40000010000 */
[CC--:B------:R-:W-:Y:S02]  /*59980*/  LEA R20, P6, R21.reuse, R3.reuse, 0x1 ;  /* 0x0000000315147211 */ /* 0x0c0fe400078c08ff */
[C---:B------:R-:W-:Y:S02]  /*59990*/  IADD3 R23, R21.reuse, c[0x0][0x198], RZ ;  /* 0x0000660015177a10 */ /* 0x040fe40007ffe0ff */
[----:B------:R-:W-:Y:S01]  /*599a0*/  LEA.HI.X.SX32 R21, R21, R2, 0x1, P6 ;  /* 0x0000000215157211 */ /* 0x000fe200030f0eff */
[----:B-1----:R-:W3:Y:S01]  /*599b0*/  LDL.LU.64 R10, [R1+0x17f8] ;  /* 0x0017f800010a7983 */ /* 0x002ee20000300a00 */
[----:B------:R-:W-:Y:S02]  /*599c0*/  LEA R22, P6, R23, R3, 0x1 ;  /* 0x0000000317167211 */ /* 0x000fe400078c08ff */
[----:B------:R-:W-:Y:S01]  /*599d0*/  PRMT R24, R25, 0x7632, R24 ;  /* 0x0000763219187816 */ /* 0x000fe20000000018 */
[----:B------:R-:W4:Y:S04]  /*599e0*/  LDL.LU.64 R8, [R1+0x17f0] ;  /* 0x0017f00001087983 */ /* 0x000f280000300a00 */
[----:B------:R-:W3:Y:S04]  /*599f0*/  LDL.LU.64 R6, [R1+0x17e8] ;  /* 0x0017e80001067983 */ /* 0x000ee80000300a00 */
[----:B------:R-:W3:Y:S04]  /*59a00*/  LDL.LU.64 R4, [R1+0x17e0] ;  /* 0x0017e00001047983 */ /* 0x000ee80000300a00 */
[----:B--2---:R-:W2:Y:S04]  /*59a10*/  LDL.LU.64 R14, [R1+0x17d8] ;  /* 0x0017d800010e7983 */ /* 0x004ea80000300a00 */
[----:B------:R0:W-:Y:S04]  /*59a20*/  @P1 STG.E.U16 [R20.64], R25 ;  /* 0x0000001914001986 */ /* 0x0001e8000c101506 */
[----:B------:R-:W2:Y:S04]  /*59a30*/  LDL.LU.64 R12, [R1+0x17d0] ;  /* 0x0017d000010c7983 */ /* 0x000ea80000300a00 */
[----:B------:R-:W2:Y:S01]  /*59a40*/  LDL.LU.64 R18, [R1+0x17c8] ;  /* 0x0017c80001127983 */ /* 0x000ea20000300a00 */
[----:B0-----:R-:W-:-:S03]  /*59a50*/  IADD3 R21, R23, c[0x0][0x198], RZ ;  /* 0x0000660017157a10 */ /* 0x001fc60007ffe0ff */
[----:B------:R-:W2:Y:S01]  /*59a60*/  LDL.LU.64 R16, [R1+0x17c0] ;  /* 0x0017c00001107983 */ /* 0x000ea20000300a00 */
[----:B------:R-:W-:Y:S02]  /*59a70*/  LEA.HI.X.SX32 R23, R23, R2, 0x1, P6 ;  /* 0x0000000217177211 */ /* 0x000fe400030f0eff */
[----:B------:R-:W-:-:S03]  /*59a80*/  IADD3 R25, R28, 0x6, RZ ;  /* 0x000000061c197810 */ /* 0x000fc60007ffe0ff */
[----:B------:R0:W-:Y:S01]  /*59a90*/  @P5 STG.E.U16 [R22.64], R24 ;  /* 0x0000001816005986 */ /* 0x0001e2000c101506 */
[----:B------:R-:W-:-:S03]  /*59aa0*/  ISETP.LT.AND P5, PT, R25, c[0x0][0x17c], !P0 ;  /* 0x00005f0019007a0c */ /* 0x000fc600047a1270 */
[----:B------:R-:W2:Y:S01]  /*59ab0*/  LDL.LU R25, [R1+0x10] ;  /* 0x0000100001197983 */ /* 0x000ea20000300800 */
[----:B------:R-:W-:Y:S02]  /*59ac0*/  IADD3 R0, R28, 0x5, RZ ;  /* 0x000000051c007810 */ /* 0x000fe40007ffe0ff */
[C---:B------:R-:W-:Y:S02]  /*59ad0*/  LEA R20, P6, R21.reuse, R3, 0x1 ;  /* 0x0000000315147211 */ /* 0x040fe400078c08ff */
[----:B------:R-:W-:Y:S02]  /*59ae0*/  ISETP.LT.AND P1, PT, R0, c[0x0][0x17c], !P0 ;  /* 0x00005f0000007a0c */ /* 0x000fe40004721270 */
[C---:B------:R-:W-:Y:S02]  /*59af0*/  IADD3 R0, R21.reuse, c[0x0][0x198], RZ ;  /* 0x0000660015007a10 */ /* 0x040fe40007ffe0ff */
[----:B------:R-:W-:Y:S02]  /*59b00*/  LEA.HI.X.SX32 R21, R21, R2, 0x1, P6 ;  /* 0x0000000215157211 */ /* 0x000fe400030f0eff */
[----:B0-----:R-:W-:-:S02]  /*59b10*/  IADD3 R23, R28, 0x7, RZ ;  /* 0x000000071c177810 */ /* 0x001fc40007ffe0ff */
[C---:B------:R-:W-:Y:S01]  /*59b20*/  LEA R22, P6, R0.reuse, R3, 0x1 ;  /* 0x0000000300167211 */ /* 0x040fe200078c08ff */
[----:B--2---:R0:W-:Y:S01]  /*59b30*/  @P4 STG.E.U16 [R20.64], R25 ;  /* 0x0000001914004986 */ /* 0x0041e2000c101506 */
[----:B------:R-:W-:Y:S02]  /*59b40*/  ISETP.LT.AND P4, PT, R23, c[0x0][0x17c], !P0 ;  /* 0x00005f0017007a0c */ /* 0x000fe40004781270 */
[----:B------:R-:W-:Y:S02]  /*59b50*/  LEA.HI.X.SX32 R23, R0, R2, 0x1, P6 ;  /* 0x0000000200177211 */ /* 0x000fe400030f0eff */
[----:B------:R-:W-:Y:S02]  /*59b60*/  PRMT R24, R25, 0x7632, R24 ;  /* 0x0000763219187816 */ /* 0x000fe40000000018 */
[----:B0-----:R-:W-:-:S03]  /*59b70*/  IADD3 R25, R28, 0x8, RZ ;  /* 0x000000081c197810 */ /* 0x001fc60007ffe0ff */
[----:B------:R0:W-:Y:S01]  /*59b80*/  @P3 STG.E.U16 [R22.64], R24 ;  /* 0x0000001816003986 */ /* 0x0001e2000c101506 */
[----:B------:R-:W-:-:S03]  /*59b90*/  ISETP.LT.AND P3, PT, R25, c[0x0][0x17c], !P0 ;  /* 0x00005f0019007a0c */ /* 0x000fc60004761270 */
[----:B------:R-:W2:Y:S01]  /*59ba0*/  LDL.LU R25, [R1+0x20] ;  /* 0x0000200001197983 */ /* 0x000ea20000300800 */
[----:B------:R-:W-:-:S04]  /*59bb0*/  IADD3 R21, R0, c[0x0][0x198], RZ ;  /* 0x0000660000157a10 */ /* 0x000fc80007ffe0ff */
[CC--:B------:R-:W-:Y:S02]  /*59bc0*/  LEA R20, P6, R21.reuse, R3.reuse, 0x1 ;  /* 0x0000000315147211 */ /* 0x0c0fe400078c08ff */
[C---:B------:R-:W-:Y:S02]  /*59bd0*/  IADD3 R0, R21.reuse, c[0x0][0x198], RZ ;  /* 0x0000660015007a10 */ /* 0x040fe40007ffe0ff */
[----:B------:R-:W-:Y:S02]  /*59be0*/  LEA.HI.X.SX32 R21, R21, R2, 0x1, P6 ;  /* 0x0000000215157211 */ /* 0x000fe400030f0eff */
[----:B0-----:R-:W-:Y:S02]  /*59bf0*/  IADD3 R23, R28, 0x9, RZ ;  /* 0x000000091c177810 */ /* 0x001fe40007ffe0ff */
[----:B------:R-:W-:Y:S01]  /*59c00*/  LEA R22, P6, R0, R3, 0x1 ;  /* 0x0000000300167211 */ /* 0x000fe200078c08ff */
[----:B--2---:R0:W-:Y:S01]  /*59c10*/  @P2 STG.E.U16 [R20.64], R25 ;  /* 0x0000001914002986 */ /* 0x0041e2000c101506 */
[----:B------:R-:W-:-:S02]  /*59c20*/  ISETP.LT.AND P2, PT, R23, c[0x0][0x17c], !P0 ;  /* 0x00005f0017007a0c */ /* 0x000fc40004741270 */
        /* <DEDUP_REMOVED lines=1804> */
[----:B------:R0:W-:Y:S01]  /*60cf0*/  @P4 STG.E.U16 [R20.64], R16 ;  /* 0x0000001014004986 */ /* 0x0001e2000c101506 */
[----:B------:R-:W-:-:S02]  /*60d00*/  ISETP.LT.AND P4, PT, R23, c[0x0][0x17c], !P0 ;  /* 0x00005f0017007a0c */ /* 0x000fc40004781270 */
[CC--:B------:R-:W-:Y:S02]  /*60d10*/  LEA.HI.X.SX32 R23, R0.reuse, R2.reuse, 0x1, P6 ;  /* 0x0000000200177211 */ /* 0x0c0fe400030f0eff */
[----:B0-----:R-:W-:Y:S02]  /*60d20*/  IADD3 R21, R0, c[0x0][0x198], RZ ;  /* 0x0000660000157a10 */ /* 0x001fe40007ffe0ff */
[----:B------:R-:W-:Y:S02]  /*60d30*/  PRMT R16, R16, 0x7632, R16 ;  /* 0x0000763210107816 */ /* 0x000fe40000000010 */
[C---:B------:R-:W-:Y:S02]  /*60d40*/  LEA R20, P6, R21.reuse, R3, 0x1 ;  /* 0x0000000315147211 */ /* 0x040fe400078c08ff */
[C---:B------:R-:W-:Y:S01]  /*60d50*/  IADD3 R0, R21.reuse, c[0x0][0x198], RZ ;  /* 0x0000660015007a10 */ /* 0x040fe20007ffe0ff */
[----:B------:R0:W-:Y:S01]  /*60d60*/  @P3 STG.E.U16 [R22.64], R16 ;  /* 0x0000001016003986 */ /* 0x0001e2000c101506 */
[----:B------:R-:W-:-:S02]  /*60d70*/  LEA.HI.X.SX32 R21, R21, R2, 0x1, P6 ;  /* 0x0000000215157211 */ /* 0x000fc400030f0eff */
[----:B------:R-:W-:-:S04]  /*60d80*/  IADD3 R24, R28, 0x10c, RZ ;  /* 0x0000010c1c187810 */ /* 0x000fc80007ffe0ff */
[----:B------:R-:W-:Y:S02]  /*60d90*/  ISETP.LT.AND P3, PT, R24, c[0x0][0x17c], !P0 ;  /* 0x00005f0018007a0c */ /* 0x000fe40004761270 */
[----:B0-----:R-:W-:Y:S02]  /*60da0*/  IADD3 R23, R28, 0x10d, RZ ;  /* 0x0000010d1c177810 */ /* 0x001fe40007ffe0ff */
[C---:B------:R-:W-:Y:S01]  /*60db0*/  LEA R22, P6, R0.reuse, R3, 0x1 ;  /* 0x0000000300167211 */ /* 0x040fe200078c08ff */
[----:B--2---:R0:W-:Y:S01]  /*60dc0*/  @P2 STG.E.U16 [R20.64], R25 ;  /* 0x0000001914002986 */ /* 0x0041e2000c101506 */
[----:B------:R-:W-:Y:S02]  /*60dd0*/  ISETP.LT.AND P2, PT, R23, c[0x0][0x17c], !P0 ;  /* 0x00005f0017007a0c */ /* 0x000fe40004741270 */
[----:B------:R-:W-:Y:S02]  /*60de0*/  LEA.HI.X.SX32 R23, R0, R2, 0x1, P6 ;  /* 0x0000000200177211 */ /* 0x000fe400030f0eff */
[----:B------:R-:W-:-:S02]  /*60df0*/  PRMT R24, R25, 0x7632, R24 ;  /* 0x0000763219187816 */ /* 0x000fc40000000018 */
        /* <DEDUP_REMOVED lines=23> */
[C---:B------:R-:W-:Y:S02]  /*60f70*/  LEA R22, P6, R0.reuse, R3, 0x1 ;  /* 0x0000000300167211 */ /* 0x040fe400078c08ff */
[----:B------:R-:W-:Y:S01]  /*60f80*/  IADD3 R16, R0, c[0x0][0x198], RZ ;  /* 0x0000660000107a10 */ /* 0x000fe20007ffe0ff */
[----:B--2---:R0:W-:Y:S01]  /*60f90*/  @P3 STG.E.U16 [R20.64], R25 ;  /* 0x0000001914003986 */ /* 0x0041e2000c101506 */
[----:B------:R-:W-:-:S02]  /*60fa0*/  ISETP.LT.AND P3, PT, R23, c[0x0][0x17c], !P0 ;  /* 0x00005f0017007a0c */ /* 0x000fc40004761270 */
[-C--:B------:R-:W-:Y:S02]  /*60fb0*/  LEA.HI.X.SX32 R23, R0, R2.reuse, 0x1, P6 ;  /* 0x0000000200177211 */ /* 0x080fe400030f0eff */
[----:B------:R-:W-:Y:S02]  /*60fc0*/  PRMT R24, R25, 0x7632, R24 ;  /* 0x0000763219187816 */ /* 0x000fe40000000018 */
[C---:B------:R-:W-:Y:S02]  /*60fd0*/  IADD3 R0, R16.reuse, c[0x0][0x198], RZ ;  /* 0x0000660010007a10 */ /* 0x040fe40007ffe0ff */
[C---:B0-----:R-:W-:Y:S01]  /*60fe0*/  LEA R20, P6, R16.reuse, R3, 0x1 ;  /* 0x0000000310147211 */ /* 0x041fe200078c08ff */
[----:B------:R0:W-:Y:S03]  /*60ff0*/  @P2 STG.E.U16 [R22.64], R24 ;  /* 0x0000001816002986 */ /* 0x0001e6000c101506 */
[----:B------:R-:W-:-:S02]  /*61000*/  LEA.HI.X.SX32 R21, R16, R2, 0x1, P6 ;  /* 0x0000000210157211 */ /* 0x000fc400030f0eff */
[----:B------:R-:W-:-:S03]  /*61010*/  IADD3 R25, R28, 0x112, RZ ;  /* 0x000001121c197810 */ /* 0x000fc60007ffe0ff */
[----:B------:R1:W-:Y:S01]  /*61020*/  @P1 STG.E.U16 [R20.64], R12 ;  /* 0x0000000c14001986 */ /* 0x0003e2000c101506 */
[----:B0-----:R-:W-:Y:S02]  /*61030*/  IADD3 R23, R28, 0x113, RZ ;  /* 0x000001131c177810 */ /* 0x001fe40007ffe0ff */
[C---:B------:R-:W-:Y:S02]  /*61040*/  LEA R22, P6, R0.reuse, R3, 0x1 ;  /* 0x0000000300167211 */ /* 0x040fe400078c08ff */
[----:B------:R-:W-:Y:S02]  /*61050*/  ISETP.LT.AND P1, PT, R23, c[0x0][0x17c], !P0 ;  /* 0x00005f0017007a0c */ /* 0x000fe40004721270 */
[----:B------:R-:W-:Y:S02]  /*61060*/  LEA.HI.X.SX32 R23, R0, R2, 0x1, P6 ;  /* 0x0000000200177211 */ /* 0x000fe400030f0eff */
[----:B-1----:R-:W-:Y:S02]  /*61070*/  PRMT R12, R12, 0x7632, R12 ;  /* 0x000076320c0c7816 */ /* 0x002fe4000000000c */
[----:B------:R-:W-:-:S02]  /*61080*/  IADD3 R24, R28, 0x114, RZ ;  /* 0x000001141c187810 */ /* 0x000fc40007ffe0ff */
[----:B------:R-:W-:Y:S01]  /*61090*/  ISETP.LT.AND P2, PT, R25, c[0x0][0x17c], !P0 ;  /* 0x00005f0019007a0c */ /* 0x000fe20004741270 */
[----:B------:R0:W-:Y:S01]  /*610a0*/  @P5 STG.E.U16 [R22.64], R12 ;  /* 0x0000000c16005986 */ /* 0x0001e2000c101506 */
[----:B------:R-:W-:-:S03]  /*610b0*/  ISETP.LT.AND P5, PT, R24, c[0x0][0x17c], !P0 ;  /* 0x00005f0018007a0c */ /* 0x000fc600047a1270 */
[----:B------:R-:W2:Y:S04]  /*610c0*/  LDL.LU R25, [R1+0x1f0] ;  /* 0x0001f00001197983 */ /* 0x000ea80000300800 */
[----:B------:R-:W2:Y:S01]  /*610d0*/  LDL.LU R24, [R1+0x250] ;  /* 0x0002500001187983 */ /* 0x000ea20000300800 */
[----:B------:R-:W-:-:S04]  /*610e0*/  IADD3 R16, R0, c[0x0][0x198], RZ ;  /* 0x0000660000107a10 */ /* 0x000fc80007ffe0ff */
[CC--:B------:R-:W-:Y:S02]  /*610f0*/  LEA R20, P6, R16.reuse, R3.reuse, 0x1 ;  /* 0x0000000310147211 */ /* 0x0c0fe400078c08ff */
[C---:B------:R-:W-:Y:S02]  /*61100*/  IADD3 R0, R16.reuse, c[0x0][0x198], RZ ;  /* 0x0000660010007a10 */ /* 0x040fe40007ffe0ff */
[----:B------:R-:W-:Y:S02]  /*61110*/  LEA.HI.X.SX32 R21, R16, R2, 0x1, P6 ;  /* 0x0000000210157211 */ /* 0x000fe400030f0eff */
[----:B------:R-:W-:Y:S02]  /*61120*/  IADD3 R16, R28, 0x115, RZ ;  /* 0x000001151c107810 */ /* 0x000fe40007ffe0ff */
[C---:B0-----:R-:W-:Y:S02]  /*61130*/  LEA R22, P6, R0.reuse, R3, 0x1 ;  /* 0x0000000300167211 */ /* 0x041fe400078c08ff */
[----:B------:R-:W-:-:S02]  /*61140*/  IADD3 R12, R0, c[0x0][0x198], RZ ;  /* 0x00006600000c7a10 */ /* 0x000fc40007ffe0ff */
[----:B------:R-:W-:Y:S02]  /*61150*/  LEA.HI.X.SX32 R23, R0, R2, 0x1, P6 ;  /* 0x0000000200177211 */ /* 0x000fe400030f0eff */
[----:B------:R-:W-:Y:S01]  /*61160*/  IADD3 R0, R12, c[0x0][0x198], RZ ;  /* 0x000066000c007a10 */ /* 0x000fe20007ffe0ff */
[----:B--2---:R0:W-:Y:S01]  /*61170*/  @P4 STG.E.U16 [R20.64], R24 ;  /* 0x0000001814004986 */ /* 0x0041e2000c101506 */
[----:B------:R-:W-:Y:S02]  /*61180*/  ISETP.LT.AND P4, PT, R16, c[0x0][0x17c], !P0 ;  /* 0x00005f0010007a0c */ /* 0x000fe40004781270 */
[----:B------:R-:W-:Y:S02]  /*61190*/  PRMT R16, R24, 0x7632, R16 ;  /* 0x0000763218107816 */ /* 0x000fe40000000010 */
[----:B0-----:R-:W-:-:S03]  /*611a0*/  LEA R20, P6, R12, R3, 0x1 ;  /* 0x000000030c147211 */ /* 0x001fc600078c08ff */
[----:B------:R0:W-:Y:S01]  /*611b0*/  @P3 STG.E.U16 [R22.64], R16 ;  /* 0x0000001016003986 */ /* 0x0001e2000c101506 */
[----:B------:R-:W-:Y:S02]  /*611c0*/  LEA.HI.X.SX32 R21, R12, R2, 0x1, P6 ;  /* 0x000000020c157211 */ /* 0x000fe400030f0eff */
[----:B------:R-:W-:-:S03]  /*611d0*/  IADD3 R12, R0, c[0x0][0x198], RZ ;  /* 0x00006600000c7a10 */ /* 0x000fc60007ffe0ff */
[----:B------:R1:W-:Y:S01]  /*611e0*/  @P2 STG.E.U16 [R20.64], R25 ;  /* 0x0000001914002986 */ /* 0x0003e2000c101506 */
[----:B0-----:R-:W-:Y:S02]  /*611f0*/  IADD3 R16, R28, 0x117, RZ ;  /* 0x000001171c107810 */ /* 0x001fe40007ffe0ff */
[-C--:B------:R-:W-:Y:S02]  /*61200*/  LEA R22, P6, R0, R3.reuse, 0x1 ;  /* 0x0000000300167211 */ /* 0x080fe400078c08ff */
[----:B------:R-:W-:Y:S02]  /*61210*/  ISETP.LT.AND P2, PT, R16, c[0x0][0x17c], !P0 ;  /* 0x00005f0010007a0c */ /* 0x000fe40004741270 */
[----:B------:R-:W-:Y:S02]  /*61220*/  LEA.HI.X.SX32 R23, R0, R2, 0x1, P6 ;  /* 0x0000000200177211 */ /* 0x000fe400030f0eff */
[----:B------:R-:W-:Y:S02]  /*61230*/  PRMT R16, R25, 0x7632, R16 ;  /* 0x0000763219107816 */ /* 0x000fe40000000010 */
[C---:B-1----:R-:W-:Y:S01]  /*61240*/  LEA R20, P6, R12.reuse, R3, 0x1 ;  /* 0x000000030c147211 */ /* 0x042fe200078c08ff */
[----:B------:R-:W2:Y:S01]  /*61250*/  LDL.LU R25, [R1+0x2a0] ;  /* 0x0002a00001197983 */ /* 0x000ea20000300800 */
[----:B------:R-:W-:-:S02]  /*61260*/  IADD3 R0, R12, c[0x0][0x198], RZ ;  /* 0x000066000c007a10 */ /* 0x000fc40007ffe0ff */
[----:B------:R-:W-:Y:S01]  /*61270*/  LEA.HI.X.SX32 R21, R12, R2, 0x1, P6 ;  /* 0x000000020c157211 */ /* 0x000fe200030f0eff */
[----:B------:R0:W-:Y:S01]  /*61280*/  @P1 STG.E.U16 [R22.64], R16 ;  /* 0x0000001016001986 */ /* 0x0001e2000c101506 */
[----:B------:R-:W-:-:S03]  /*61290*/  IADD3 R24, R28, 0x116, RZ ;  /* 0x000001161c187810 */ /* 0x000fc60007ffe0ff */
[----:B----4-:R1:W-:Y:S01]  /*612a0*/  @P5 STG.E.U16 [R20.64], R8 ;  /* 0x0000000814005986 */ /* 0x0103e2000c101506 */
[----:B------:R-:W-:Y:S02]  /*612b0*/  ISETP.LT.AND P3, PT, R24, c[0x0][0x17c], !P0 ;  /* 0x00005f0018007a0c */ /* 0x000fe40004761270 */
[C---:B------:R-:W-:Y:S02]  /*612c0*/  IADD3 R24, R28.reuse, 0x118, RZ ;  /* 0x000001181c187810 */ /* 0x040fe40007ffe0ff */
[----:B0-----:R-:W-:Y:S02]  /*612d0*/  IADD3 R16, R28, 0x119, RZ ;  /* 0x000001191c107810 */ /* 0x001fe40007ffe0ff */
[----:B------:R-:W-:Y:S02]  /*612e0*/  LEA R22, P6, R0, R3, 0x1 ;  /* 0x0000000300167211 */ /* 0x000fe400078c08ff */
[----:B------:R-:W-:Y:S02]  /*612f0*/  ISETP.LT.AND P5, PT, R16, c[0x0][0x17c], !P0 ;  /* 0x00005f0010007a0c */ /* 0x000fe400047a1270 */
[----:B------:R-:W-:-:S02]  /*61300*/  LEA.HI.X.SX32 R23, R0, R2, 0x1, P6 ;  /* 0x0000000200177211 */ /* 0x000fc400030f0eff */
[----:B-1----:R-:W-:Y:S02]  /*61310*/  PRMT R8, R8, 0x7632, R8 ;  /* 0x0000763208087816 */ /* 0x002fe40000000008 */
[----:B------:R-:W-:Y:S02]  /*61320*/  IADD3 R16, R28, 0x11a, RZ ;  /* 0x0000011a1c107810 */ /* 0x000fe40007ffe0ff */
[----:B------:R-:W-:Y:S01]  /*61330*/  ISETP.LT.AND P1, PT, R24, c[0x0][0x17c], !P0 ;  /* 0x00005f0018007a0c */ /* 0x000fe20004721270 */
[----:B------:R0:W-:Y:S01]  /*61340*/  @P4 STG.E.U16 [R22.64], R8 ;  /* 0x0000000816004986 */ /* 0x0001e2000c101506 */
[----:B------:R-:W-:-:S03]  /*61350*/  ISETP.LT.AND P4, PT, R16, c[0x0][0x17c], !P0 ;  /* 0x00005f0010007a0c */ /* 0x000fc60004781270 */
[----:B------:R-:W4:Y:S04]  /*61360*/  LDL.LU R24, [R1+0x1e0] ;  /* 0x0001e00001187983 */ /* 0x000f280000300800 */
[----:B------:R-:W2:Y:S01]  /*61370*/  LDL.LU R16, [R1+0x230] ;  /* 0x0002300001107983 */ /* 0x000ea20000300800 */
[----:B------:R-:W-:-:S04]  /*61380*/  IADD3 R12, R0, c[0x0][0x198], RZ ;  /* 0x00006600000c7a10 */ /* 0x000fc80007ffe0ff */
[CC--:B------:R-:W-:Y:S02]  /*61390*/  LEA R20, P6, R12.reuse, R3.reuse, 0x1 ;  /* 0x000000030c147211 */ /* 0x0c0fe400078c08ff */
[C---:B------:R-:W-:Y:S02]  /*613a0*/  IADD3 R0, R12.reuse, c[0x0][0x198], RZ ;  /* 0x000066000c007a10 */ /* 0x040fe40007ffe0ff */
[-C--:B------:R-:W-:Y:S02]  /*613b0*/  LEA.HI.X.SX32 R21, R12, R2.reuse, 0x1, P6 ;  /* 0x000000020c157211 */ /* 0x080fe400030f0eff */
[C---:B0-----:R-:W-:Y:S02]  /*613c0*/  LEA R22, P6, R0.reuse, R3, 0x1 ;  /* 0x0000000300167211 */ /* 0x041fe400078c08ff */
[C---:B------:R-:W-:Y:S01]  /*613d0*/  IADD3 R8, R0.reuse, c[0x0][0x198], RZ ;  /* 0x0000660000087a10 */ /* 0x040fe20007ffe0ff */
[----:B---3--:R0:W-:Y:S01]  /*613e0*/  @P3 STG.E.U16 [R20.64], R4 ;  /* 0x0000000414003986 */ /* 0x0081e2000c101506 */
[----:B------:R-:W-:-:S02]  /*613f0*/  LEA.HI.X.SX32 R23, R0, R2, 0x1, P6 ;  /* 0x0000000200177211 */ /* 0x000fc400030f0eff */
[----:B------:R-:W-:Y:S02]  /*61400*/  IADD3 R0, R8, c[0x0][0x198], RZ ;  /* 0x0000660008007a10 */ /* 0x000fe40007ffe0ff */
[----:B0-----:R-:W-:Y:S02]  /*61410*/  PRMT R4, R4, 0x7632, R4 ;  /* 0x0000763204047816 */ /* 0x001fe40000000004 */
[----:B------:R-:W-:-:S03]  /*61420*/  LEA R20, P6, R8, R3, 0x1 ;  /* 0x0000000308147211 */ /* 0x000fc600078c08ff */
[----:B------:R0:W-:Y:S01]  /*61430*/  @P2 STG.E.U16 [R22.64], R4 ;  /* 0x0000000416002986 */ /* 0x0001e2000c101506 */
[-C--:B------:R-:W-:Y:S02]  /*61440*/  LEA.HI.X.SX32 R21, R8, R2.reuse, 0x1, P6 ;  /* 0x0000000208157211 */ /* 0x080fe400030f0eff */
[C---:B------:R-:W-:Y:S02]  /*61450*/  IADD3 R8, R28.reuse, 0x11d, RZ ;  /* 0x0000011d1c087810 */ /* 0x040fe40007ffe0ff */
[----:B------:R-:W-:Y:S02]  /*61460*/  IADD3 R12, R28, 0x11b, RZ ;  /* 0x0000011b1c0c7810 */ /* 0x000fe40007ffe0ff */
[C---:B0-----:R-:W-:Y:S02]  /*61470*/  LEA R22, P6, R0.reuse, R3, 0x1 ;  /* 0x0000000300167211 */ /* 0x041fe400078c08ff */
[C---:B------:R-:W-:Y:S02]  /*61480*/  IADD3 R4, R0.reuse, c[0x0][0x198], RZ ;  /* 0x0000660000047a10 */ /* 0x040fe40007ffe0ff */
[----:B------:R-:W-:-:S02]  /*61490*/  LEA.HI.X.SX32 R23, R0, R2, 0x1, P6 ;  /* 0x0000000200177211 */ /* 0x000fc400030f0eff */
[----:B------:R-:W-:Y:S02]  /*614a0*/  ISETP.LT.AND P3, PT, R12, c[0x0][0x17c], !P0 ;  /* 0x00005f000c007a0c */ /* 0x000fe40004761270 */
[----:B------:R-:W-:Y:S02]  /*614b0*/  IADD3 R0, R4, c[0x0][0x198], RZ ;  /* 0x0000660004007a10 */ /* 0x000fe40007ffe0ff */
[----:B------:R-:W-:-:S04]  /*614c0*/  IADD3 R12, R28, 0x11c, RZ ;  /* 0x0000011c1c0c7810 */ /* 0x000fc80007ffe0ff */
[----:B------:R-:W-:Y:S02]  /*614d0*/  ISETP.LT.AND P2, PT, R12, c[0x0][0x17c], !P0 ;  /* 0x00005f000c007a0c */ /* 0x000fe40004741270 */
[----:B------:R-:W-:Y:S01]  /*614e0*/  IADD3 R12, R28, 0x11e, RZ ;  /* 0x0000011e1c0c7810 */ /* 0x000fe20007ffe0ff */
[----:B--2---:R0:W-:Y:S01]  /*614f0*/  @P1 STG.E.U16 [R20.64], R16 ;  /* 0x0000001014001986 */ /* 0x0041e2000c101506 */
[----:B------:R-:W-:Y:S02]  /*61500*/  ISETP.LT.AND P1, PT, R8, c[0x0][0x17c], !P0 ;  /* 0x00005f0008007a0c */ /* 0x000fe40004721270 */
[----:B------:R-:W-:Y:S02]  /*61510*/  PRMT R8, R16, 0x7632, R8 ;  /* 0x0000763210087816 */ /* 0x000fe40000000008 */
[----:B0-----:R-:W-:-:S03]  /*61520*/  LEA R20, P6, R4, R3, 0x1 ;  /* 0x0000000304147211 */ /* 0x001fc600078c08ff */
[----:B------:R0:W-:Y:S01]  /*61530*/  @P5 STG.E.U16 [R22.64], R8 ;  /* 0x0000000816005986 */ /* 0x0001e2000c101506 */
[----:B------:R-:W-:-:S03]  /*61540*/  LEA.HI.X.SX32 R21, R4, R2, 0x1, P6 ;  /* 0x0000000204157211 */ /* 0x000fc600030f0eff */
[----:B------:R-:W2:Y:S01]  /*61550*/  LDL.LU R16, [R1+0x204] ;  /* 0x0002040001107983 */ /* 0x000ea20000300800 */
[----:B------:R-:W-:-:S03]  /*61560*/  IADD3 R4, R0, c[0x0][0x198], RZ ;  /* 0x0000660000047a10 */ /* 0x000fc60007ffe0ff */
[----:B----4-:R1:W-:Y:S01]  /*61570*/  @P4 STG.E.U16 [R20.64], R24 ;  /* 0x0000001814004986 */ /* 0x0103e2000c101506 */
[----:B0-----:R-:W-:Y:S02]  /*61580*/  IADD3 R8, R28, 0x11f, RZ ;  /* 0x0000011f1c087810 */ /* 0x001fe40007ffe0ff */
[-C--:B------:R-:W-:Y:S02]  /*61590*/  LEA R22, P6, R0, R3.reuse, 0x1 ;  /* 0x0000000300167211 */ /* 0x080fe400078c08ff */
[----:B------:R-:W-:Y:S02]  /*615a0*/  ISETP.LT.AND P4, PT, R8, c[0x0][0x17c], !P0 ;  /* 0x00005f0008007a0c */ /* 0x000fe40004781270 */
[----:B------:R-:W-:Y:S02]  /*615b0*/  LEA.HI.X.SX32 R23, R0, R2, 0x1, P6 ;  /* 0x0000000200177211 */ /* 0x000fe400030f0eff */
[----:B------:R-:W-:Y:S02]  /*615c0*/  PRMT R8, R24, 0x7632, R8 ;  /* 0x0000763218087816 */ /* 0x000fe40000000008 */
[C---:B-1----:R-:W-:Y:S01]  /*615d0*/  LEA R20, P6, R4.reuse, R3, 0x1 ;  /* 0x0000000304147211 */ /* 0x042fe200078c08ff */
[----:B------:R-:W3:Y:S01]  /*615e0*/  LDL.LU R24, [R1+0x214] ;  /* 0x0002140001187983 */ /* 0x000ee20000300800 */
[----:B------:R-:W-:-:S02]  /*615f0*/  IADD3 R0, R4, c[0x0][0x198], RZ ;  /* 0x0000660004007a10 */ /* 0x000fc40007ffe0ff */
[----:B------:R-:W-:Y:S01]  /*61600*/  LEA.HI.X.SX32 R21, R4, R2, 0x1, P6 ;  /* 0x0000000204157211 */ /* 0x000fe200030f0eff */
[----:B------:R0:W-:Y:S01]  /*61610*/  @P3 STG.E.U16 [R22.64], R8 ;  /* 0x0000000816003986 */ /* 0x0001e2000c101506 */
[----:B------:R-:W-:Y:S02]  /*61620*/  ISETP.LT.AND P5, PT, R12, c[0x0][0x17c], !P0 ;  /* 0x00005f000c007a0c */ /* 0x000fe400047a1270 */
[----:B------:R-:W-:Y:S01]  /*61630*/  IADD3 R4, R0, c[0x0][0x198], RZ ;  /* 0x0000660000047a10 */ /* 0x000fe20007ffe0ff */
[----:B------:R1:W-:Y:S01]  /*61640*/  @P2 STG.E.U16 [R20.64], R25 ;  /* 0x0000001914002986 */ /* 0x0003e2000c101506 */
[----:B0-----:R-:W-:Y:S02]  /*61650*/  IADD3 R8, R28, 0x121, RZ ;  /* 0x000001211c087810 */ /* 0x001fe40007ffe0ff */
[----:B------:R-:W-:Y:S02]  /*61660*/  LEA R22, P6, R0, R3, 0x1 ;  /* 0x0000000300167211 */ /* 0x000fe400078c08ff */
[----:B------:R-:W-:-:S02]  /*61670*/  ISETP.LT.AND P2, PT, R8, c[0x0][0x17c], !P0 ;  /* 0x00005f0008007a0c */ /* 0x000fc40004741270 */
[----:B------:R-:W-:Y:S02]  /*61680*/  LEA.HI.X.SX32 R23, R0, R2, 0x1, P6 ;  /* 0x0000000200177211 */ /* 0x000fe400030f0eff */
[----:B------:R-:W-:Y:S02]  /*61690*/  PRMT R8, R25, 0x7632, R8 ;  /* 0x0000763219087816 */ /* 0x000fe40000000008 */
[----:B-1----:R-:W-:-:S03]  /*616a0*/  LEA R20, P6, R4, R3, 0x1 ;  /* 0x0000000304147211 */ /* 0x002fc600078c08ff */
[----:B------:R0:W-:Y:S01]  /*616b0*/  @P1 STG.E.U16 [R22.64], R8 ;  /* 0x0000000816001986 */ /* 0x0001e2000c101506 */
[----:B------:R-:W-:-:S05]  /*616c0*/  LEA.HI.X.SX32 R21, R4, R2, 0x1, P6 ;  /* 0x0000000204157211 */ /* 0x000fca00030f0eff */
[----:B------:R1:W-:Y:S01]  /*616d0*/  @P5 STG.E.U16 [R20.64], R10 ;  /* 0x0000000a14005986 */ /* 0x0003e2000c101506 */
[----:B0-----:R-:W-:-:S04]  /*616e0*/  IADD3 R8, R28, 0x123, RZ ;  /* 0x000001231c087810 */ /* 0x001fc80007ffe0ff */
[----:B------:R-:W-:Y:S02]  /*616f0*/  ISETP.LT.AND P5, PT, R8, c[0x0][0x17c], !P0 ;  /* 0x00005f0008007a0c */ /* 0x000fe400047a1270 */
[----:B------:R-:W-:Y:S02]  /*61700*/  PRMT R8, R10, 0x7632, R8 ;  /* 0x000076320a087816 */ /* 0x000fe40000000008 */
[----:B-1----:R-:W4:Y:S04]  /*61710*/  LDL.LU R10, [R1+0x17b8] ;  /* 0x0017b800010a7983 */ /* 0x002f280000300800 */
[----:B------:R-:W4:Y:S01]  /*61720*/  LDL.LU R25, [R1+0x1d4] ;  /* 0x0001d40001197983 */ /* 0x000f220000300800 */
[----:B------:R-:W-:Y:S02]  /*61730*/  IADD3 R0, R4, c[0x0][0x198], RZ ;  /* 0x0000660004007a10 */ /* 0x000fe40007ffe0ff */
[----:B------:R-:W-:-:S02]  /*61740*/  IADD3 R12, R28, 0x120, RZ ;  /* 0x000001201c0c7810 */ /* 0x000fc40007ffe0ff */
[-C--:B------:R-:W-:Y:S02]  /*61750*/  LEA R22, P6, R0, R3.reuse, 0x1 ;  /* 0x0000000300167211 */ /* 0x080fe400078c08ff */
[----:B------:R-:W-:Y:S02]  /*61760*/  ISETP.LT.AND P3, PT, R12, c[0x0][0x17c], !P0 ;  /* 0x00005f000c007a0c */ /* 0x000fe40004761270 */
[C---:B------:R-:W-:Y:S02]  /*61770*/  IADD3 R4, R0.reuse, c[0x0][0x198], RZ ;  /* 0x0000660000047a10 */ /* 0x040fe40007ffe0ff */
[----:B------:R-:W-:Y:S02]  /*61780*/  LEA.HI.X.SX32 R23, R0, R2, 0x1, P6 ;  /* 0x0000000200177211 */ /* 0x000fe400030f0eff */
[C---:B------:R-:W-:Y:S02]  /*61790*/  LEA R20, P6, R4.reuse, R3, 0x1 ;  /* 0x0000000304147211 */ /* 0x040fe400078c08ff */
[----:B------:R-:W-:-:S02]  /*617a0*/  IADD3 R0, R4, c[0x0][0x198], RZ ;  /* 0x0000660004007a10 */ /* 0x000fc40007ffe0ff */
[----:B------:R-:W-:Y:S01]  /*617b0*/  IADD3 R12, R28, 0x122, RZ ;  /* 0x000001221c0c7810 */ /* 0x000fe20007ffe0ff */
[----:B------:R0:W-:Y:S01]  /*617c0*/  @P4 STG.E.U16 [R22.64], R8 ;  /* 0x0000000816004986 */ /* 0x0001e2000c101506 */
[----:B------:R-:W-:Y:S02]  /*617d0*/  LEA.HI.X.SX32 R21, R4, R2, 0x1, P6 ;  /* 0x0000000204157211 */ /* 0x000fe400030f0eff */
[----:B------:R-:W-:Y:S02]  /*617e0*/  ISETP.LT.AND P1, PT, R12, c[0x0][0x17c], !P0 ;  /* 0x00005f000c007a0c */ /* 0x000fe40004721270 */
[----:B------:R-:W-:Y:S02]  /*617f0*/  IADD3 R4, R0, c[0x0][0x198], RZ ;  /* 0x0000660000047a10 */ /* 0x000fe40007ffe0ff */
[----:B0-----:R-:W-:Y:S02]  /*61800*/  IADD3 R8, R28, 0x125, RZ ;  /* 0x000001251c087810 */ /* 0x001fe40007ffe0ff */
[----:B------:R-:W-:-:S04]  /*61810*/  LEA R22, P6, R0, R3, 0x1 ;  /* 0x0000000300167211 */ /* 0x000fc800078c08ff */
[----:B------:R-:W-:Y:S02]  /*61820*/  LEA.HI.X.SX32 R23, R0, R2, 0x1, P6 ;  /* 0x0000000200177211 */ /* 0x000fe400030f0eff */
        /* <DEDUP_REMOVED lines=9> */
[----:B------:R-:W-:Y:S02]  /*618c0*/  LEA.HI.X.SX32 R21, R4, R2, 0x1, P6 ;  /* 0x0000000204157211 */ /* 0x000fe400030f0eff */
[----:B------:R-:W-:-:S03]  /*618d0*/  IADD3 R4, R0, c[0x0][0x198], RZ ;  /* 0x0000660000047a10 */ /* 0x000fc60007ffe0ff */
[----:B---3--:R1:W-:Y:S01]  /*618e0*/  @P1 STG.E.U16 [R20.64], R24 ;  /* 0x0000001814001986 */ /* 0x0083e2000c101506 */
        /* <DEDUP_REMOVED lines=10> */
[----:B------:R-:W-:Y:S02]  /*61990*/  ISETP.LT.AND P2, PT, R12, c[0x0][0x17c], !P0 ;  /* 0x00005f000c007a0c */ /* 0x000fe40004741270 */
[----:B------:R-:W-:Y:S02]  /*619a0*/  IADD3 R4, R0, c[0x0][0x198], RZ ;  /* 0x0000660000047a10 */ /* 0x000fe40007ffe0ff */
[----:B0-----:R-:W-:Y:S02]  /*619b0*/  IADD3 R8, R28, 0x129, RZ ;  /* 0x000001291c087810 */ /* 0x001fe40007ffe0ff */
[----:B------:R-:W-:-:S04]  /*619c0*/  LEA R22, P6, R0, R3, 0x1 ;  /* 0x0000000300167211 */ /* 0x000fc800078c08ff */
[----:B------:R-:W-:Y:S02]  /*619d0*/  LEA.HI.X.SX32 R23, R0, R2, 0x1, P6 ;  /* 0x0000000200177211 */ /* 0x000fe400030f0eff */
[----:B------:R-:W-:Y:S01]  /*619e0*/  IADD3 R0, R4, c[0x0][0x198], RZ ;  /* 0x0000660004007a10 */ /* 0x000fe20007ffe0ff */
[----:B----4-:R0:W-:Y:S01]  /*619f0*/  @P4 STG.E.U16 [R20.64], R25 ;  /* 0x0000001914004986 */ /* 0x0101e2000c101506 */
[----:B------:R-:W-:Y:S02]  /*61a00*/  ISETP.LT.AND P4, PT, R8, c[0x0][0x17c], !P0 ;  /* 0x00005f0008007a0c */ /* 0x000fe40004781270 */
[----:B------:R-:W-:Y:S02]  /*61a10*/  PRMT R8, R25, 0x7632, R8 ;  /* 0x0000763219087816 */ /* 0x000fe40000000008 */
[----:B0-----:R-:W-:-:S03]  /*61a20*/  LEA R20, P6, R4, R3, 0x1 ;  /* 0x0000000304147211 */ /* 0x001fc600078c08ff */
[----:B------:R0:W-:Y:S01]  /*61a30*/  @P3 STG.E.U16 [R22.64], R8 ;  /* 0x0000000816003986 */ /* 0x0001e2000c101506 */
[----:B------:R-:W-:-:S03]  /*61a40*/  LEA.HI.X.SX32 R21, R4, R2, 0x1, P6 ;  /* 0x0000000204157211 */ /* 0x000fc600030f0eff */
[----:B------:R-:W3:Y:S04]  /*61a50*/  LDL.LU R25, [R1+0x1c4] ;  /* 0x0001c40001197983 */ /* 0x000ee80000300800 */
[----:B------:R-:W-:Y:S01]  /*61a60*/  @P2 STG.E.U16 [R20.64], R17 ;  /* 0x0000001114002986 */ /* 0x000fe2000c101506 */
[----:B0-----:R-:W-:Y:S02]  /*61a70*/  IADD3 R8, R28, 0x12b, RZ ;  /* 0x0000012b1c087810 */ /* 0x001fe40007ffe0ff */
[----:B------:R-:W-:Y:S02]  /*61a80*/  LEA R22, P6, R0, R3, 0x1 ;  /* 0x0000000300167211 */ /* 0x000fe400078c08ff */
[----:B------:R-:W-:Y:S02]  /*61a90*/  ISETP.LT.AND P2, PT, R8, c[0x0][0x17c], !P0 ;  /* 0x00005f0008007a0c */ /* 0x000fe40004741270 */
[----:B------:R-:W-:-:S02]  /*61aa0*/  LEA.HI.X.SX32 R23, R0, R2, 0x1, P6 ;  /* 0x0000000200177211 */ /* 0x000fc400030f0eff */
[----:B------:R-:W-:-:S05]  /*61ab0*/  PRMT R8, R17, 0x7632, R8 ;  /* 0x0000763211087816 */ /* 0x000fca0000000008 */
[----:B------:R0:W-:Y:S04]  /*61ac0*/  @P1 STG.E.U16 [R22.64], R8 ;  /* 0x0000000816001986 */ /* 0x0001e8000c101506 */
[----:B0-----:R-:W4:Y:S01]  /*61ad0*/  LDL.LU R23, [R1+0x244] ;  /* 0x0002440001177983 */ /* 0x001f220000300800 */
[----:B------:R-:W-:Y:S02]  /*61ae0*/  IADD3 R12, R28, 0x128, RZ ;  /* 0x000001281c0c7810 */ /* 0x000fe40007ffe0ff */
[----:B------:R-:W-:Y:S02]  /*61af0*/  IADD3 R4, R0, c[0x0][0x198], RZ ;  /* 0x0000660000047a10 */ /* 0x000fe40007ffe0ff */
[----:B------:R-:W-:Y:S02]  /*61b00*/  ISETP.LT.AND P5, PT, R12, c[0x0][0x17c], !P0 ;  /* 0x00005f000c007a0c */ /* 0x000fe400047a1270 */
[----:B------:R-:W-:-:S02]  /*61b10*/  LEA R16, P6, R4, R3, 0x1 ;  /* 0x0000000304107211 */ /* 0x000fc400078c08ff */
[----:B------:R-:W-:Y:S02]  /*61b20*/  IADD3 R0, R4, c[0x0][0x198], RZ ;  /* 0x0000660004007a10 */ /* 0x000fe40007ffe0ff */
[----:B------:R-:W-:Y:S02]  /*61b30*/  IADD3 R12, R28, 0x12a, RZ ;  /* 0x0000012a1c0c7810 */ /* 0x000fe40007ffe0ff */
[----:B------:R-:W-:Y:S02]  /*61b40*/  LEA.HI.X.SX32 R17, R4, R2, 0x1, P6 ;  /* 0x0000000204117211 */ /* 0x000fe400030f0eff */
[----:B------:R-:W-:Y:S02]  /*61b50*/  IADD3 R8, R28, 0x12d, RZ ;  /* 0x0000012d1c087810 */ /* 0x000fe40007ffe0ff */
[----:B------:R-:W-:Y:S02]  /*61b60*/  LEA R20, P6, R0, R3, 0x1 ;  /* 0x0000000300147211 */ /* 0x000fe400078c08ff */
[----:B------:R-:W-:-:S02]  /*61b70*/  ISETP.LT.AND P3, PT, R12, c[0x0][0x17c], !P0 ;  /* 0x00005f000c007a0c */ /* 0x000fc40004761270 */
[C---:B------:R-:W-:Y:S02]  /*61b80*/  IADD3 R4, R0.reuse, c[0x0][0x198], RZ ;  /* 0x0000660000047a10 */ /* 0x040fe40007ffe0ff */
[----:B------:R-:W-:Y:S02]  /*61b90*/  LEA.HI.X.SX32 R21, R0, R2, 0x1, P6 ;  /* 0x0000000200157211 */ /* 0x000fe400030f0eff */
[----:B------:R-:W-:Y:S02]  /*61ba0*/  IADD3 R0, R4, c[0x0][0x198], RZ ;  /* 0x0000660004007a10 */ /* 0x000fe40007ffe0ff */
[----:B------:R-:W-:-:S04]  /*61bb0*/  IADD3 R12, R28, 0x12c, RZ ;  /* 0x0000012c1c0c7810 */ /* 0x000fc80007ffe0ff */
[----:B------:R-:W-:Y:S01]  /*61bc0*/  ISETP.LT.AND P1, PT, R12, c[0x0][0x17c], !P0 ;  /* 0x00005f000c007a0c */ /* 0x000fe20004721270 */
[----:B----4-:R0:W-:Y:S01]  /*61bd0*/  @P5 STG.E.U16 [R16.64], R23 ;  /* 0x0000001710005986 */ /* 0x0101e2000c101506 */
[----:B------:R-:W-:Y:S02]  /*61be0*/  ISETP.LT.AND P5, PT, R8, c[0x0][0x17c], !P0 ;  /* 0x00005f0008007a0c */ /* 0x000fe400047a1270 */
[----:B------:R-:W-:Y:S02]  /*61bf0*/  PRMT R8, R23, 0x7632, R8 ;  /* 0x0000763217087816 */ /* 0x000fe40000000008 */
[----:B0-----:R-:W-:-:S03]  /*61c00*/  LEA R16, P6, R4, R3, 0x1 ;  /* 0x0000000304107211 */ /* 0x001fc600078c08ff */
[----:B------:R0:W-:Y:S01]  /*61c10*/  @P4 STG.E.U16 [R20.64], R8 ;  /* 0x0000000814004986 */ /* 0x0001e2000c101506 */
[----:B------:R-:W-:Y:S02]  /*61c20*/  LEA.HI.X.SX32 R17, R4, R2, 0x1, P6 ;  /* 0x0000000204117211 */ /* 0x000fe400030f0eff */
[----:B------:R-:W-:-:S03]  /*61c30*/  IADD3 R4, R0, c[0x0][0x198], RZ ;  /* 0x0000660000047a10 */ /* 0x000fc60007ffe0ff */
[----:B--2---:R1:W-:Y:S01]  /*61c40*/  @P3 STG.E.U16 [R16.64], R24 ;  /* 0x0000001810003986 */ /* 0x0043e2000c101506 */
[----:B0-----:R-:W-:Y:S02]  /*61c50*/  IADD3 R8, R28, 0x12f, RZ ;  /* 0x0000012f1c087810 */ /* 0x001fe40007ffe0ff */
[----:B------:R-:W-:Y:S02]  /*61c60*/  LEA R20, P6, R0, R3, 0x1 ;  /* 0x0000000300147211 */ /* 0x000fe400078c08ff */
[----:B------:R-:W-:Y:S02]  /*61c70*/  ISETP.LT.AND P3, PT, R8, c[0x0][0x17c], !P0 ;  /* 0x00005f0008007a0c */ /* 0x000fe40004761270 */
[----:B------:R-:W-:Y:S02]  /*61c80*/  PRMT R8, R24, 0x7632, R8 ;  /* 0x0000763218087816 */ /* 0x000fe40000000008 */
[----:B-1----:R-:W2:Y:S01]  /*61c90*/  LDL.LU R24, [R1+0x254] ;  /* 0x0002540001187983 */ /* 0x002ea20000300800 */
[----:B------:R-:W-:-:S02]  /*61ca0*/  LEA.HI.X.SX32 R21, R0, R2, 0x1, P6 ;  /* 0x0000000200157211 */ /* 0x000fc400030f0eff */
[----:B------:R-:W-:-:S03]  /*61cb0*/  LEA R16, P6, R4, R3, 0x1 ;  /* 0x0000000304107211 */ /* 0x000fc600078c08ff */
[----:B------:R0:W-:Y:S01]  /*61cc0*/  @P2 STG.E.U16 [R20.64], R8 ;  /* 0x0000000814002986 */ /* 0x0001e2000c101506 */
[----:B------:R-:W-:-:S05]  /*61cd0*/  LEA.HI.X.SX32 R17, R4, R2, 0x1, P6 ;  /* 0x0000000204117211 */ /* 0x000fca00030f0eff */
[----:B---3--:R1:W-:Y:S01]  /*61ce0*/  @P1 STG.E.U16 [R16.64], R25 ;  /* 0x0000001910001986 */ /* 0x0083e2000c101506 */
[----:B0-----:R-:W-:-:S04]  /*61cf0*/  IADD3 R8, R28, 0x131, RZ ;  /* 0x000001311c087810 */ /* 0x001fc80007ffe0ff */
[----:B------:R-:W-:Y:S02]  /*61d00*/  ISETP.LT.AND P1, PT, R8, c[0x0][0x17c], !P0 ;  /* 0x00005f0008007a0c */ /* 0x000fe40004721270 */
[----:B------:R-:W-:Y:S02]  /*61d10*/  PRMT R8, R25, 0x7632, R8 ;  /* 0x0000763219087816 */ /* 0x000fe40000000008 */
[----:B-1----:R-:W3:Y:S01]  /*61d20*/  LDL.LU R25, [R1+0x1f4] ;  /* 0x0001f40001197983 */ /* 0x002ee20000300800 */
[----:B------:R-:W-:Y:S02]  /*61d30*/  IADD3 R0, R4, c[0x0][0x198], RZ ;  /* 0x0000660004007a10 */ /* 0x000fe40007ffe0ff */
[----:B------:R-:W-:Y:S01]  /*61d40*/  IADD3 R12, R28, 0x12e, RZ ;  /* 0x0000012e1c0c7810 */ /* 0x000fe20007ffe0ff */
[----:B------:R-:W4:Y:S01]  /*61d50*/  LDL.LU R23, [R1+0x234] ;  /* 0x0002340001177983 */ /* 0x000f220000300800 */
[----:B------:R-:W-:Y:S02]  /*61d60*/  LEA R20, P6, R0, R3, 0x1 ;  /* 0x0000000300147211 */ /* 0x000fe400078c08ff */
[----:B------:R-:W-:-:S02]  /*61d70*/  ISETP.LT.AND P4, PT, R12, c[0x0][0x17c], !P0 ;  /* 0x00005f000c007a0c */ /* 0x000fc40004781270 */
[C---:B------:R-:W-:Y:S02]  /*61d80*/  IADD3 R4, R0.reuse, c[0x0][0x198], RZ ;  /* 0x0000660000047a10 */ /* 0x040fe40007ffe0ff */
[-C--:B------:R-:W-:Y:S02]  /*61d90*/  LEA.HI.X.SX32 R21, R0, R2.reuse, 0x1, P6 ;  /* 0x0000000200157211 */ /* 0x080fe400030f0eff */
[----:B------:R-:W-:Y:S02]  /*61da0*/  LEA R16, P6, R4, R3, 0x1 ;  /* 0x0000000304107211 */ /* 0x000fe400078c08ff */
[----:B------:R-:W-:Y:S02]  /*61db0*/  IADD3 R12, R28, 0x130, RZ ;  /* 0x000001301c0c7810 */ /* 0x000fe40007ffe0ff */
[C---:B------:R-:W-:Y:S01]  /*61dc0*/  IADD3 R0, R4.reuse, c[0x0][0x198], RZ ;  /* 0x0000660004007a10 */ /* 0x040fe20007ffe0ff */
[----:B------:R0:W-:Y:S01]  /*61dd0*/  @P5 STG.E.U16 [R20.64], R8 ;  /* 0x0000000814005986 */ /* 0x0001e2000c101506 */
[----:B------:R-:W-:-:S02]  /*61de0*/  LEA.HI.X.SX32 R17, R4, R2, 0x1, P6 ;  /* 0x0000000204117211 */ /* 0x000fc400030f0eff */
[----:B------:R-:W-:Y:S02]  /*61df0*/  ISETP.LT.AND P2, PT, R12, c[0x0][0x17c], !P0 ;  /* 0x00005f000c007a0c */ /* 0x000fe40004741270 */
[----:B------:R-:W-:Y:S02]  /*61e00*/  IADD3 R12, R28, 0x132, RZ ;  /* 0x000001321c0c7810 */ /* 0x000fe40007ffe0ff */
[----:B------:R-:W-:Y:S01]  /*61e10*/  IADD3 R4, R0, c[0x0][0x198], RZ ;  /* 0x0000660000047a10 */ /* 0x000fe20007ffe0ff */
[----:B------:R1:W-:Y:S01]  /*61e20*/  @P4 STG.E.U16 [R16.64], R13 ;  /* 0x0000000d10004986 */ /* 0x0003e2000c101506 */
[----:B0-----:R-:W-:Y:S02]  /*61e30*/  IADD3 R8, R28, 0x133, RZ ;  /* 0x000001331c087810 */ /* 0x001fe40007ffe0ff */
[----:B------:R-:W-:Y:S02]  /*61e40*/  LEA R20, P6, R0, R3, 0x1 ;  /* 0x0000000300147211 */ /* 0x000fe400078c08ff */
[----:B------:R-:W-:-:S02]  /*61e50*/  ISETP.LT.AND P5, PT, R12, c[0x0][0x17c], !P0 ;  /* 0x00005f000c007a0c */ /* 0x000fc400047a1270 */
[----:B------:R-:W-:Y:S02]  /*61e60*/  ISETP.LT.AND P4, PT, R8, c[0x0][0x17c], !P0 ;  /* 0x00005f0008007a0c */ /* 0x000fe40004781270 */
[-C--:B------:R-:W-:Y:S02]  /*61e70*/  LEA.HI.X.SX32 R21, R0, R2.reuse, 0x1, P6 ;  /* 0x0000000200157211 */ /* 0x080fe400030f0eff */
[----:B------:R-:W-:Y:S02]  /*61e80*/  PRMT R8, R13, 0x7632, R8 ;  /* 0x000076320d087816 */ /* 0x000fe40000000008 */
[----:B------:R-:W-:Y:S02]  /*61e90*/  LEA R12, P6, R4, R3, 0x1 ;  /* 0x00000003040c7211 */ /* 0x000fe400078c08ff */
[----:B-1----:R-:W-:Y:S01]  /*61ea0*/  IADD3 R16, R28, 0x134, RZ ;  /* 0x000001341c107810 */ /* 0x002fe20007ffe0ff */
[----:B------:R0:W-:Y:S01]  /*61eb0*/  @P3 STG.E.U16 [R20.64], R8 ;  /* 0x0000000814003986 */ /* 0x0001e2000c101506 */
[----:B------:R-:W-:-:S02]  /*61ec0*/  LEA.HI.X.SX32 R13, R4, R2, 0x1, P6 ;  /* 0x00000002040d7211 */ /* 0x000fc400030f0eff */
[----:B------:R-:W-:Y:S02]  /*61ed0*/  IADD3 R0, R4, c[0x0][0x198], RZ ;  /* 0x0000660004007a10 */ /* 0x000fe40007ffe0ff */
[----:B------:R-:W-:Y:S02]  /*61ee0*/  ISETP.LT.AND P3, PT, R16, c[0x0][0x17c], !P0 ;  /* 0x00005f0010007a0c */ /* 0x000fe40004761270 */
[----:B------:R-:W-:Y:S02]  /*61ef0*/  LEA R16, P6, R0, R3, 0x1 ;  /* 0x0000000300107211 */ /* 0x000fe400078c08ff */
[----:B0-----:R-:W-:Y:S02]  /*61f00*/  IADD3 R8, R28, 0x135, RZ ;  /* 0x000001351c087810 */ /* 0x001fe40007ffe0ff */
[C---:B------:R-:W-:Y:S02]  /*61f10*/  IADD3 R4, R0.reuse, c[0x0][0x198], RZ ;  /* 0x0000660000047a10 */ /* 0x040fe40007ffe0ff */
[----:B------:R-:W-:Y:S01]  /*61f20*/  LEA.HI.X.SX32 R17, R0, R2, 0x1, P6 ;  /* 0x0000000200117211 */ /* 0x000fe200030f0eff */
[----:B--2---:R0:W-:Y:S01]  /*61f30*/  @P2 STG.E.U16 [R12.64], R24 ;  /* 0x000000180c002986 */ /* 0x0041e2000c101506 */
[----:B------:R-:W-:-:S02]  /*61f40*/  ISETP.LT.AND P2, PT, R8, c[0x0][0x17c], !P0 ;  /* 0x00005f0008007a0c */ /* 0x000fc40004741270 */
[----:B------:R-:W-:Y:S02]  /*61f50*/  PRMT R8, R24, 0x7632, R8 ;  /* 0x0000763218087816 */ /* 0x000fe40000000008 */
[----:B0-----:R-:W2:Y:S01]  /*61f60*/  LDL.LU R24, [R1+0x1e4] ;  /* 0x0001e40001187983 */ /* 0x001ea20000300800 */
[----:B------:R-:W-:-:S03]  /*61f70*/  LEA R12, P6, R4, R3, 0x1 ;  /* 0x00000003040c7211 */ /* 0x000fc600078c08ff */
[----:B------:R0:W-:Y:S01]  /*61f80*/  @P1 STG.E.U16 [R16.64], R8 ;  /* 0x0000000810001986 */ /* 0x0001e2000c101506 */
[----:B------:R-:W-:Y:S02]  /*61f90*/  LEA.HI.X.SX32 R13, R4, R2, 0x1, P6 ;  /* 0x00000002040d7211 */ /* 0x000fe400030f0eff */
[----:B0-----:R-:W-:-:S03]  /*61fa0*/  IADD3 R8, R28, 0x137, RZ ;  /* 0x000001371c087810 */ /* 0x001fc60007ffe0ff */
[----:B---3--:R0:W-:Y:S01]  /*61fb0*/  @P5 STG.E.U16 [R12.64], R25 ;  /* 0x000000190c005986 */ /* 0x0081e2000c101506 */
[----:B------:R-:W-:Y:S02]  /*61fc0*/  ISETP.LT.AND P5, PT, R8, c[0x0][0x17c], !P0 ;  /* 0x00005f0008007a0c */ /* 0x000fe400047a1270 */
[----:B------:R-:W-:Y:S02]  /*61fd0*/  PRMT R8, R25, 0x7632, R8 ;  /* 0x0000763219087816 */ /* 0x000fe40000000008 */
[----:B0-----:R-:W3:Y:S01]  /*61fe0*/  LDL.LU R25, [R1+0x2a4] ;  /* 0x0002a40001197983 */ /* 0x001ee20000300800 */
[----:B------:R-:W-:-:S04]  /*61ff0*/  IADD3 R0, R4, c[0x0][0x198], RZ ;  /* 0x0000660004007a10 */ /* 0x000fc80007ffe0ff */
[CC--:B------:R-:W-:Y:S02]  /*62000*/  LEA R16, P6, R0.reuse, R3.reuse, 0x1 ;  /* 0x0000000300107211 */ /* 0x0c0fe400078c08ff */
[C---:B------:R-:W-:Y:S02]  /*62010*/  IADD3 R4, R0.reuse, c[0x0][0x198], RZ ;  /* 0x0000660000047a10 */ /* 0x040fe40007ffe0ff */
[-C--:B------:R-:W-:Y:S02]  /*62020*/  LEA.HI.X.SX32 R17, R0, R2.reuse, 0x1, P6 ;  /* 0x0000000200117211 */ /* 0x080fe400030f0eff */
[C---:B------:R-:W-:Y:S02]  /*62030*/  LEA R12, P6, R4.reuse, R3, 0x1 ;  /* 0x00000003040c7211 */ /* 0x040fe400078c08ff */
[----:B------:R-:W-:Y:S02]  /*62040*/  IADD3 R0, R4, c[0x0][0x198], RZ ;  /* 0x0000660004007a10 */ /* 0x000fe40007ffe0ff */
[----:B------:R-:W-:Y:S01]  /*62050*/  IADD3 R20, R28, 0x136, RZ ;  /* 0x000001361c147810 */ /* 0x000fe20007ffe0ff */
[----:B------:R0:W-:Y:S01]  /*62060*/  @P4 STG.E.U16 [R16.64], R8 ;  /* 0x0000000810004986 */ /* 0x0001e2000c101506 */
[----:B------:R-:W-:-:S02]  /*62070*/  LEA.HI.X.SX32 R13, R4, R2, 0x1, P6 ;  /* 0x00000002040d7211 */ /* 0x000fc400030f0eff */
[----:B------:R-:W-:Y:S02]  /*62080*/  ISETP.LT.AND P1, PT, R20, c[0x0][0x17c], !P0 ;  /* 0x00005f0014007a0c */ /* 0x000fe40004721270 */
[----:B------:R-:W-:Y:S01]  /*62090*/  IADD3 R4, R0, c[0x0][0x198], RZ ;  /* 0x0000660000047a10 */ /* 0x000fe20007ffe0ff */
[----:B------:R1:W-:Y:S01]  /*620a0*/  @P3 STG.E.U16 [R12.64], R9 ;  /* 0x000000090c003986 */ /* 0x0003e2000c101506 */
[----:B0-----:R-:W-:Y:S02]  /*620b0*/  IADD3 R8, R28, 0x139, RZ ;  /* 0x000001391c087810 */ /* 0x001fe40007ffe0ff */
[----:B------:R-:W-:Y:S02]  /*620c0*/  LEA R16, P6, R0, R3, 0x1 ;  /* 0x0000000300107211 */ /* 0x000fe400078c08ff */
[----:B------:R-:W-:Y:S02]  /*620d0*/  ISETP.LT.AND P3, PT, R8, c[0x0][0x17c], !P0 ;  /* 0x00005f0008007a0c */ /* 0x000fe40004761270 */
[----:B------:R-:W-:-:S02]  /*620e0*/  LEA.HI.X.SX32 R17, R0, R2, 0x1, P6 ;  /* 0x0000000200117211 */ /* 0x000fc400030f0eff */
[C---:B------:R-:W-:Y:S02]  /*620f0*/  LEA R8, P6, R4.reuse, R3, 0x1 ;  /* 0x0000000304087211 */ /* 0x040fe400078c08ff */
[----:B-1----:R-:W-:Y:S02]  /*62100*/  PRMT R12, R9, 0x7632, R12 ;  /* 0x00007632090c7816 */ /* 0x002fe4000000000c */
[C---:B------:R-:W-:Y:S02]  /*62110*/  LEA.HI.X.SX32 R9, R4.reuse, R2, 0x1, P6 ;  /* 0x0000000204097211 */ /* 0x040fe400030f0eff */
[----:B------:R-:W-:Y:S02]  /*62120*/  IADD3 R0, R4, c[0x0][0x198], RZ ;  /* 0x0000660004007a10 */ /* 0x000fe40007ffe0ff */
[C---:B------:R-:W-:Y:S01]  /*62130*/  IADD3 R20, R28.reuse, 0x138, RZ ;  /* 0x000001381c147810 */ /* 0x040fe20007ffe0ff */
[----:B------:R0:W-:Y:S01]  /*62140*/  @P2 STG.E.U16 [R16.64], R12 ;  /* 0x0000000c10002986 */ /* 0x0001e2000c101506 */
[----:B------:R-:W-:-:S02]  /*62150*/  IADD3 R13, R28, 0x13a, RZ ;  /* 0x0000013a1c0d7810 */ /* 0x000fc40007ffe0ff */
[----:B------:R-:W-:Y:S01]  /*62160*/  IADD3 R4, R28, 0x13b, RZ ;  /* 0x0000013b1c047810 */ /* 0x000fe20007ffe0ff */
[----:B------:R1:W-:Y:S01]  /*62170*/  @P1 STG.E.U16 [R8.64], R5 ;  /* 0x0000000508001986 */ /* 0x0003e2000c101506 */
[----:B------:R-:W-:Y:S02]  /*62180*/  ISETP.LT.AND P4, PT, R20, c[0x0][0x17c], !P0 ;  /* 0x00005f0014007a0c */ /* 0x000fe40004781270 */
[----:B------:R-:W-:Y:S02]  /*62190*/  ISETP.LT.AND P2, PT, R13, c[0x0][0x17c], !P0 ;  /* 0x00005f000d007a0c */ /* 0x000fe40004741270 */
[C---:B0-----:R-:W-:Y:S02]  /*621a0*/  LEA R12, P6, R0.reuse, R3, 0x1 ;  /* 0x00000003000c7211 */ /* 0x041fe400078c08ff */
[----:B-1----:R-:W-:Y:S02]  /*621b0*/  IADD3 R8, R0, c[0x0][0x198], RZ ;  /* 0x0000660000087a10 */ /* 0x002fe40007ffe0ff */
[----:B------:R-:W-:-:S02]  /*621c0*/  ISETP.LT.AND P1, PT, R4, c[0x0][0x17c], !P0 ;  /* 0x00005f0004007a0c */ /* 0x000fc40004721270 */
[-C--:B------:R-:W-:Y:S02]  /*621d0*/  LEA.HI.X.SX32 R13, R0, R2.reuse, 0x1, P6 ;  /* 0x00000002000d7211 */ /* 0x080fe400030f0eff */
[CC--:B------:R-:W-:Y:S02]  /*621e0*/  LEA R4, P6, R8.reuse, R3.reuse, 0x1 ;  /* 0x0000000308047211 */ /* 0x0c0fe400078c08ff */
[----:B------:R-:W-:Y:S02]  /*621f0*/  PRMT R9, R5, 0x7632, R9 ;  /* 0x0000763205097816 */ /* 0x000fe40000000009 */
[C---:B------:R-:W-:Y:S02]  /*62200*/  LEA.HI.X.SX32 R5, R8.reuse, R2, 0x1, P6 ;  /* 0x0000000208057211 */ /* 0x040fe400030f0eff */
[----:B------:R-:W-:Y:S01]  /*62210*/  IADD3 R0, R8, c[0x0][0x198], RZ ;  /* 0x0000660008007a10 */ /* 0x000fe20007ffe0ff */
[----:B------:R0:W-:Y:S03]  /*62220*/  @P5 STG.E.U16 [R12.64], R9 ;  /* 0x000000090c005986 */ /* 0x0001e6000c101506 */
[----:B------:R-:W-:Y:S01]  /*62230*/  LEA R8, P6, R0, R3, 0x1 ;  /* 0x0000000300087211 */ /* 0x000fe200078c08ff */
[----:B----4-:R1:W-:Y:S01]  /*62240*/  @P4 STG.E.U16 [R4.64], R23 ;  /* 0x0000001704004986 */ /* 0x0103e2000c101506 */
[----:B0-----:R-:W-:-:S02]  /*62250*/  IADD3 R9, R28, 0x13d, RZ ;  /* 0x0000013d1c097810 */ /* 0x001fc40007ffe0ff */
[C---:B-1----:R-:W-:Y:S02]  /*62260*/  IADD3 R5, R0.reuse, c[0x0][0x198], RZ ;  /* 0x0000660000057a10 */ /* 0x042fe40007ffe0ff */
[----:B------:R-:W-:Y:S02]  /*62270*/  ISETP.LT.AND P4, PT, R9, c[0x0][0x17c], !P0 ;  /* 0x00005f0009007a0c */ /* 0x000fe40004781270 */
[-C--:B------:R-:W-:Y:S02]  /*62280*/  LEA.HI.X.SX32 R9, R0, R2.reuse, 0x1, P6 ;  /* 0x0000000200097211 */ /* 0x080fe400030f0eff */
[----:B------:R-:W-:Y:S02]  /*62290*/  LEA R4, P6, R5, R3, 0x1 ;  /* 0x0000000305047211 */ /* 0x000fe400078c08ff */
[----:B------:R-:W-:Y:S02]  /*622a0*/  PRMT R12, R23, 0x7632, R12 ;  /* 0x00007632170c7816 */ /* 0x000fe4000000000c */
[C---:B------:R-:W-:Y:S01]  /*622b0*/  IADD3 R0, R5.reuse, c[0x0][0x198], RZ ;  /* 0x0000660005007a10 */ /* 0x040fe20007ffe0ff */
[----:B------:R-:W4:Y:S01]  /*622c0*/  LDL.LU R23, [R1+0x208] ;  /* 0x0002080001177983 */ /* 0x000f220000300800 */
[----:B------:R-:W-:-:S02]  /*622d0*/  LEA.HI.X.SX32 R5, R5, R2, 0x1, P6 ;  /* 0x0000000205057211 */ /* 0x000fc400030f0eff */
[----:B------:R-:W-:Y:S01]  /*622e0*/  IADD3 R16, R28, 0x13c, RZ ;  /* 0x0000013c1c107810 */ /* 0x000fe20007ffe0ff */
[----:B------:R0:W-:Y:S03]  /*622f0*/  @P3 STG.E.U16 [R8.64], R12 ;  /* 0x0000000c08003986 */ /* 0x0001e6000c101506 */
[----:B------:R-:W-:Y:S02]  /*62300*/  ISETP.LT.AND P5, PT, R16, c[0x0][0x17c], !P0 ;  /* 0x00005f0010007a0c */ /* 0x000fe400047a1270 */
[----:B0-----:R-:W-:Y:S02]  /*62310*/  IADD3 R9, R28, 0x13f, RZ ;  /* 0x0000013f1c097810 */ /* 0x001fe40007ffe0ff */
[----:B------:R-:W-:Y:S02]  /*62320*/  LEA R8, P6, R0, R3, 0x1 ;  /* 0x0000000300087211 */ /* 0x000fe400078c08ff */
[----:B------:R-:W-:-:S04]  /*62330*/  IADD3 R13, R28, 0x13e, RZ ;  /* 0x0000013e1c0d7810 */ /* 0x000fc80007ffe0ff */
[----:B------:R-:W-:Y:S01]  /*62340*/  ISETP.LT.AND P3, PT, R13, c[0x0][0x17c], !P0 ;  /* 0x00005f000d007a0c */ /* 0x000fe20004761270 */
[----:B--2---:R0:W-:Y:S01]  /*62350*/  @P2 STG.E.U16 [R4.64], R24 ;  /* 0x0000001804002986 */ /* 0x0041e2000c101506 */
[----:B------:R-:W-:Y:S02]  /*62360*/  ISETP.LT.AND P2, PT, R9, c[0x0][0x17c], !P0 ;  /* 0x00005f0009007a0c */ /* 0x000fe40004741270 */
[----:B------:R-:W-:Y:S02]  /*62370*/  LEA.HI.X.SX32 R9, R0, R2, 0x1, P6 ;  /* 0x0000000200097211 */ /* 0x000fe400030f0eff */
[----:B------:R-:W-:Y:S02]  /*62380*/  PRMT R12, R24, 0x7632, R12 ;  /* 0x00007632180c7816 */ /* 0x000fe4000000000c */
[----:B0-----:R-:W-:Y:S01]  /*62390*/  IADD3 R5, R0, c[0x0][0x198], RZ ;  /* 0x0000660000057a10 */ /* 0x001fe20007ffe0ff */
[----:B------:R-:W2:Y:S03]  /*623a0*/  LDL.LU R24, [R1+0x218] ;  /* 0x0002180001187983 */ /* 0x000ea60000300800 */
[----:B------:R-:W-:-:S02]  /*623b0*/  LEA R4, P6, R5, R3, 0x1 ;  /* 0x0000000305047211 */ /* 0x000fc400078c08ff */
[C---:B------:R-:W-:Y:S02]  /*623c0*/  IADD3 R0, R5.reuse, c[0x0][0x198], RZ ;  /* 0x0000660005007a10 */ /* 0x040fe40007ffe0ff */
[----:B------:R-:W-:Y:S01]  /*623d0*/  LEA.HI.X.SX32 R5, R5, R2, 0x1, P6 ;  /* 0x0000000205057211 */ /* 0x000fe200030f0eff */
[----:B------:R0:W-:Y:S04]  /*623e0*/  @P1 STG.E.U16 [R8.64], R12 ;  /* 0x0000000c08001986 */ /* 0x0001e8000c101506 */
[----:B---3--:R1:W-:Y:S01]  /*623f0*/  @P5 STG.E.U16 [R4.64], R25 ;  /* 0x0000001904005986 */ /* 0x0083e2000c101506 */
[----:B0-----:R-:W-:Y:S02]  /*62400*/  IADD3 R9, R28, 0x141, RZ ;  /* 0x000001411c097810 */ /* 0x001fe40007ffe0ff */
[----:B------:R-:W-:-:S02]  /*62410*/  LEA R8, P6, R0, R3, 0x1 ;  /* 0x0000000300087211 */ /* 0x000fc400078c08ff */
[----:B------:R-:W-:Y:S02]  /*62420*/  ISETP.LT.AND P5, PT, R9, c[0x0][0x17c], !P0 ;  /* 0x00005f0009007a0c */ /* 0x000fe400047a1270 */
[C---:B-1----:R-:W-:Y:S02]  /*62430*/  IADD3 R5, R0.reuse, c[0x0][0x198], RZ ;  /* 0x0000660000057a10 */ /* 0x042fe40007ffe0ff */
[----:B------:R-:W-:Y:S02]  /*62440*/  LEA.HI.X.SX32 R9, R0, R2, 0x1, P6 ;  /* 0x0000000200097211 */ /* 0x000fe400030f0eff */
[----:B------:R-:W-:Y:S02]  /*62450*/  LEA R4, P6, R5, R3, 0x1 ;  /* 0x0000000305047211 */ /* 0x000fe400078c08ff */
[----:B------:R-:W-:Y:S02]  /*62460*/  PRMT R12, R25, 0x7632, R12 ;  /* 0x00007632190c7816 */ /* 0x000fe4000000000c */
[----:B------:R-:W-:-:S02]  /*62470*/  IADD3 R0, R5, c[0x0][0x198], RZ ;  /* 0x0000660005007a10 */ /* 0x000fc40007ffe0ff */
[----:B------:R-:W-:Y:S01]  /*62480*/  LEA.HI.X.SX32 R5, R5, R2, 0x1, P6 ;  /* 0x0000000205057211 */ /* 0x000fe200030f0eff */
[----:B------:R0:W-:Y:S04]  /*62490*/  @P4 STG.E.U16 [R8.64], R12 ;  /* 0x0000000c08004986 */ /* 0x0001e8000c101506 */
[----:B------:R1:W-:Y:S01]  /*624a0*/  @P3 STG.E.U16 [R4.64], R11 ;  /* 0x0000000b04003986 */ /* 0x0003e2000c101506 */
[----:B0-----:R-:W-:-:S03]  /*624b0*/  PRMT R12, R11, 0x7632, R12 ;  /* 0x000076320b0c7816 */ /* 0x001fc6000000000c */
[----:B-1----:R-:W3:Y:S04]  /*624c0*/  LDL.LU R11, [R1+0x17b4] ;  /* 0x0017b400010b7983 */ /* 0x002ee80000300800 */
[----:B------:R-:W3:Y:S01]  /*624d0*/  LDL.LU R25, [R1+0x1d8] ;  /* 0x0001d80001197983 */ /* 0x000ee20000300800 */
[C---:B------:R-:W-:Y:S02]  /*624e0*/  IADD3 R13, R28.reuse, 0x140, RZ ;  /* 0x000001401c0d7810 */ /* 0x040fe40007ffe0ff */
[----:B------:R-:W-:Y:S02]  /*624f0*/  IADD3 R9, R28, 0x143, RZ ;  /* 0x000001431c097810 */ /* 0x000fe40007ffe0ff */
[----:B------:R-:W-:Y:S02]  /*62500*/  LEA R8, P6, R0, R3, 0x1 ;  /* 0x0000000300087211 */ /* 0x000fe400078c08ff */
[----:B------:R-:W-:-:S02]  /*62510*/  ISETP.LT.AND P1, PT, R13, c[0x0][0x17c], !P0 ;  /* 0x00005f000d007a0c */ /* 0x000fc40004721270 */
[C---:B------:R-:W-:Y:S02]  /*62520*/  IADD3 R5, R0.reuse, c[0x0][0x198], RZ ;  /* 0x0000660000057a10 */ /* 0x040fe40007ffe0ff */
[----:B------:R-:W-:Y:S02]  /*62530*/  ISETP.LT.AND P3, PT, R9, c[0x0][0x17c], !P0 ;  /* 0x00005f0009007a0c */ /* 0x000fe40004761270 */
[-C--:B------:R-:W-:Y:S02]  /*62540*/  LEA.HI.X.SX32 R9, R0, R2.reuse, 0x1, P6 ;  /* 0x0000000200097211 */ /* 0x080fe400030f0eff */
[C---:B------:R-:W-:Y:S02]  /*62550*/  LEA R4, P6, R5.reuse, R3, 0x1 ;  /* 0x0000000305047211 */ /* 0x040fe400078c08ff */
[C---:B------:R-:W-:Y:S02]  /*62560*/  IADD3 R0, R5.reuse, c[0x0][0x198], RZ ;  /* 0x0000660005007a10 */ /* 0x040fe40007ffe0ff */
[----:B------:R-:W-:Y:S01]  /*62570*/  LEA.HI.X.SX32 R5, R5, R2, 0x1, P6 ;  /* 0x0000000205057211 */ /* 0x000fe200030f0eff */
[----:B------:R0:W-:Y:S01]  /*62580*/  @P2 STG.E.U16 [R8.64], R12 ;  /* 0x0000000c08002986 */ /* 0x0001e2000c101506 */
[----:B------:R-:W-:-:S04]  /*62590*/  IADD3 R13, R28, 0x142, RZ ;  /* 0x000001421c0d7810 */ /* 0x000fc80007ffe0ff */
[----:B------:R-:W-:Y:S02]  /*625a0*/  ISETP.LT.AND P4, PT, R13, c[0x0][0x17c], !P0 ;  /* 0x00005f000d007a0c */ /* 0x000fe40004781270 */
[----:B0-----:R-:W-:Y:S02]  /*625b0*/  IADD3 R9, R28, 0x145, RZ ;  /* 0x000001451c097810 */ /* 0x001fe40007ffe0ff */
[----:B------:R-:W-:Y:S02]  /*625c0*/  LEA R8, P6, R0, R3, 0x1 ;  /* 0x0000000300087211 */ /* 0x000fe400078c08ff */
[----:B------:R-:W-:-:S04]  /*625d0*/  IADD3 R13, R28, 0x144, RZ ;  /* 0x000001441c0d7810 */ /* 0x000fc80007ffe0ff */
[----:B------:R-:W-:Y:S01]  /*625e0*/  ISETP.LT.AND P2, PT, R13, c[0x0][0x17c], !P0 ;  /* 0x00005f000d007a0c */ /* 0x000fe20004741270 */
[----:B----4-:R0:W-:Y:S01]  /*625f0*/  @P1 STG.E.U16 [R4.64], R23 ;  /* 0x0000001704001986 */ /* 0x0101e2000c101506 */
[----:B------:R-:W-:Y:S02]  /*62600*/  PRMT R12, R23, 0x7632, R12 ;  /* 0x00007632170c7816 */ /* 0x000fe4000000000c */
[----:B------:R-:W-:Y:S02]  /*62610*/  ISETP.LT.AND P1, PT, R9, c[0x0][0x17c], !P0 ;  /* 0x00005f0009007a0c */ /* 0x000fe40004721270 */
[C---:B------:R-:W-:Y:S02]  /*62620*/  LEA.HI.X.SX32 R9, R0.reuse, R2, 0x1, P6 ;  /* 0x0000000200097211 */ /* 0x040fe400030f0eff */
[----:B0-----:R-:W-:Y:S01]  /*62630*/  IADD3 R5, R0, c[0x0][0x198], RZ ;  /* 0x0000660000057a10 */ /* 0x001fe20007ffe0ff */
[----:B------:R-:W4:Y:S03]  /*62640*/  LDL.LU R23, [R1+0x248] ;  /* 0x0002480001177983 */ /* 0x000f260000300800 */
[----:B------:R-:W-:-:S02]  /*62650*/  LEA R4, P6, R5, R3, 0x1 ;  /* 0x0000000305047211 */ /* 0x000fc400078c08ff */
[C---:B------:R-:W-:Y:S02]  /*62660*/  IADD3 R0, R5.reuse, c[0x0][0x198], RZ ;  /* 0x0000660005007a10 */ /* 0x040fe40007ffe0ff */
[----:B------:R-:W-:Y:S01]  /*62670*/  LEA.HI.X.SX32 R5, R5, R2, 0x1, P6 ;  /* 0x0000000205057211 */ /* 0x000fe200030f0eff */
[----:B------:R0:W-:Y:S02]  /*62680*/  @P5 STG.E.U16 [R8.64], R12 ;  /* 0x0000000c08005986 */ /* 0x0001e4000c101506 */
[----:B0-----:R-:W-:Y:S02]  /*62690*/  IADD3 R9, R28, 0x147, RZ ;  /* 0x000001471c097810 */ /* 0x001fe40007ffe0ff */
[----:B------:R-:W-:Y:S01]  /*626a0*/  LEA R8, P6, R0, R3, 0x1 ;  /* 0x0000000300087211 */ /* 0x000fe200078c08ff */
[----:B--2---:R0:W-:Y:S01]  /*626b0*/  @P4 STG.E.U16 [R4.64], R24 ;  /* 0x0000001804004986 */ /* 0x0041e2000c101506 */
[----:B------:R-:W-:Y:S02]  /*626c0*/  PRMT R12, R24, 0x7632, R12 ;  /* 0x00007632180c7816 */ /* 0x000fe4000000000c */
[----:B------:R-:W-:-:S02]  /*626d0*/  ISETP.LT.AND P4, PT, R9, c[0x0][0x17c], !P0 ;  /* 0x00005f0009007a0c */ /* 0x000fc40004781270 */
[CC--:B------:R-:W-:Y:S02]  /*626e0*/  LEA.HI.X.SX32 R9, R0.reuse, R2.reuse, 0x1, P6 ;  /* 0x0000000200097211 */ /* 0x0c0fe400030f0eff */
[----:B0-----:R-:W-:Y:S01]  /*626f0*/  IADD3 R5, R0, c[0x0][0x198], RZ ;  /* 0x0000660000057a10 */ /* 0x001fe20007ffe0ff */
[----:B------:R-:W2:Y:S03]  /*62700*/  LDL.LU R24, [R1+0x228] ;  /* 0x0002280001187983 */ /* 0x000ea60000300800 */
[C---:B------:R-:W-:Y:S02]  /*62710*/  LEA R4, P6, R5.reuse, R3, 0x1 ;  /* 0x0000000305047211 */ /* 0x040fe400078c08ff */
[C---:B------:R-:W-:Y:S02]  /*62720*/  IADD3 R0, R5.reuse, c[0x0][0x198], RZ ;  /* 0x0000660005007a10 */ /* 0x040fe40007ffe0ff */
[----:B------:R-:W-:Y:S01]  /*62730*/  LEA.HI.X.SX32 R5, R5, R2, 0x1, P6 ;  /* 0x0000000205057211 */ /* 0x000fe200030f0eff */
[----:B------:R0:W-:Y:S04]  /*62740*/  @P3 STG.E.U16 [R8.64], R12 ;  /* 0x0000000c08003986 */ /* 0x0001e8000c101506 */
[----:B---3--:R1:W-:Y:S01]  /*62750*/  @P2 STG.E.U16 [R4.64], R25 ;  /* 0x0000001904002986 */ /* 0x0083e2000c101506 */
[----:B0-----:R-:W-:-:S03]  /*62760*/  PRMT R12, R25, 0x7632, R12 ;  /* 0x00007632190c7816 */ /* 0x001fc6000000000c */
[----:B-1----:R-:W3:Y:S01]  /*62770*/  LDL.LU R25, [R1+0x1c8] ;  /* 0x0001c80001197983 */ /* 0x002ee20000300800 */
[C---:B------:R-:W-:Y:S02]  /*62780*/  IADD3 R13, R28.reuse, 0x146, RZ ;  /* 0x000001461c0d7810 */ /* 0x040fe40007ffe0ff */
[----:B------:R-:W-:Y:S02]  /*62790*/  IADD3 R9, R28, 0x149, RZ ;  /* 0x000001491c097810 */ /* 0x000fe40007ffe0ff */
[C---:B------:R-:W-:Y:S02]  /*627a0*/  LEA R8, P6, R0.reuse, R3, 0x1 ;  /* 0x0000000300087211 */ /* 0x040fe400078c08ff */
[----:B------:R-:W-:Y:S02]  /*627b0*/  ISETP.LT.AND P5, PT, R13, c[0x0][0x17c], !P0 ;  /* 0x00005f000d007a0c */ /* 0x000fe400047a1270 */
[----:B------:R-:W-:Y:S02]  /*627c0*/  IADD3 R5, R0, c[0x0][0x198], RZ ;  /* 0x0000660000057a10 */ /* 0x000fe40007ffe0ff */
[----:B------:R-:W-:-:S02]  /*627d0*/  ISETP.LT.AND P2, PT, R9, c[0x0][0x17c], !P0 ;  /* 0x00005f0009007a0c */ /* 0x000fc40004741270 */
[-C--:B------:R-:W-:Y:S02]  /*627e0*/  LEA.HI.X.SX32 R9, R0, R2.reuse, 0x1, P6 ;  /* 0x0000000200097211 */ /* 0x080fe400030f0eff */
[C---:B------:R-:W-:Y:S02]  /*627f0*/  LEA R4, P6, R5.reuse, R3, 0x1 ;  /* 0x0000000305047211 */ /* 0x040fe400078c08ff */
[C---:B------:R-:W-:Y:S02]  /*62800*/  IADD3 R0, R5.reuse, c[0x0][0x198], RZ ;  /* 0x0000660005007a10 */ /* 0x040fe40007ffe0ff */
[----:B------:R-:W-:Y:S01]  /*62810*/  LEA.HI.X.SX32 R5, R5, R2, 0x1, P6 ;  /* 0x0000000205057211 */ /* 0x000fe200030f0eff */
[----:B------:R0:W-:Y:S01]  /*62820*/  @P1 STG.E.U16 [R8.64], R12 ;  /* 0x0000000c08001986 */ /* 0x0001e2000c101506 */
[----:B------:R-:W-:-:S03]  /*62830*/  IADD3 R13, R28, 0x148, RZ ;  /* 0x000001481c0d7810 */ /* 0x000fc60007ffe0ff */
[----:B------:R1:W-:Y:S01]  /*62840*/  @P5 STG.E.U16 [R4.64], R18 ;  /* 0x0000001204005986 */ /* 0x0003e2000c101506 */
[----:B------:R-:W-:Y:S02]  /*62850*/  ISETP.LT.AND P3, PT, R13, c[0x0][0x17c], !P0 ;  /* 0x00005f000d007a0c */ /* 0x000fe40004761270 */
[----:B0-----:R-:W-:Y:S02]  /*62860*/  IADD3 R9, R28, 0x14b, RZ ;  /* 0x0000014b1c097810 */ /* 0x001fe40007ffe0ff */
[C---:B------:R-:W-:Y:S02]  /*62870*/  LEA R8, P6, R0.reuse, R3, 0x1 ;  /* 0x0000000300087211 */ /* 0x040fe400078c08ff */
[C---:B-1----:R-:W-:Y:S02]  /*62880*/  IADD3 R5, R0.reuse, c[0x0][0x198], RZ ;  /* 0x0000660000057a10 */ /* 0x042fe40007ffe0ff */
[----:B------:R-:W-:Y:S02]  /*62890*/  ISETP.LT.AND P5, PT, R9, c[0x0][0x17c], !P0 ;  /* 0x00005f0009007a0c */ /* 0x000fe400047a1270 */
[----:B------:R-:W-:-:S02]  /*628a0*/  LEA.HI.X.SX32 R9, R0, R2, 0x1, P6 ;  /* 0x0000000200097211 */ /* 0x000fc400030f0eff */
[C---:B------:R-:W-:Y:S02]  /*628b0*/  LEA R4, P6, R5.reuse, R3, 0x1 ;  /* 0x0000000305047211 */ /* 0x040fe400078c08ff */
[----:B------:R-:W-:Y:S02]  /*628c0*/  PRMT R18, R18, 0x7632, R18 ;  /* 0x0000763212127816 */ /* 0x000fe40000000012 */
[C---:B------:R-:W-:Y:S02]  /*628d0*/  IADD3 R0, R5.reuse, c[0x0][0x198], RZ ;  /* 0x0000660005007a10 */ /* 0x040fe40007ffe0ff */
[----:B------:R-:W-:Y:S01]  /*628e0*/  LEA.HI.X.SX32 R5, R5, R2, 0x1, P6 ;  /* 0x0000000205057211 */ /* 0x000fe200030f0eff */
[----:B------:R0:W-:Y:S01]  /*628f0*/  @P4 STG.E.U16 [R8.64], R18 ;  /* 0x0000001208004986 */ /* 0x0001e2000c101506 */
[C---:B------:R-:W-:Y:S02]  /*62900*/  IADD3 R13, R28.reuse, 0x14a, RZ ;  /* 0x0000014a1c0d7810 */ /* 0x040fe40007ffe0ff */
[----:B------:R-:W-:-:S02]  /*62910*/  IADD3 R12, R28, 0x14c, RZ ;  /* 0x0000014c1c0c7810 */ /* 0x000fc40007ffe0ff */
[----:B------:R-:W-:Y:S01]  /*62920*/  ISETP.LT.AND P1, PT, R13, c[0x0][0x17c], !P0 ;  /* 0x00005f000d007a0c */ /* 0x000fe20004721270 */
[----:B----4-:R1:W-:Y:S01]  /*62930*/  @P3 STG.E.U16 [R4.64], R23 ;  /* 0x0000001704003986 */ /* 0x0103e2000c101506 */
[----:B0-----:R-:W-:Y:S02]  /*62940*/  IADD3 R9, R28, 0x14d, RZ ;  /* 0x0000014d1c097810 */ /* 0x001fe40007ffe0ff */
[C---:B------:R-:W-:Y:S02]  /*62950*/  LEA R8, P6, R0.reuse, R3, 0x1 ;  /* 0x0000000300087211 */ /* 0x040fe400078c08ff */
[----:B------:R-:W-:Y:S02]  /*62960*/  ISETP.LT.AND P3, PT, R9, c[0x0][0x17c], !P0 ;  /* 0x00005f0009007a0c */ /* 0x000fe40004761270 */
[C---:B------:R-:W-:Y:S02]  /*62970*/  LEA.HI.X.SX32 R9, R0.reuse, R2, 0x1, P6 ;  /* 0x0000000200097211 */ /* 0x040fe400030f0eff */
[----:B-1----:R-:W-:-:S02]  /*62980*/  IADD3 R5, R0, c[0x0][0x198], RZ ;  /* 0x0000660000057a10 */ /* 0x002fc40007ffe0ff */
[----:B------:R-:W-:Y:S02]  /*62990*/  ISETP.LT.AND P4, PT, R12, c[0x0][0x17c], !P0 ;  /* 0x00005f000c007a0c */ /* 0x000fe40004781270 */
[----:B------:R-:W-:Y:S02]  /*629a0*/  LEA R4, P6, R5, R3, 0x1 ;  /* 0x0000000305047211 */ /* 0x000fe400078c08ff */
[----:B------:R-:W-:Y:S02]  /*629b0*/  PRMT R12, R23, 0x7632, R12 ;  /* 0x00007632170c7816 */ /* 0x000fe4000000000c */
[C---:B------:R-:W-:Y:S02]  /*629c0*/  IADD3 R0, R5.reuse, c[0x0][0x198], RZ ;  /* 0x0000660005007a10 */ /* 0x040fe40007ffe0ff */
[----:B------:R-:W-:Y:S01]  /*629d0*/  LEA.HI.X.SX32 R5, R5, R2, 0x1, P6 ;  /* 0x0000000205057211 */ /* 0x000fe200030f0eff */
[----:B------:R0:W-:Y:S02]  /*629e0*/  @P2 STG.E.U16 [R8.64], R12 ;  /* 0x0000000c08002986 */ /* 0x0001e4000c101506 */
[----:B0-----:R-:W-:-:S02]  /*629f0*/  IADD3 R9, R28, 0x14f, RZ ;  /* 0x0000014f1c097810 */ /* 0x001fc40007ffe0ff */
[-C--:B------:R-:W-:Y:S01]  /*62a00*/  LEA R8, P6, R0, R3.reuse, 0x1 ;  /* 0x0000000300087211 */ /* 0x080fe200078c08ff */
[----:B--2---:R0:W-:Y:S01]  /*62a10*/  @P1 STG.E.U16 [R4.64], R24 ;  /* 0x0000001804001986 */ /* 0x0041e2000c101506 */
[----:B------:R-:W-:Y:S02]  /*62a20*/  PRMT R12, R24, 0x7632, R12 ;  /* 0x00007632180c7816 */ /* 0x000fe4000000000c */
[----:B------:R-:W-:Y:S02]  /*62a30*/  ISETP.LT.AND P1, PT, R9, c[0x0][0x17c], !P0 ;  /* 0x00005f0009007a0c */ /* 0x000fe40004721270 */
[C---:B------:R-:W-:Y:S02]  /*62a40*/  LEA.HI.X.SX32 R9, R0.reuse, R2, 0x1, P6 ;  /* 0x0000000200097211 */ /* 0x040fe400030f0eff */
[----:B0-----:R-:W-:Y:S01]  /*62a50*/  IADD3 R5, R0, c[0x0][0x198], RZ ;  /* 0x0000660000057a10 */ /* 0x001fe20007ffe0ff */
[----:B------:R-:W2:Y:S03]  /*62a60*/  LDL.LU R24, [R1+0x258] ;  /* 0x0002580001187983 */ /* 0x000ea60000300800 */
[----:B------:R-:W-:-:S02]  /*62a70*/  LEA R4, P6, R5, R3, 0x1 ;  /* 0x0000000305047211 */ /* 0x000fc400078c08ff */
[C---:B------:R-:W-:Y:S02]  /*62a80*/  IADD3 R0, R5.reuse, c[0x0][0x198], RZ ;  /* 0x0000660005007a10 */ /* 0x040fe40007ffe0ff */
[----:B------:R-:W-:Y:S01]  /*62a90*/  LEA.HI.X.SX32 R5, R5, R2, 0x1, P6 ;  /* 0x0000000205057211 */ /* 0x000fe200030f0eff */
[----:B------:R0:W-:Y:S04]  /*62aa0*/  @P5 STG.E.U16 [R8.64], R12 ;  /* 0x0000000c08005986 */ /* 0x0001e8000c101506 */
[----:B---3--:R1:W-:Y:S01]  /*62ab0*/  @P4 STG.E.U16 [R4.64], R25 ;  /* 0x0000001904004986 */ /* 0x0083e2000c101506 */
[----:B0-----:R-:W-:-:S03]  /*62ac0*/  PRMT R12, R25, 0x7632, R12 ;  /* 0x00007632190c7816 */ /* 0x001fc6000000000c */
[----:B-1----:R-:W3:Y:S01]  /*62ad0*/  LDL.LU R25, [R1+0x1f8] ;  /* 0x0001f80001197983 */ /* 0x002ee20000300800 */
[C---:B------:R-:W-:Y:S02]  /*62ae0*/  IADD3 R13, R28.reuse, 0x14e, RZ ;  /* 0x0000014e1c0d7810 */ /* 0x040fe40007ffe0ff */
[----:B------:R-:W-:Y:S01]  /*62af0*/  IADD3 R9, R28, 0x151, RZ ;  /* 0x000001511c097810 */ /* 0x000fe20007ffe0ff */
[----:B------:R-:W4:Y:S01]  /*62b00*/  LDL.LU R23, [R1+0x238] ;  /* 0x0002380001177983 */ /* 0x000f220000300800 */
        /* <DEDUP_REMOVED lines=20> */
[C---:B------:R-:W-:Y:S02]  /*62c50*/  IADD3 R12, R28.reuse, 0x154, RZ ;  /* 0x000001541c0c7810 */ /* 0x040fe40007ffe0ff */
[----:B------:R-:W-:Y:S01]  /*62c60*/  LEA.HI.X.SX32 R5, R5, R2, 0x1, P6 ;  /* 0x0000000205057211 */ /* 0x000fe200030f0eff */
[----:B------:R0:W-:Y:S01]  /*62c70*/  @P1 STG.E.U16 [R8.64], R14 ;  /* 0x0000000e08001986 */ /* 0x0001e2000c101506 */
[----:B------:R-:W-:-:S02]  /*62c80*/  IADD3 R13, R28, 0x152, RZ ;  /* 0x000001521c0d7810 */ /* 0x000fc40007ffe0ff */
[----:B------:R-:W-:Y:S02]  /*62c90*/  ISETP.LT.AND P1, PT, R12, c[0x0][0x17c], !P0 ;  /* 0x00005f000c007a0c */ /* 0x000fe40004721270 */
[----:B------:R-:W-:Y:S02]  /*62ca0*/  ISETP.LT.AND P3, PT, R13, c[0x0][0x17c], !P0 ;  /* 0x00005f000d007a0c */ /* 0x000fe40004761270 */
        /* <DEDUP_REMOVED lines=15> */
[----:B------:R-:W-:Y:S02]  /*62da0*/  IADD3 R9, R28, 0x157, RZ ;  /* 0x000001571c097810 */ /* 0x000fe40007ffe0ff */
[CC--:B------:R-:W-:Y:S02]  /*62db0*/  LEA R8, P6, R0.reuse, R3.reuse, 0x1 ;  /* 0x0000000300087211 */ /* 0x0c0fe400078c08ff */
[C---:B------:R-:W-:Y:S02]  /*62dc0*/  IADD3 R5, R0.reuse, c[0x0][0x198], RZ ;  /* 0x0000660000057a10 */ /* 0x040fe40007ffe0ff */
[----:B------:R-:W-:Y:S02]  /*62dd0*/  ISETP.LT.AND P3, PT, R9, c[0x0][0x17c], !P0 ;  /* 0x00005f0009007a0c */ /* 0x000fe40004761270 */
[----:B------:R-:W-:Y:S02]  /*62de0*/  LEA.HI.X.SX32 R9, R0, R2, 0x1, P6 ;  /* 0x0000000200097211 */ /* 0x000fe400030f0eff */
[----:B------:R-:W-:-:S02]  /*62df0*/  LEA R4, P6, R5, R3, 0x1 ;  /* 0x0000000305047211 */ /* 0x000fc400078c08ff */
        /* <DEDUP_REMOVED lines=24> */
[CC--:B------:R-:W-:Y:S02]  /*62f80*/  LEA R4, P6, R5.reuse, R3.reuse, 0x1 ;  /* 0x0000000305047211 */ /* 0x0c0fe400078c08ff */
[----:B------:R-:W-:Y:S02]  /*62f90*/  PRMT R6, R6, 0x7632, R6 ;  /* 0x0000763206067816 */ /* 0x000fe40000000006 */
[C---:B------:R-:W-:Y:S02]  /*62fa0*/  IADD3 R0, R5.reuse, c[0x0][0x198], RZ ;  /* 0x0000660005007a10 */ /* 0x040fe40007ffe0ff */
[----:B------:R-:W-:Y:S02]  /*62fb0*/  LEA.HI.X.SX32 R5, R5, R2, 0x1, P6 ;  /* 0x0000000205057211 */ /* 0x000fe400030f0eff */
[----:B------:R-:W-:Y:S01]  /*62fc0*/  IADD3 R12, R28, 0x15a, RZ ;  /* 0x0000015a1c0c7810 */ /* 0x000fe20007ffe0ff */
[----:B------:R0:W-:Y:S03]  /*62fd0*/  @P3 STG.E.U16 [R8.64], R6 ;  /* 0x0000000608003986 */ /* 0x0001e6000c101506 */
[----:B------:R-:W-:Y:S01]  /*62fe0*/  ISETP.LT.AND P5, PT, R12, c[0x0][0x17c], !P0 ;  /* 0x00005f000c007a0c */ /* 0x000fe200047a1270 */
[----:B----4-:R1:W-:Y:S01]  /*62ff0*/  @P2 STG.E.U16 [R4.64], R23 ;  /* 0x0000001704002986 */ /* 0x0103e2000c101506 */
[----:B0-----:R-:W-:-:S02]  /*63000*/  LEA R8, P6, R0, R3, 0x1 ;  /* 0x0000000300087211 */ /* 0x001fc400078c08ff */
[----:B------:R-:W-:Y:S02]  /*63010*/  IADD3 R6, R28, 0x15d, RZ ;  /* 0x0000015d1c067810 */ /* 0x000fe40007ffe0ff */
[C---:B-1----:R-:W-:Y:S02]  /*63020*/  IADD3 R5, R0.reuse, c[0x0][0x198], RZ ;  /* 0x0000660000057a10 */ /* 0x042fe40007ffe0ff */
[----:B------:R-:W-:Y:S02]  /*63030*/  LEA.HI.X.SX32 R9, R0, R2, 0x1, P6 ;  /* 0x0000000200097211 */ /* 0x000fe400030f0eff */
[----:B------:R-:W-:Y:S02]  /*63040*/  LEA R4, P6, R5, R3, 0x1 ;  /* 0x0000000305047211 */ /* 0x000fe400078c08ff */
[----:B------:R-:W-:Y:S02]  /*63050*/  ISETP.LT.AND P2, PT, R6, c[0x0][0x17c], !P0 ;  /* 0x00005f0006007a0c */ /* 0x000fe40004741270 */
[----:B------:R-:W-:-:S02]  /*63060*/  PRMT R6, R23, 0x7632, R6 ;  /* 0x0000763217067816 */ /* 0x000fc40000000006 */
[C---:B------:R-:W-:Y:S01]  /*63070*/  IADD3 R0, R5.reuse, c[0x0][0x198], RZ ;  /* 0x0000660005007a10 */ /* 0x040fe20007ffe0ff */
[----:B------:R-:W4:Y:S01]  /*63080*/  LDL.LU R23, [R1+0x20c] ;  /* 0x00020c0001177983 */ /* 0x000f220000300800 */
[----:B------:R-:W-:Y:S02]  /*63090*/  LEA.HI.X.SX32 R5, R5, R2, 0x1, P6 ;  /* 0x0000000205057211 */ /* 0x000fe400030f0eff */
[----:B------:R-:W-:Y:S01]  /*630a0*/  IADD3 R10, R28, 0x15c, RZ ;  /* 0x0000015c1c0a7810 */ /* 0x000fe20007ffe0ff */
[----:B------:R0:W-:Y:S03]  /*630b0*/  @P1 STG.E.U16 [R8.64], R6 ;  /* 0x0000000608001986 */ /* 0x0001e6000c101506 */
[----:B------:R-:W-:Y:S02]  /*630c0*/  ISETP.LT.AND P3, PT, R10, c[0x0][0x17c], !P0 ;  /* 0x00005f000a007a0c */ /* 0x000fe40004761270 */
[----:B0-----:R-:W-:-:S02]  /*630d0*/  LEA R8, P6, R0, R3, 0x1 ;  /* 0x0000000300087211 */ /* 0x001fc400078c08ff */
[----:B------:R-:W-:Y:S02]  /*630e0*/  IADD3 R6, R28, 0x15f, RZ ;  /* 0x0000015f1c067810 */ /* 0x000fe40007ffe0ff */
[----:B------:R-:W-:Y:S02]  /*630f0*/  LEA.HI.X.SX32 R9, R0, R2, 0x1, P6 ;  /* 0x0000000200097211 */ /* 0x000fe400030f0eff */
[----:B------:R-:W-:-:S04]  /*63100*/  IADD3 R10, R28, 0x15e, RZ ;  /* 0x0000015e1c0a7810 */ /* 0x000fc80007ffe0ff */
[----:B------:R-:W-:Y:S01]  /*63110*/  ISETP.LT.AND P1, PT, R10, c[0x0][0x17c], !P0 ;  /* 0x00005f000a007a0c */ /* 0x000fe20004721270 */
[----:B--2---:R0:W-:Y:S01]  /*63120*/  @P5 STG.E.U16 [R4.64], R24 ;  /* 0x0000001804005986 */ /* 0x0041e2000c101506 */
[----:B------:R-:W-:Y:S02]  /*63130*/  ISETP.LT.AND P5, PT, R6, c[0x0][0x17c], !P0 ;  /* 0x00005f0006007a0c */ /* 0x000fe400047a1270 */
[----:B------:R-:W-:Y:S02]  /*63140*/  PRMT R6, R24, 0x7632, R6 ;  /* 0x0000763218067816 */ /* 0x000fe40000000006 */
[----:B0-----:R-:W-:Y:S01]  /*63150*/  IADD3 R5, R0, c[0x0][0x198], RZ ;  /* 0x0000660000057a10 */ /* 0x001fe20007ffe0ff */
[----:B------:R-:W2:Y:S03]  /*63160*/  LDL.LU R24, [R1+0x21c] ;  /* 0x00021c0001187983 */ /* 0x000ea60000300800 */
[----:B------:R-:W-:-:S02]  /*63170*/  LEA R4, P6, R5, R3, 0x1 ;  /* 0x0000000305047211 */ /* 0x000fc400078c08ff */
[C---:B------:R-:W-:Y:S02]  /*63180*/  IADD3 R0, R5.reuse, c[0x0][0x198], RZ ;  /* 0x0000660005007a10 */ /* 0x040fe40007ffe0ff */
[----:B------:R-:W-:Y:S01]  /*63190*/  LEA.HI.X.SX32 R5, R5, R2, 0x1, P6 ;  /* 0x0000000205057211 */ /* 0x000fe200030f0eff */
[----:B------:R0:W-:Y:S02]  /*631a0*/  @P4 STG.E.U16 [R8.64], R6 ;  /* 0x0000000608004986 */ /* 0x0001e4000c101506 */
[----:B0-----:R-:W-:Y:S02]  /*631b0*/  IADD3 R6, R28, 0x161, RZ ;  /* 0x000001611c067810 */ /* 0x001fe40007ffe0ff */
[----:B------:R-:W-:-:S04]  /*631c0*/  LEA R8, P6, R0, R3, 0x1 ;  /* 0x0000000300087211 */ /* 0x000fc800078c08ff */
[----:B------:R-:W-:Y:S01]  /*631d0*/  LEA.HI.X.SX32 R9, R0, R2, 0x1, P6 ;  /* 0x0000000200097211 */ /* 0x000fe200030f0eff */
[----:B---3--:R0:W-:Y:S01]  /*631e0*/  @P3 STG.E.U16 [R4.64], R25 ;  /* 0x0000001904003986 */ /* 0x0081e2000c101506 */
[----:B------:R-:W-:Y:S02]  /*631f0*/  ISETP.LT.AND P3, PT, R6, c[0x0][0x17c], !P0 ;  /* 0x00005f0006007a0c */ /* 0x000fe40004761270 */
[----:B------:R-:W-:Y:S02]  /*63200*/  PRMT R6, R25, 0x7632, R6 ;  /* 0x0000763219067816 */ /* 0x000fe40000000006 */
[----:B0-----:R-:W-:-:S04]  /*63210*/  IADD3 R5, R0, c[0x0][0x198], RZ ;  /* 0x0000660000057a10 */ /* 0x001fc80007ffe0ff */
[C---:B------:R-:W-:Y:S02]  /*63220*/  LEA R4, P6, R5.reuse, R3, 0x1 ;  /* 0x0000000305047211 */ /* 0x040fe400078c08ff */
[C---:B------:R-:W-:Y:S01]  /*63230*/  IADD3 R0, R5.reuse, c[0x0][0x198], RZ ;  /* 0x0000660005007a10 */ /* 0x040fe20007ffe0ff */
[----:B------:R0:W-:Y:S01]  /*63240*/  @P2 STG.E.U16 [R8.64], R6 ;  /* 0x0000000608002986 */ /* 0x0001e2000c101506 */
[----:B------:R-:W-:-:S05]  /*63250*/  LEA.HI.X.SX32 R5, R5, R2, 0x1, P6 ;  /* 0x0000000205057211 */ /* 0x000fca00030f0eff */
[----:B------:R1:W-:Y:S01]  /*63260*/  @P1 STG.E.U16 [R4.64], R29 ;  /* 0x0000001d04001986 */ /* 0x0003e2000c101506 */
[----:B0-----:R-:W-:-:S04]  /*63270*/  IADD3 R6, R28, 0x163, RZ ;  /* 0x000001631c067810 */ /* 0x001fc80007ffe0ff */
[----:B------:R-:W-:Y:S02]  /*63280*/  ISETP.LT.AND P1, PT, R6, c[0x0][0x17c], !P0 ;  /* 0x00005f0006007a0c */ /* 0x000fe40004721270 */
[----:B------:R-:W-:Y:S02]  /*63290*/  PRMT R6, R29, 0x7632, R6 ;  /* 0x000076321d067816 */ /* 0x000fe40000000006 */
[----:B-1----:R-:W3:Y:S04]  /*632a0*/  LDL.LU R29, [R1+0x17b0] ;  /* 0x0017b000011d7983 */ /* 0x002ee80000300800 */
[----:B------:R-:W3:Y:S01]  /*632b0*/  LDL.LU R25, [R1+0x1dc] ;  /* 0x0001dc0001197983 */ /* 0x000ee20000300800 */
[----:B------:R-:W-:Y:S02]  /*632c0*/  IADD3 R10, R28, 0x160, RZ ;  /* 0x000001601c0a7810 */ /* 0x000fe40007ffe0ff */
[----:B------:R-:W-:-:S02]  /*632d0*/  LEA R8, P6, R0, R3, 0x1 ;  /* 0x0000000300087211 */ /* 0x000fc400078c08ff */
[----:B------:R-:W-:Y:S02]  /*632e0*/  ISETP.LT.AND P4, PT, R10, c[0x0][0x17c], !P0 ;  /* 0x00005f000a007a0c */ /* 0x000fe40004781270 */
[C---:B------:R-:W-:Y:S02]  /*632f0*/  IADD3 R5, R0.reuse, c[0x0][0x198], RZ ;  /* 0x0000660000057a10 */ /* 0x040fe40007ffe0ff */
[-C--:B------:R-:W-:Y:S02]  /*63300*/  LEA.HI.X.SX32 R9, R0, R2.reuse, 0x1, P6 ;  /* 0x0000000200097211 */ /* 0x080fe400030f0eff */
[C---:B------:R-:W-:Y:S02]  /*63310*/  LEA R4, P6, R5.reuse, R3, 0x1 ;  /* 0x0000000305047211 */ /* 0x040fe400078c08ff */
[C---:B------:R-:W-:Y:S02]  /*63320*/  IADD3 R0, R5.reuse, c[0x0][0x198], RZ ;  /* 0x0000660005007a10 */ /* 0x040fe40007ffe0ff */
[----:B------:R-:W-:-:S02]  /*63330*/  LEA.HI.X.SX32 R5, R5, R2, 0x1, P6 ;  /* 0x0000000205057211 */ /* 0x000fc400030f0eff */
[----:B------:R-:W-:Y:S01]  /*63340*/  IADD3 R10, R28, 0x162, RZ ;  /* 0x000001621c0a7810 */ /* 0x000fe20007ffe0ff */
[----:B------:R0:W-:Y:S03]  /*63350*/  @P5 STG.E.U16 [R8.64], R6 ;  /* 0x0000000608005986 */ /* 0x0001e6000c101506 */
[----:B------:R-:W-:Y:S02]  /*63360*/  ISETP.LT.AND P2, PT, R10, c[0x0][0x17c], !P0 ;  /* 0x00005f000a007a0c */ /* 0x000fe40004741270 */
[C---:B------:R-:W-:Y:S02]  /*63370*/  IADD3 R10, R28.reuse, 0x164, RZ ;  /* 0x000001641c0a7810 */ /* 0x040fe40007ffe0ff */
[----:B0-----:R-:W-:Y:S02]  /*63380*/  IADD3 R6, R28, 0x165, RZ ;  /* 0x000001651c067810 */ /* 0x001fe40007ffe0ff */
[----:B------:R-:W-:-:S02]  /*63390*/  LEA R8, P6, R0, R3, 0x1 ;  /* 0x0000000300087211 */ /* 0x000fc400078c08ff */
[----:B------:R-:W-:Y:S02]  /*633a0*/  ISETP.LT.AND P5, PT, R10, c[0x0][0x17c], !P0 ;  /* 0x00005f000a007a0c */ /* 0x000fe400047a1270 */
[----:B------:R-:W-:Y:S02]  /*633b0*/  LEA.HI.X.SX32 R9, R0, R2, 0x1, P6 ;  /* 0x0000000200097211 */ /* 0x000fe400030f0eff */
[C---:B------:R-:W-:Y:S02]  /*633c0*/  IADD3 R10, R28.reuse, 0x166, RZ ;  /* 0x000001661c0a7810 */ /* 0x040fe40007ffe0ff */
[----:B------:R-:W-:Y:S01]  /*633d0*/  IADD3 R12, R28, 0x167, RZ ;  /* 0x000001671c0c7810 */ /* 0x000fe20007ffe0ff */
[----:B----4-:R0:W-:Y:S01]  /*633e0*/  @P4 STG.E.U16 [R4.64], R23 ;  /* 0x0000001704004986 */ /* 0x0101e2000c101506 */
[----:B------:R-:W-:Y:S02]  /*633f0*/  ISETP.LT.AND P4, PT, R6, c[0x0][0x17c], !P0 ;  /* 0x00005f0006007a0c */ /* 0x000fe40004781270 */
[----:B------:R-:W-:-:S02]  /*63400*/  PRMT R6, R23, 0x7632, R6 ;  /* 0x0000763217067816 */ /* 0x000fc40000000006 */
[----:B0-----:R-:W-:-:S04]  /*63410*/  IADD3 R5, R0, c[0x0][0x198], RZ ;  /* 0x0000660000057a10 */ /* 0x001fc80007ffe0ff */
[CC--:B------:R-:W-:Y:S02]  /*63420*/  LEA R4, P6, R5.reuse, R3.reuse, 0x1 ;  /* 0x0000000305047211 */ /* 0x0c0fe400078c08ff */
[C---:B------:R-:W-:Y:S01]  /*63430*/  IADD3 R0, R5.reuse, c[0x0][0x198], RZ ;  /* 0x0000660005007a10 */ /* 0x040fe20007ffe0ff */
[----:B------:R0:W-:Y:S01]  /*63440*/  @P3 STG.E.U16 [R8.64], R6 ;  /* 0x0000000608003986 */ /* 0x0001e2000c101506 */
[----:B------:R-:W-:Y:S02]  /*63450*/  LEA.HI.X.SX32 R5, R5, R2, 0x1, P6 ;  /* 0x0000000205057211 */ /* 0x000fe400030f0eff */
[----:B------:R-:W-:Y:S02]  /*63460*/  ISETP.LT.AND P3, PT, R10, c[0x0][0x17c], !P0 ;  /* 0x00005f000a007a0c */ /* 0x000fe40004761270 */
[C---:B------:R-:W-:Y:S02]  /*63470*/  IADD3 R10, R0.reuse, c[0x0][0x198], RZ ;  /* 0x00006600000a7a10 */ /* 0x040fe40007ffe0ff */
[----:B0-----:R-:W-:-:S04]  /*63480*/  LEA R8, P6, R0, R3, 0x1 ;  /* 0x0000000300087211 */ /* 0x001fc800078c08ff */
[----:B------:R-:W-:Y:S01]  /*63490*/  LEA.HI.X.SX32 R9, R0, R2, 0x1, P6 ;  /* 0x0000000200097211 */ /* 0x000fe200030f0eff */
[----:B--2---:R0:W-:Y:S01]  /*634a0*/  @P2 STG.E.U16 [R4.64], R24 ;  /* 0x0000001804002986 */ /* 0x0041e2000c101506 */
[----:B------:R-:W-:Y:S02]  /*634b0*/  PRMT R13, R24, 0x7632, R13 ;  /* 0x00007632180d7816 */ /* 0x000fe4000000000d */
[----:B------:R-:W-:Y:S02]  /*634c0*/  ISETP.LT.AND P2, PT, R12, c[0x0][0x17c], !P0 ;  /* 0x00005f000c007a0c */ /* 0x000fe40004741270 */
[----:B------:R-:W-:Y:S01]  /*634d0*/  IADD3 R12, R28, 0x168, RZ ;  /* 0x000001681c0c7810 */ /* 0x000fe20007ffe0ff */
[----:B0-----:R-:W2:Y:S01]  /*634e0*/  LDL.LU R24, [R1+0x24c] ;  /* 0x00024c0001187983 */ /* 0x001ea20000300800 */
[----:B------:R-:W-:-:S04]  /*634f0*/  LEA R4, P6, R10, R3, 0x1 ;  /* 0x000000030a047211 */ /* 0x000fc800078c08ff */
[----:B------:R-:W-:Y:S01]  /*63500*/  LEA.HI.X.SX32 R5, R10, R2, 0x1, P6 ;  /* 0x000000020a057211 */ /* 0x000fe200030f0eff */
[----:B------:R-:W-:Y:S01]  /*63510*/  @P1 STG.E.U16 [R8.64], R13 ;  /* 0x0000000d08001986 */ /* 0x000fe2000c101506 */
[----:B------:R-:W-:-:S03]  /*63520*/  ISETP.LT.AND P1, PT, R12, c[0x0][0x17c], !P0 ;  /* 0x00005f000c007a0c */ /* 0x000fc60004721270 */
[----:B---3--:R0:W-:Y:S01]  /*63530*/  @P5 STG.E.U16 [R4.64], R25 ;  /* 0x0000001904005986 */ /* 0x0081e2000c101506 */
[----:B------:R-:W-:-:S03]  /*63540*/  PRMT R12, R25, 0x7632, R12 ;  /* 0x00007632190c7816 */ /* 0x000fc6000000000c */
[----:B0-----:R-:W3:Y:S01]  /*63550*/  LDL.LU R25, [R1+0x22c] ;  /* 0x00022c0001197983 */ /* 0x001ee20000300800 */
[----:B------:R-:W-:Y:S02]  /*63560*/  IADD3 R0, R10, c[0x0][0x198], RZ ;  /* 0x000066000a007a10 */ /* 0x000fe40007ffe0ff */
[----:B------:R-:W-:Y:S02]  /*63570*/  IADD3 R10, R28, 0x169, RZ ;  /* 0x000001691c0a7810 */ /* 0x000fe40007ffe0ff */
[C---:B------:R-:W-:Y:S02]  /*63580*/  LEA R8, P6, R0.reuse, R3, 0x1 ;  /* 0x0000000300087211 */ /* 0x040fe400078c08ff */
[C---:B------:R-:W-:Y:S02]  /*63590*/  IADD3 R6, R0.reuse, c[0x0][0x198], RZ ;  /* 0x0000660000067a10 */ /* 0x040fe40007ffe0ff */
[----:B------:R-:W-:Y:S02]  /*635a0*/  LEA.HI.X.SX32 R9, R0, R2, 0x1, P6 ;  /* 0x0000000200097211 */ /* 0x000fe400030f0eff */
[----:B------:R-:W-:-:S02]  /*635b0*/  ISETP.LT.AND P5, PT, R10, c[0x0][0x17c], !P0 ;  /* 0x00005f000a007a0c */ /* 0x000fc400047a1270 */
[----:B------:R-:W-:Y:S02]  /*635c0*/  LEA R4, P6, R6, R3, 0x1 ;  /* 0x0000000306047211 */ /* 0x000fe400078c08ff */
[----:B------:R-:W-:Y:S02]  /*635d0*/  IADD3 R10, R28, 0x16a, RZ ;  /* 0x0000016a1c0a7810 */ /* 0x000fe40007ffe0ff */
[C---:B------:R-:W-:Y:S01]  /*635e0*/  IADD3 R0, R6.reuse, c[0x0][0x198], RZ ;  /* 0x0000660006007a10 */ /* 0x040fe20007ffe0ff */
[----:B------:R0:W-:Y:S01]  /*635f0*/  @P4 STG.E.U16 [R8.64], R12 ;  /* 0x0000000c08004986 */ /* 0x0001e2000c101506 */
[----:B------:R-:W-:Y:S02]  /*63600*/  LEA.HI.X.SX32 R5, R6, R2, 0x1, P6 ;  /* 0x0000000206057211 */ /* 0x000fe400030f0eff */
[----:B------:R-:W-:Y:S02]  /*63610*/  ISETP.LT.AND P4, PT, R10, c[0x0][0x17c], !P0 ;  /* 0x00005f000a007a0c */ /* 0x000fe40004781270 */
[----:B------:R-:W-:-:S02]  /*63620*/  IADD3 R10, R28, 0x16b, RZ ;  /* 0x0000016b1c0a7810 */ /* 0x000fc40007ffe0ff */
[C---:B------:R-:W-:Y:S01]  /*63630*/  IADD3 R6, R0.reuse, c[0x0][0x198], RZ ;  /* 0x0000660000067a10 */ /* 0x040fe20007ffe0ff */
[----:B------:R1:W-:Y:S01]  /*63640*/  @P3 STG.E.U16 [R4.64], R19 ;  /* 0x0000001304003986 */ /* 0x0003e2000c101506 */
[CC--:B0-----:R-:W-:Y:S02]  /*63650*/  LEA R8, P6, R0.reuse, R3.reuse, 0x1 ;  /* 0x0000000300087211 */ /* 0x0c1fe400078c08ff */
[----:B------:R-:W-:Y:S02]  /*63660*/  PRMT R13, R19, 0x7632, R13 ;  /* 0x00007632130d7816 */ /* 0x000fe4000000000d */
[----:B------:R-:W-:Y:S02]  /*63670*/  LEA.HI.X.SX32 R9, R0, R2, 0x1, P6 ;  /* 0x0000000200097211 */ /* 0x000fe400030f0eff */
[----:B------:R-:W-:Y:S02]  /*63680*/  ISETP.LT.AND P3, PT, R10, c[0x0][0x17c], !P0 ;  /* 0x00005f000a007a0c */ /* 0x000fe40004761270 */
[----:B-1----:R-:W-:-:S02]  /*63690*/  LEA R4, P6, R6, R3, 0x1 ;  /* 0x0000000306047211 */ /* 0x002fc400078c08ff */
[----:B------:R-:W-:Y:S02]  /*636a0*/  IADD3 R10, R28, 0x16c, RZ ;  /* 0x0000016c1c0a7810 */ /* 0x000fe40007ffe0ff */
[C---:B------:R-:W-:Y:S01]  /*636b0*/  IADD3 R0, R6.reuse, c[0x0][0x198], RZ ;  /* 0x0000660006007a10 */ /* 0x040fe20007ffe0ff */
[----:B------:R0:W-:Y:S01]  /*636c0*/  @P2 STG.E.U16 [R8.64], R13 ;  /* 0x0000000d08002986 */ /* 0x0001e2000c101506 */
[----:B------:R-:W-:Y:S02]  /*636d0*/  LEA.HI.X.SX32 R5, R6, R2, 0x1, P6 ;  /* 0x0000000206057211 */ /* 0x000fe400030f0eff */
[----:B------:R-:W-:Y:S02]  /*636e0*/  ISETP.LT.AND P2, PT, R10, c[0x0][0x17c], !P0 ;  /* 0x00005f000a007a0c */ /* 0x000fe40004741270 */
[C---:B------:R-:W-:Y:S02]  /*636f0*/  IADD3 R10, R0.reuse, c[0x0][0x198], RZ ;  /* 0x00006600000a7a10 */ /* 0x040fe40007ffe0ff */
[----:B0-----:R-:W-:-:S04]  /*63700*/  LEA R8, P6, R0, R3, 0x1 ;  /* 0x0000000300087211 */ /* 0x001fc800078c08ff */
[----:B------:R-:W-:Y:S02]  /*63710*/  LEA.HI.X.SX32 R9, R0, R2, 0x1, P6 ;  /* 0x0000000200097211 */ /* 0x000fe400030f0eff */
[----:B------:R-:W-:Y:S01]  /*63720*/  IADD3 R0, R10, c[0x0][0x198], RZ ;  /* 0x000066000a007a10 */ /* 0x000fe20007ffe0ff */
[----:B------:R-:W-:Y:S04]  /*63730*/  STL [R1+0x17a4], R17 ;  /* 0x0017a41101007387 */ /* 0x000fe80000100800 */
[----:B--2---:R0:W-:Y:S01]  /*63740*/  @P1 STG.E.U16 [R4.64], R24 ;  /* 0x0000001804001986 */ /* 0x0041e2000c101506 */
[----:B------:R-:W-:-:S05]  /*63750*/  PRMT R12, R24, 0x7632, R12 ;  /* 0x00007632180c7816 */ /* 0x000fca000000000c */
[----:B------:R1:W-:Y:S01]  /*63760*/  @P5 STG.E.U16 [R8.64], R12 ;  /* 0x0000000c08005986 */ /* 0x0003e2000c101506 */
[----:B0-----:R-:W-:-:S04]  /*63770*/  LEA R4, P6, R10, R3, 0x1 ;  /* 0x000000030a047211 */ /* 0x001fc800078c08ff */
[-C--:B------:R-:W-:Y:S02]  /*63780*/  LEA.HI.X.SX32 R5, R10, R2.reuse, 0x1, P6 ;  /* 0x000000020a057211 */ /* 0x080fe400030f0eff */
[C---:B-1----:R-:W-:Y:S02]  /*63790*/  LEA R8, P6, R0.reuse, R3, 0x1 ;  /* 0x0000000300087211 */ /* 0x042fe400078c08ff */
[C---:B------:R-:W-:Y:S02]  /*637a0*/  IADD3 R10, R0.reuse, c[0x0][0x198], RZ ;  /* 0x00006600000a7a10 */ /* 0x040fe40007ffe0ff */
[----:B------:R-:W-:Y:S02]  /*637b0*/  LEA.HI.X.SX32 R9, R0, R2, 0x1, P6 ;  /* 0x0000000200097211 */ /* 0x000fe400030f0eff */
[----:B------:R-:W-:Y:S01]  /*637c0*/  PRMT R12, R29, 0x7632, R12 ;  /* 0x000076321d0c7816 */ /* 0x000fe2000000000c */
[----:B---3--:R0:W-:Y:S01]  /*637d0*/  @P4 STG.E.U16 [R4.64], R25 ;  /* 0x0000001904004986 */ /* 0x0081e2000c101506 */
[----:B------:R-:W-:-:S03]  /*637e0*/  PRMT R13, R25, 0x7632, R13 ;  /* 0x00007632190d7816 */ /* 0x000fc6000000000d */
[----:B0-----:R-:W2:Y:S01]  /*637f0*/  LDL.LU R25, [R1+0x25c] ;  /* 0x00025c0001197983 */ /* 0x001ea20000300800 */
[----:B------:R-:W-:-:S04]  /*63800*/  LEA R4, P6, R10, R3, 0x1 ;  /* 0x000000030a047211 */ /* 0x000fc800078c08ff */
[----:B------:R-:W-:Y:S01]  /*63810*/  LEA.HI.X.SX32 R5, R10, R2, 0x1, P6 ;  /* 0x000000020a057211 */ /* 0x000fe200030f0eff */
[----:B------:R-:W-:Y:S04]  /*63820*/  @P3 STG.E.U16 [R8.64], R13 ;  /* 0x0000000d08003986 */ /* 0x000fe8000c101506 */
[----:B------:R0:W-:Y:S04]  /*63830*/  @P2 STG.E.U16 [R4.64], R29 ;  /* 0x0000001d04002986 */ /* 0x0001e8000c101506 */
[----:B0-----:R-:W3:Y:S01]  /*63840*/  LDL.LU R29, [R1+0x17ac] ;  /* 0x0017ac00011d7983 */ /* 0x001ee20000300800 */
[----:B------:R-:W-:-:S04]  /*63850*/  IADD3 R6, R28, 0x16d, RZ ;  /* 0x0000016d1c067810 */ /* 0x000fc80007ffe0ff */
[----:B------:R-:W-:Y:S02]  /*63860*/  ISETP.LT.AND P1, PT, R6, c[0x0][0x17c], !P0 ;  /* 0x00005f0006007a0c */ /* 0x000fe40004721270 */
[----:B------:R-:W-:-:S04]  /*63870*/  IADD3 R6, R28, 0x16e, RZ ;  /* 0x0000016e1c067810 */ /* 0x000fc80007ffe0ff */
[----:B------:R-:W-:Y:S02]  /*63880*/  ISETP.LT.AND P5, PT, R6, c[0x0][0x17c], !P0 ;  /* 0x00005f0006007a0c */ /* 0x000fe400047a1270 */
[----:B------:R-:W-:-:S04]  /*63890*/  IADD3 R6, R28, 0x16f, RZ ;  /* 0x0000016f1c067810 */ /* 0x000fc80007ffe0ff */
[----:B------:R-:W-:Y:S02]  /*638a0*/  ISETP.LT.AND P4, PT, R6, c[0x0][0x17c], !P0 ;  /* 0x00005f0006007a0c */ /* 0x000fe40004781270 */
        /* <DEDUP_REMOVED lines=10> */
[----:B------:R-:W-:Y:S02]  /*63950*/  IADD3 R10, R6, c[0x0][0x198], RZ ;  /* 0x00006600060a7a10 */ /* 0x000fe40007ffe0ff */
[----:B------:R-:W-:Y:S01]  /*63960*/  IADD3 R0, R28, 0x171, RZ ;  /* 0x000001711c007810 */ /* 0x000fe20007ffe0ff */
[----:B------:R1:W-:Y:S01]  /*63970*/  @P5 STG.E.U16 [R4.64], R15 ;  /* 0x0000000f04005986 */ /* 0x0003e2000c101506 */
[C---:B0-----:R-:W-:Y:S02]  /*63980*/  LEA R8, P6, R6.reuse, R3, 0x1 ;  /* 0x0000000306087211 */ /* 0x041fe400078c08ff */
[----:B------:R-:W-:Y:S02]  /*63990*/  PRMT R13, R15, 0x7632, R13 ;  /* 0x000076320f0d7816 */ /* 0x000fe4000000000d */
[----:B------:R-:W-:-:S02]  /*639a0*/  LEA.HI.X.SX32 R9, R6, R2, 0x1, P6 ;  /* 0x0000000206097211 */ /* 0x000fc400030f0eff */
[----:B------:R-:W-:Y:S02]  /*639b0*/  ISETP.LT.AND P2, PT, R0, c[0x0][0x17c], !P0 ;  /* 0x00005f0000007a0c */ /* 0x000fe40004741270 */
[C---:B-1----:R-:W-:Y:S02]  /*639c0*/  LEA R4, P6, R10.reuse, R3, 0x1 ;  /* 0x000000030a047211 */ /* 0x042fe400078c08ff */
[----:B------:R-:W-:Y:S02]  /*639d0*/  IADD3 R6, R10, c[0x0][0x198], RZ ;  /* 0x000066000a067a10 */ /* 0x000fe40007ffe0ff */
[----:B------:R-:W-:Y:S01]  /*639e0*/  IADD3 R0, R28, 0x172, RZ ;  /* 0x000001721c007810 */ /* 0x000fe20007ffe0ff */
[----:B------:R0:W-:Y:S01]  /*639f0*/  @P4 STG.E.U16 [R8.64], R13 ;  /* 0x0000000d08004986 */ /* 0x0001e2000c101506 */
[----:B------:R-:W-:Y:S02]  /*63a00*/  LEA.HI.X.SX32 R5, R10, R2, 0x1, P6 ;  /* 0x000000020a057211 */ /* 0x000fe400030f0eff */
[----:B------:R-:W-:-:S02]  /*63a10*/  ISETP.LT.AND P1, PT, R0, c[0x0][0x17c], !P0 ;  /* 0x00005f0000007a0c */ /* 0x000fc40004721270 */
[C---:B------:R-:W-:Y:S02]  /*63a20*/  IADD3 R10, R6.reuse, c[0x0][0x198], RZ ;  /* 0x00006600060a7a10 */ /* 0x040fe40007ffe0ff */
[----:B0-----:R-:W-:-:S04]  /*63a30*/  LEA R8, P6, R6, R3, 0x1 ;  /* 0x0000000306087211 */ /* 0x001fc800078c08ff */
[----:B------:R-:W-:Y:S01]  /*63a40*/  LEA.HI.X.SX32 R9, R6, R2, 0x1, P6 ;  /* 0x0000000206097211 */ /* 0x000fe200030f0eff */
[----:B--2---:R0:W-:Y:S01]  /*63a50*/  @P3 STG.E.U16 [R4.64], R25 ;  /* 0x0000001904003986 */ /* 0x0041e2000c101506 */
[----:B------:R-:W-:Y:S02]  /*63a60*/  PRMT R12, R25, 0x7632, R12 ;  /* 0x00007632190c7816 */ /* 0x000fe4000000000c */
[----:B0-----:R-:W-:-:S04]  /*63a70*/  LEA R4, P6, R10, R3, 0x1 ;  /* 0x000000030a047211 */ /* 0x001fc800078c08ff */
[----:B------:R-:W-:Y:S01]  /*63a80*/  LEA.HI.X.SX32 R5, R10, R2, 0x1, P6 ;  /* 0x000000020a057211 */ /* 0x000fe200030f0eff */
[----:B------:R-:W-:Y:S04]  /*63a90*/  @P2 STG.E.U16 [R8.64], R12 ;  /* 0x0000000c08002986 */ /* 0x000fe8000c101506 */
[----:B---3--:R0:W-:Y:S01]  /*63aa0*/  @P1 STG.E.U16 [R4.64], R29 ;  /* 0x0000001d04001986 */ /* 0x0081e2000c101506 */
[----:B------:R-:W-:-:S03]  /*63ab0*/  PRMT R13, R29, 0x7632, R13 ;  /* 0x000076321d0d7816 */ /* 0x000fc6000000000d */
[----:B0-----:R-:W2:Y:S04]  /*63ac0*/  LDL.LU R29, [R1+0x17a8] ;  /* 0x0017a800011d7983 */ /* 0x001ea80000300800 */
[----:B------:R-:W3:Y:S04]  /*63ad0*/  LDL.LU R23, [R1+0x23c] ;  /* 0x00023c0001177983 */ /* 0x000ee80000300800 */
[----:B------:R-:W4:Y:S04]  /*63ae0*/  LDL.LU R24, [R1+0x1ec] ;  /* 0x0001ec0001187983 */ /* 0x000f280000300800 */
[----:B------:R-:W4:Y:S01]  /*63af0*/  LDL.LU R25, [R1+0x2ac] ;  /* 0x0002ac0001197983 */ /* 0x000f220000300800 */
[----:B------:R-:W-:-:S02]  /*63b00*/  IADD3 R0, R28, 0x173, RZ ;  /* 0x000001731c007810 */ /* 0x000fc40007ffe0ff */
[----:B------:R-:W-:Y:S02]  /*63b10*/  IADD3 R6, R10, c[0x0][0x198], RZ ;  /* 0x000066000a067a10 */ /* 0x000fe40007ffe0ff */
[----:B------:R-:W-:Y:S02]  /*63b20*/  ISETP.LT.AND P5, PT, R0, c[0x0][0x17c], !P0 ;  /* 0x00005f0000007a0c */ /* 0x000fe400047a1270 */
[----:B------:R-:W-:Y:S02]  /*63b30*/  IADD3 R0, R28, 0x174, RZ ;  /* 0x000001741c007810 */ /* 0x000fe40007ffe0ff */
[----:B------:R-:W-:Y:S02]  /*63b40*/  LEA R8, P6, R6, R3, 0x1 ;  /* 0x0000000306087211 */ /* 0x000fe400078c08ff */
[----:B------:R-:W-:Y:S02]  /*63b50*/  ISETP.LT.AND P4, PT, R0, c[0x0][0x17c], !P0 ;  /* 0x00005f0000007a0c */ /* 0x000fe40004781270 */
[----:B------:R-:W-:-:S02]  /*63b60*/  IADD3 R10, R6, c[0x0][0x198], RZ ;  /* 0x00006600060a7a10 */ /* 0x000fc40007ffe0ff */
[----:B------:R-:W-:Y:S02]  /*63b70*/  IADD3 R0, R28, 0x175, RZ ;  /* 0x000001751c007810 */ /* 0x000fe40007ffe0ff */
[-C--:B------:R-:W-:Y:S02]  /*63b80*/  LEA.HI.X.SX32 R9, R6, R2.reuse, 0x1, P6 ;  /* 0x0000000206097211 */ /* 0x080fe400030f0eff */
[----:B------:R-:W-:Y:S02]  /*63b90*/  LEA R4, P6, R10, R3, 0x1 ;  /* 0x000000030a047211 */ /* 0x000fe400078c08ff */
[----:B------:R-:W-:Y:S02]  /*63ba0*/  ISETP.LT.AND P3, PT, R0, c[0x0][0x17c], !P0 ;  /* 0x00005f0000007a0c */ /* 0x000fe40004761270 */
[----:B------:R-:W-:Y:S02]  /*63bb0*/  IADD3 R6, R10, c[0x0][0x198], RZ ;  /* 0x000066000a067a10 */ /* 0x000fe40007ffe0ff */
[----:B------:R-:W-:Y:S01]  /*63bc0*/  IADD3 R0, R28, 0x176, RZ ;  /* 0x000001761c007810 */ /* 0x000fe20007ffe0ff */
[----:B------:R0:W-:Y:S01]  /*63bd0*/  @P5 STG.E.U16 [R8.64], R13 ;  /* 0x0000000d08005986 */ /* 0x0001e2000c101506 */
[----:B------:R-:W-:-:S02]  /*63be0*/  LEA.HI.X.SX32 R5, R10, R2, 0x1, P6 ;  /* 0x000000020a057211 */ /* 0x000fc400030f0eff */
[----:B------:R-:W-:Y:S02]  /*63bf0*/  ISETP.LT.AND P2, PT, R0, c[0x0][0x17c], !P0 ;  /* 0x00005f0000007a0c */ /* 0x000fe40004741270 */
[----:B------:R-:W-:Y:S02]  /*63c00*/  IADD3 R10, R6, c[0x0][0x198], RZ ;  /* 0x00006600060a7a10 */ /* 0x000fe40007ffe0ff */
[----:B------:R-:W-:Y:S02]  /*63c10*/  IADD3 R0, R28, 0x177, RZ ;  /* 0x000001771c007810 */ /* 0x000fe40007ffe0ff */
[----:B0-----:R-:W-:Y:S01]  /*63c20*/  LEA R8, P6, R6, R3, 0x1 ;  /* 0x0000000306087211 */ /* 0x001fe200078c08ff */
[----:B------:R0:W-:Y:S01]  /*63c30*/  @P4 STG.E.U16 [R4.64], R11 ;  /* 0x0000000b04004986 */ /* 0x0001e2000c101506 */
[----:B------:R-:W-:Y:S02]  /*63c40*/  ISETP.LT.AND P1, PT, R0, c[0x0][0x17c], !P0 ;  /* 0x00005f0000007a0c */ /* 0x000fe40004721270 */
[----:B------:R-:W-:-:S02]  /*63c50*/  LEA.HI.X.SX32 R9, R6, R2, 0x1, P6 ;  /* 0x0000000206097211 */ /* 0x000fc400030f0eff */
[CC--:B------:R-:W-:Y:S02]  /*63c60*/  LEA R12, P6, R10.reuse, R3.reuse, 0x1 ;  /* 0x000000030a0c7211 */ /* 0x0c0fe400078c08ff */
[----:B------:R-:W-:Y:S02]  /*63c70*/  IADD3 R6, R10, c[0x0][0x198], RZ ;  /* 0x000066000a067a10 */ /* 0x000fe40007ffe0ff */
[----:B------:R-:W-:Y:S02]  /*63c80*/  IADD3 R0, R28, 0x178, RZ ;  /* 0x000001781c007810 */ /* 0x000fe40007ffe0ff */
[----:B------:R-:W-:Y:S02]  /*63c90*/  LEA.HI.X.SX32 R13, R10, R2, 0x1, P6 ;  /* 0x000000020a0d7211 */ /* 0x000fe400030f0eff */
[----:B0-----:R-:W-:Y:S02]  /*63ca0*/  PRMT R5, R11, 0x7632, R5 ;  /* 0x000076320b057816 */ /* 0x001fe40000000005 */
[----:B------:R-:W-:-:S02]  /*63cb0*/  LEA R4, P6, R6, R3, 0x1 ;  /* 0x0000000306047211 */ /* 0x000fc400078c08ff */
[----:B------:R-:W-:Y:S02]  /*63cc0*/  ISETP.LT.AND P5, PT, R0, c[0x0][0x17c], !P0 ;  /* 0x00005f0000007a0c */ /* 0x000fe400047a1270 */
[----:B------:R-:W-:Y:S01]  /*63cd0*/  IADD3 R10, R6, c[0x0][0x198], RZ ;  /* 0x00006600060a7a10 */ /* 0x000fe20007ffe0ff */
[----:B------:R0:W-:Y:S01]  /*63ce0*/  @P3 STG.E.U16 [R8.64], R5 ;  /* 0x0000000508003986 */ /* 0x0001e2000c101506 */
[----:B------:R-:W-:-:S04]  /*63cf0*/  IADD3 R0, R28, 0x179, RZ ;  /* 0x000001791c007810 */ /* 0x000fc80007ffe0ff */
[----:B------:R-:W-:Y:S01]  /*63d00*/  ISETP.LT.AND P4, PT, R0, c[0x0][0x17c], !P0 ;  /* 0x00005f0000007a0c */ /* 0x000fe20004781270 */
[----:B------:R1:W-:Y:S01]  /*63d10*/  @P2 STG.E.U16 [R12.64], R7 ;  /* 0x000000070c002986 */ /* 0x0003e2000c101506 */
[-C--:B0-----:R-:W-:Y:S02]  /*63d20*/  LEA.HI.X.SX32 R5, R6, R2.reuse, 0x1, P6 ;  /* 0x0000000206057211 */ /* 0x081fe400030f0eff */
[C---:B------:R-:W-:Y:S02]  /*63d30*/  LEA R14, P6, R10.reuse, R3, 0x1 ;  /* 0x000000030a0e7211 */ /* 0x040fe400078c08ff */
[C---:B------:R-:W-:Y:S02]  /*63d40*/  IADD3 R6, R10.reuse, c[0x0][0x198], RZ ;  /* 0x000066000a067a10 */ /* 0x040fe40007ffe0ff */
[----:B------:R-:W-:Y:S02]  /*63d50*/  PRMT R9, R7, 0x7632, R9 ;  /* 0x0000763207097816 */ /* 0x000fe40000000009 */
[----:B------:R-:W-:-:S02]  /*63d60*/  LEA.HI.X.SX32 R15, R10, R2, 0x1, P6 ;  /* 0x000000020a0f7211 */ /* 0x000fc400030f0eff */
[C---:B-1----:R-:W-:Y:S01]  /*63d70*/  LEA R12, P6, R6.reuse, R3, 0x1 ;  /* 0x00000003060c7211 */ /* 0x042fe200078c08ff */
[----:B------:R0:W-:Y:S03]  /*63d80*/  @P1 STG.E.U16 [R4.64], R9 ;  /* 0x0000000904001986 */ /* 0x0001e6000c101506 */
[----:B------:R-:W-:Y:S02]  /*63d90*/  LEA.HI.X.SX32 R13, R6, R2, 0x1, P6 ;  /* 0x00000002060d7211 */ /* 0x000fe400030f0eff */
[----:B------:R-:W-:Y:S02]  /*63da0*/  IADD3 R0, R28, 0x17a, RZ ;  /* 0x0000017a1c007810 */ /* 0x000fe40007ffe0ff */
[----:B------:R-:W-:Y:S02]  /*63db0*/  IADD3 R7, R6, c[0x0][0x198], RZ ;  /* 0x0000660006077a10 */ /* 0x000fe40007ffe0ff */
[----:B------:R-:W-:-:S02]  /*63dc0*/  ISETP.LT.AND P3, PT, R0, c[0x0][0x17c], !P0 ;  /* 0x00005f0000007a0c */ /* 0x000fc40004761270 */
[----:B------:R-:W-:Y:S02]  /*63dd0*/  IADD3 R0, R28, 0x17b, RZ ;  /* 0x0000017b1c007810 */ /* 0x000fe40007ffe0ff */
[C---:B------:R-:W-:Y:S02]  /*63de0*/  LEA R10, P6, R7.reuse, R3, 0x1 ;  /* 0x00000003070a7211 */ /* 0x040fe400078c08ff */
[C---:B0-----:R-:W-:Y:S02]  /*63df0*/  IADD3 R4, R7.reuse, c[0x0][0x198], RZ ;  /* 0x0000660007047a10 */ /* 0x041fe40007ffe0ff */
[----:B------:R-:W-:Y:S02]  /*63e00*/  ISETP.LT.AND P2, PT, R0, c[0x0][0x17c], !P0 ;  /* 0x00005f0000007a0c */ /* 0x000fe40004741270 */
[----:B------:R-:W-:Y:S02]  /*63e10*/  LEA.HI.X.SX32 R11, R7, R2, 0x1, P6 ;  /* 0x00000002070b7211 */ /* 0x000fe400030f0eff */
[----:B------:R-:W-:-:S02]  /*63e20*/  IADD3 R0, R28, 0x17c, RZ ;  /* 0x0000017c1c007810 */ /* 0x000fc40007ffe0ff */
[CC--:B------:R-:W-:Y:S02]  /*63e30*/  LEA R6, P6, R4.reuse, R3.reuse, 0x1 ;  /* 0x0000000304067211 */ /* 0x0c0fe400078c08ff */
[----:B------:R-:W-:Y:S02]  /*63e40*/  IADD3 R5, R4, c[0x0][0x198], RZ ;  /* 0x0000660004057a10 */ /* 0x000fe40007ffe0ff */
[----:B------:R-:W-:Y:S02]  /*63e50*/  ISETP.LT.AND P1, PT, R0, c[0x0][0x17c], !P0 ;  /* 0x00005f0000007a0c */ /* 0x000fe40004721270 */
[----:B------:R-:W-:Y:S02]  /*63e60*/  LEA.HI.X.SX32 R7, R4, R2, 0x1, P6 ;  /* 0x0000000204077211 */ /* 0x000fe400030f0eff */
[----:B------:R-:W-:Y:S02]  /*63e70*/  LEA R8, P6, R5, R3, 0x1 ;  /* 0x0000000305087211 */ /* 0x000fe400078c08ff */
[----:B------:R-:W-:-:S02]  /*63e80*/  IADD3 R0, R28, 0x17d, RZ ;  /* 0x0000017d1c007810 */ /* 0x000fc40007ffe0ff */
[C---:B------:R-:W-:Y:S02]  /*63e90*/  LEA.HI.X.SX32 R9, R5.reuse, R2, 0x1, P6 ;  /* 0x0000000205097211 */ /* 0x040fe400030f0eff */
[----:B------:R-:W-:-:S04]  /*63ea0*/  IADD3 R5, R5, c[0x0][0x198], RZ ;  /* 0x0000660005057a10 */ /* 0x000fc80007ffe0ff */
[----:B------:R-:W-:Y:S01]  /*63eb0*/  LEA R4, P6, R5, R3, 0x1 ;  /* 0x0000000305047211 */ /* 0x000fe200078c08ff */
[----:B--2---:R-:W0:Y:S01]  /*63ec0*/  LDS.128 R16, [R29] ;  /* 0x000000001d107984 */ /* 0x004e220000000c00 */
[----:B------:R-:W-:-:S03]  /*63ed0*/  LOP3.LUT R22, R29, 0x20, RZ, 0x3c, !PT ;  /* 0x000000201d167812 */ /* 0x000fc600078e3cff */
[----:B---3--:R1:W-:Y:S02]  /*63ee0*/  @P5 STG.E.U16 [R14.64], R23 ;  /* 0x000000170e005986 */ /* 0x0083e4000c101506 */
[----:B-1----:R-:W-:-:S05]  /*63ef0*/  PRMT R15, R23, 0x7632, R15 ;  /* 0x00007632170f7816 */ /* 0x002fca000000000f */
[----:B------:R1:W-:Y:S04]  /*63f00*/  @P4 STG.E.U16 [R12.64], R15 ;  /* 0x0000000f0c004986 */ /* 0x0003e8000c101506 */
[----:B0-----:R-:W-:Y:S01]  /*63f10*/  STL [R1+0x44], R17 ;  /* 0x0000441101007387 */ /* 0x001fe20000100800 */
[----:B-1----:R-:W-:-:S03]  /*63f20*/  IMAD.MOV.U32 R15, RZ, RZ, R16 ;  /* 0x000000ffff0f7224 */ /* 0x002fc600078e0010 */
[----:B------:R-:W-:Y:S04]  /*63f30*/  STL.64 [R1+0x48], R18 ;  /* 0x0000481201007387 */ /* 0x000fe80000100a00 */
[----:B------:R-:W0:Y:S01]  /*63f40*/  LDS.128 R16, [R22] ;  /* 0x0000000016107984 */ /* 0x000e220000000c00 */
[----:B------:R-:W-:-:S03]  /*63f50*/  LOP3.LUT R23, R29, 0x40, RZ, 0x3c, !PT ;  /* 0x000000401d177812 */ /* 0x000fc600078e3cff */
[----:B0-----:R-:W-:Y:S01]  /*63f60*/  STL [R1+0x54], R17 ;  /* 0x0000541101007387 */ /* 0x001fe20000100800 */
[----:B------:R-:W-:-:S03]  /*63f70*/  IMAD.MOV.U32 R14, RZ, RZ, R16 ;  /* 0x000000ffff0e7224 */ /* 0x000fc600078e0010 */
[----:B------:R-:W-:Y:S04]  /*63f80*/  STL.64 [R1+0x58], R18 ;  /* 0x0000581201007387 */ /* 0x000fe80000100a00 */
[----:B------:R-:W0:Y:S01]  /*63f90*/  LDS.128 R16, [R23] ;  /* 0x0000000017107984 */ /* 0x000e220000000c00 */
[----:B------:R-:W-:-:S03]  /*63fa0*/  ISETP.LT.AND P5, PT, R0, c[0x0][0x17c], !P0 ;  /* 0x00005f0000007a0c */ /* 0x000fc600047a1270 */
[----:B----4-:R1:W-:Y:S01]  /*63fb0*/  @P3 STG.E.U16 [R10.64], R24 ;  /* 0x000000180a003986 */ /* 0x0103e2000c101506 */
[----:B------:R-:W-:-:S04]  /*63fc0*/  IADD3 R0, R28, 0x17e, RZ ;  /* 0x0000017e1c007810 */ /* 0x000fc80007ffe0ff */
[----:B------:R-:W-:Y:S02]  /*63fd0*/  ISETP.LT.AND P4, PT, R0, c[0x0][0x17c], !P0 ;  /* 0x00005f0000007a0c */ /* 0x000fe40004781270 */
[----:B-1----:R-:W-:Y:S01]  /*63fe0*/  PRMT R11, R24, 0x7632, R11 ;  /* 0x00007632180b7816 */ /* 0x002fe2000000000b */
[----:B0-----:R-:W-:Y:S01]  /*63ff0*/  STL [R1+0x24], R17 ;  /* 0x0000241101007387 */ /* 0x001fe20000100800 */
[----:B------:R-:W-:-:S03]  /*64000*/  IMAD.MOV.U32 R13, RZ, RZ, R16 ;  /* 0x000000ffff0d7224 */ /* 0x000fc600078e0010 */
[----:B------:R-:W-:Y:S04]  /*64010*/  STL.64 [R1+0x28], R18 ;  /* 0x0000281201007387 */ /* 0x000fe80000100a00 */
[----:B------:R-:W0:Y:S01]  /*64020*/  LDS.128 R16, [R26] ;  /* 0x000000001a107984 */ /* 0x000e220000000c00 */
[C---:B------:R-:W-:Y:S02]  /*64030*/  IADD3 R10, R5.reuse, c[0x0][0x198], RZ ;  /* 0x00006600050a7a10 */ /* 0x040fe40007ffe0ff */
[----:B------:R-:W-:Y:S01]  /*64040*/  IADD3 R0, R28, 0x17f, RZ ;  /* 0x0000017f1c007810 */ /* 0x000fe20007ffe0ff */
[----:B------:R1:W-:Y:S01]  /*64050*/  @P2 STG.E.U16 [R6.64], R11 ;  /* 0x0000000b06002986 */ /* 0x0003e2000c101506 */
[----:B------:R-:W-:-:S03]  /*64060*/  LEA.HI.X.SX32 R5, R5, R2, 0x1, P6 ;  /* 0x0000000205057211 */ /* 0x000fc600030f0eff */
[----:B------:R2:W-:Y:S01]  /*64070*/  @P1 STG.E.U16 [R8.64], R25 ;  /* 0x0000001908001986 */ /* 0x0005e2000c101506 */
[----:B------:R-:W-:Y:S02]  /*64080*/  ISETP.LT.AND P3, PT, R0, c[0x0][0x17c], !P0 ;  /* 0x00005f0000007a0c */ /* 0x000fe40004761270 */
[C---:B-1----:R-:W-:Y:S02]  /*64090*/  LEA R6, P6, R10.reuse, R3, 0x1 ;  /* 0x000000030a067211 */ /* 0x042fe400078c08ff */
[C---:B------:R-:W-:Y:S02]  /*640a0*/  IADD3 R11, R10.reuse, c[0x0][0x198], RZ ;  /* 0x000066000a0b7a10 */ /* 0x040fe40007ffe0ff */
[----:B--2---:R-:W-:Y:S02]  /*640b0*/  PRMT R9, R25, 0x7632, R9 ;  /* 0x0000763219097816 */ /* 0x004fe40000000009 */
[----:B------:R-:W-:-:S03]  /*640c0*/  LEA.HI.X.SX32 R7, R10, R2, 0x1, P6 ;  /* 0x000000020a077211 */ /* 0x000fc600030f0eff */
[----:B------:R1:W-:Y:S01]  /*640d0*/  @P5 STG.E.U16 [R4.64], R9 ;  /* 0x0000000904005986 */ /* 0x0003e2000c101506 */
[C---:B------:R-:W-:Y:S02]  /*640e0*/  IADD3 R8, R11.reuse, c[0x0][0x198], RZ ;  /* 0x000066000b087a10 */ /* 0x040fe40007ffe0ff */
[----:B------:R-:W-:Y:S02]  /*640f0*/  IADD3 R0, R28, 0x180, RZ ;  /* 0x000001801c007810 */ /* 0x000fe40007ffe0ff */
[----:B-1----:R-:W-:-:S04]  /*64100*/  LEA R4, P6, R11, R3, 0x1 ;  /* 0x000000030b047211 */ /* 0x002fc800078c08ff */
[----:B------:R-:W-:Y:S02]  /*64110*/  LEA.HI.X.SX32 R5, R11, R2, 0x1, P6 ;  /* 0x000000020b057211 */ /* 0x000fe400030f0eff */
[----:B------:R-:W-:Y:S01]  /*64120*/  PRMT R11, R27, 0x7632, R11 ;  /* 0x000076321b0b7816 */ /* 0x000fe2000000000b */
[----:B------:R-:W-:Y:S01]  /*64130*/  @P4 STG.E.U16 [R6.64], R27 ;  /* 0x0000001b06004986 */ /* 0x000fe2000c101506 */
[----:B------:R-:W-:-:S03]  /*64140*/  ISETP.LT.AND P2, PT, R0, c[0x0][0x17c], !P0 ;  /* 0x00005f0000007a0c */ /* 0x000fc60004741270 */
[----:B------:R1:W-:Y:S01]  /*64150*/  @P3 STG.E.U16 [R4.64], R11 ;  /* 0x0000000b04003986 */ /* 0x0003e2000c101506 */
[----:B------:R-:W-:-:S03]  /*64160*/  IADD3 R0, R28, 0x181, RZ ;  /* 0x000001811c007810 */ /* 0x000fc60007ffe0ff */
[----:B0-----:R-:W-:Y:S04]  /*64170*/  STL [R1+0x74], R17 ;  /* 0x0000741101007387 */ /* 0x001fe80000100800 */
[----:B------:R-:W-:Y:S01]  /*64180*/  STL.64 [R1+0x78], R18 ;  /* 0x0000781201007387 */ /* 0x000fe20000100a00 */
[----:B-1----:R-:W-:-:S03]  /*64190*/  IMAD.MOV.U32 R11, RZ, RZ, R16 ;  /* 0x000000ffff0b7224 */ /* 0x002fc600078e0010 */
[----:B------:R-:W0:Y:S01]  /*641a0*/  LDS.128 R16, [R29+0x800] ;  /* 0x000800001d107984 */ /* 0x000e220000000c00 */
[----:B------:R-:W-:Y:S02]  /*641b0*/  ISETP.LT.AND P1, PT, R0, c[0x0][0x17c], !P0 ;  /* 0x00005f0000007a0c */ /* 0x000fe40004721270 */
[----:B------:R-:W-:-:S04]  /*641c0*/  IADD3 R0, R28, 0x182, RZ ;  /* 0x000001821c007810 */ /* 0x000fc80007ffe0ff */
[----:B------:R-:W-:Y:S02]  /*641d0*/  ISETP.LT.AND P5, PT, R0, c[0x0][0x17c], !P0 ;  /* 0x00005f0000007a0c */ /* 0x000fe400047a1270 */
[----:B------:R-:W-:Y:S02]  /*641e0*/  IADD3 R0, R28, 0x183, RZ ;  /* 0x000001831c007810 */ /* 0x000fe40007ffe0ff */
[----:B------:R-:W-:Y:S02]  /*641f0*/  LEA R6, P6, R8, R3, 0x1 ;  /* 0x0000000308067211 */ /* 0x000fe400078c08ff */
[----:B------:R-:W-:Y:S02]  /*64200*/  ISETP.LT.AND P4, PT, R0, c[0x0][0x17c], !P0 ;  /* 0x00005f0000007a0c */ /* 0x000fe40004781270 */
[----:B------:R-:W-:Y:S02]  /*64210*/  IADD3 R0, R28, 0x184, RZ ;  /* 0x000001841c007810 */ /* 0x000fe40007ffe0ff */
[----:B------:R-:W-:-:S02]  /*64220*/  LEA.HI.X.SX32 R7, R8, R2, 0x1, P6 ;  /* 0x0000000208077211 */ /* 0x000fc400030f0eff */
[----:B------:R-:W-:Y:S02]  /*64230*/  ISETP.LT.AND P3, PT, R0, c[0x0][0x17c], !P0 ;  /* 0x00005f0000007a0c */ /* 0x000fe40004761270 */
[----:B------:R-:W-:Y:S02]  /*64240*/  IADD3 R8, R8, c[0x0][0x198], RZ ;  /* 0x0000660008087a10 */ /* 0x000fe40007ffe0ff */
[----:B------:R-:W-:Y:S01]  /*64250*/  IADD3 R0, R28, 0x185, RZ ;  /* 0x000001851c007810 */ /* 0x000fe20007ffe0ff */
[----:B------:R1:W-:Y:S03]  /*64260*/  @P2 STG.E.U16 [R6.64], R15 ;  /* 0x0000000f06002986 */ /* 0x0003e6000c101506 */
[----:B------:R-:W-:Y:S02]  /*64270*/  ISETP.LT.AND P2, PT, R0, c[0x0][0x17c], !P0 ;  /* 0x00005f0000007a0c */ /* 0x000fe40004741270 */
[----:B------:R-:W-:-:S02]  /*64280*/  IADD3 R0, R8, c[0x0][0x198], RZ ;  /* 0x0000660008007a10 */ /* 0x000fc40007ffe0ff */
[----:B------:R-:W-:Y:S02]  /*64290*/  PRMT R9, R15, 0x7632, R9 ;  /* 0x000076320f097816 */ /* 0x000fe40000000009 */
[----:B-1----:R-:W-:-:S04]  /*642a0*/  LEA R6, P6, R8, R3, 0x1 ;  /* 0x0000000308067211 */ /* 0x002fc800078c08ff */
[-C--:B------:R-:W-:Y:S02]  /*642b0*/  LEA.HI.X.SX32 R7, R8, R2.reuse, 0x1, P6 ;  /* 0x0000000208077211 */ /* 0x080fe400030f0eff */
[CC--:B------:R-:W-:Y:S02]  /*642c0*/  LEA R4, P6, R0.reuse, R3.reuse, 0x1 ;  /* 0x0000000300047211 */ /* 0x0c0fe400078c08ff */
[C---:B------:R-:W-:Y:S01]  /*642d0*/  IADD3 R8, R0.reuse, c[0x0][0x198], RZ ;  /* 0x0000660000087a10 */ /* 0x040fe20007ffe0ff */
[----:B------:R1:W-:Y:S01]  /*642e0*/  @P1 STG.E.U16 [R6.64], R9 ;  /* 0x0000000906001986 */ /* 0x0003e2000c101506 */
[----:B------:R-:W-:Y:S02]  /*642f0*/  LEA.HI.X.SX32 R5, R0, R2, 0x1, P6 ;  /* 0x0000000200057211 */ /* 0x000fe400030f0eff */
[C---:B------:R-:W-:Y:S01]  /*64300*/  IADD3 R0, R8.reuse, c[0x0][0x198], RZ ;  /* 0x0000660008007a10 */ /* 0x040fe20007ffe0ff */
[----:B0-----:R-:W-:Y:S01]  /*64310*/  STL [R1+0xa4], R17 ;  /* 0x0000a41101007387 */ /* 0x001fe20000100800 */
[----:B-1----:R-:W-:-:S03]  /*64320*/  LEA R6, P6, R8, R3, 0x1 ;  /* 0x0000000308067211 */ /* 0x002fc600078c08ff */
[----:B------:R0:W-:Y:S01]  /*64330*/  @P5 STG.E.U16 [R4.64], R14 ;  /* 0x0000000e04005986 */ /* 0x0001e2000c101506 */
[----:B------:R-:W-:-:S03]  /*64340*/  LEA.HI.X.SX32 R7, R8, R2, 0x1, P6 ;  /* 0x0000000208077211 */ /* 0x000fc600030f0eff */
[----:B------:R-:W-:Y:S01]  /*64350*/  STL.64 [R1+0xa8], R18 ;  /* 0x0000a81201007387 */ /* 0x000fe20000100a00 */
[----:B------:R-:W-:Y:S01]  /*64360*/  PRMT R8, R14, 0x7632, R8 ;  /* 0x000076320e087816 */ /* 0x000fe20000000008 */
[----:B0-----:R-:W-:Y:S02]  /*64370*/  IMAD.MOV.U32 R14, RZ, RZ, R16 ;  /* 0x000000ffff0e7224 */ /* 0x001fe400078e0010 */
[----:B------:R-:W0:Y:S01]  /*64380*/  LDS.128 R16, [R22+0x800] ;  /* 0x0008000016107984 */ /* 0x000e220000000c00 */
[----:B------:R-:W-:Y:S02]  /*64390*/  LEA R4, P6, R0, R3, 0x1 ;  /* 0x0000000300047211 */ /* 0x000fe400078c08ff */
[----:B------:R-:W-:Y:S02]  /*643a0*/  IADD3 R9, R28, 0x188, RZ ;  /* 0x000001881c097810 */ /* 0x000fe40007ffe0ff */
[----:B------:R-:W-:Y:S01]  /*643b0*/  LEA.HI.X.SX32 R5, R0, R2, 0x1, P6 ;  /* 0x0000000200057211 */ /* 0x000fe200030f0eff */
[----:B------:R1:W-:Y:S01]  /*643c0*/  @P4 STG.E.U16 [R6.64], R8 ;  /* 0x0000000806004986 */ /* 0x0003e2000c101506 */
[----:B------:R-:W-:-:S02]  /*643d0*/  ISETP.LT.AND P4, PT, R9, c[0x0][0x17c], !P0 ;  /* 0x00005f0009007a0c */ /* 0x000fc40004781270 */
[----:B------:R-:W-:Y:S01]  /*643e0*/  PRMT R9, R13, 0x7632, R9 ;  /* 0x000076320d097816 */ /* 0x000fe20000000009 */
[----:B------:R2:W-:Y:S01]  /*643f0*/  @P3 STG.E.U16 [R4.64], R13 ;  /* 0x0000000d04003986 */ /* 0x0005e2000c101506 */
[----:B------:R-:W-:Y:S02]  /*64400*/  IADD3 R10, R28, 0x186, RZ ;  /* 0x000001861c0a7810 */ /* 0x000fe40007ffe0ff */
[----:B-1----:R-:W-:Y:S01]  /*64410*/  IADD3 R7, R0, c[0x0][0x198], RZ ;  /* 0x0000660000077a10 */ /* 0x002fe20007ffe0ff */
[----:B0-----:R-:W-:Y:S01]  /*64420*/  STL [R1+0x94], R17 ;  /* 0x0000941101007387 */ /* 0x001fe20000100800 */
[----:B--2---:R-:W-:-:S03]  /*64430*/  IMAD.MOV.U32 R13, RZ, RZ, R16 ;  /* 0x000000ffff0d7224 */ /* 0x004fc600078e0010 */
[----:B------:R-:W-:Y:S04]  /*64440*/  STL.64 [R1+0x98], R18 ;  /* 0x0000981201007387 */ /* 0x000fe80000100a00 */
[----:B------:R-:W0:Y:S01]  /*64450*/  LDS.128 R16, [R23+0x800] ;  /* 0x0008000017107984 */ /* 0x000e220000000c00 */
[----:B------:R-:W-:Y:S02]  /*64460*/  IADD3 R0, R28, 0x189, RZ ;  /* 0x000001891c007810 */ /* 0x000fe40007ffe0ff */
[----:B------:R-:W-:Y:S02]  /*64470*/  LEA R6, P6, R7, R3, 0x1 ;  /* 0x0000000307067211 */ /* 0x000fe400078c08ff */
[----:B------:R-:W-:Y:S02]  /*64480*/  ISETP.LT.AND P3, PT, R0, c[0x0][0x17c], !P0 ;  /* 0x00005f0000007a0c */ /* 0x000fe40004761270 */
[----:B------:R-:W-:-:S02]  /*64490*/  ISETP.LT.AND P1, PT, R10, c[0x0][0x17c], !P0 ;  /* 0x00005f000a007a0c */ /* 0x000fc40004721270 */
[C---:B------:R-:W-:Y:S02]  /*644a0*/  IADD3 R0, R7.reuse, c[0x0][0x198], RZ ;  /* 0x0000660007007a10 */ /* 0x040fe40007ffe0ff */
[-C--:B------:R-:W-:Y:S02]  /*644b0*/  LEA.HI.X.SX32 R7, R7, R2.reuse, 0x1, P6 ;  /* 0x0000000207077211 */ /* 0x080fe400030f0eff */
[C---:B------:R-:W-:Y:S02]  /*644c0*/  LEA R4, P6, R0.reuse, R3, 0x1 ;  /* 0x0000000300047211 */ /* 0x040fe400078c08ff */
[C---:B------:R-:W-:Y:S01]  /*644d0*/  IADD3 R8, R0.reuse, c[0x0][0x198], RZ ;  /* 0x0000660000087a10 */ /* 0x040fe20007ffe0ff */
[----:B------:R1:W-:Y:S01]  /*644e0*/  @P2 STG.E.U16 [R6.64], R9 ;  /* 0x0000000906002986 */ /* 0x0003e2000c101506 */
[----:B------:R-:W-:Y:S02]  /*644f0*/  LEA.HI.X.SX32 R5, R0, R2, 0x1, P6 ;  /* 0x0000000200057211 */ /* 0x000fe400030f0eff */
[----:B------:R-:W-:-:S03]  /*64500*/  IADD3 R0, R8, c[0x0][0x198], RZ ;  /* 0x0000660008007a10 */ /* 0x000fc60007ffe0ff */
[----:B------:R2:W-:Y:S01]  /*64510*/  @P1 STG.E.U16 [R4.64], R11 ;  /* 0x0000000b04001986 */ /* 0x0005e2000c101506 */
[----:B-1----:R-:W-:Y:S02]  /*64520*/  IADD3 R7, R28, 0x18b, RZ ;  /* 0x0000018b1c077810 */ /* 0x002fe40007ffe0ff */
[C---:B------:R-:W-:Y:S02]  /*64530*/  LEA R6, P6, R8.reuse, R3, 0x1 ;  /* 0x0000000308067211 */ /* 0x040fe400078c08ff */
[----:B------:R-:W-:Y:S02]  /*64540*/  ISETP.LT.AND P1, PT, R7, c[0x0][0x17c], !P0 ;  /* 0x00005f0007007a0c */ /* 0x000fe40004721270 */
[----:B------:R-:W-:Y:S02]  /*64550*/  LEA.HI.X.SX32 R7, R8, R2, 0x1, P6 ;  /* 0x0000000208077211 */ /* 0x000fe400030f0eff */
[----:B------:R-:W-:Y:S01]  /*64560*/  PRMT R8, R11, 0x7632, R8 ;  /* 0x000076320b087816 */ /* 0x000fe20000000008 */
[----:B0-----:R-:W-:Y:S01]  /*64570*/  STL [R1+0x84], R17 ;  /* 0x0000841101007387 */ /* 0x001fe20000100800 */
[----:B--2---:R-:W-:-:S03]  /*64580*/  IMAD.MOV.U32 R11, RZ, RZ, R16 ;  /* 0x000000ffff0b7224 */ /* 0x004fc600078e0010 */
[----:B------:R-:W-:Y:S04]  /*64590*/  STL.64 [R1+0x88], R18 ;  /* 0x0000881201007387 */ /* 0x000fe80000100a00 */
[----:B------:R-:W0:Y:S01]  /*645a0*/  LDS.128 R16, [R26+0x800] ;  /* 0x000800001a107984 */ /* 0x000e220000000c00 */
[----:B------:R-:W-:Y:S02]  /*645b0*/  IADD3 R10, R28, 0x187, RZ ;  /* 0x000001871c0a7810 */ /* 0x000fe40007ffe0ff */
[----:B------:R-:W-:Y:S01]  /*645c0*/  LEA R4, P6, R0, R3, 0x1 ;  /* 0x0000000300047211 */ /* 0x000fe200078c08ff */
[----:B------:R-:W-:Y:S01]  /*645d0*/  LDS.128 R24, [R26+0x1000] ;  /* 0x001000001a187984 */ /* 0x000fe20000000c00 */
[----:B------:R-:W-:Y:S02]  /*645e0*/  ISETP.LT.AND P5, PT, R10, c[0x0][0x17c], !P0 ;  /* 0x00005f000a007a0c */ /* 0x000fe400047a1270 */
[----:B------:R-:W-:-:S02]  /*645f0*/  IADD3 R9, R28, 0x18c, RZ ;  /* 0x0000018c1c097810 */ /* 0x000fc40007ffe0ff */
[----:B------:R-:W-:-:S09]  /*64600*/  LEA.HI.X.SX32 R5, R0, R2, 0x1, P6 ;  /* 0x0000000200057211 */ /* 0x000fd200030f0eff */
[----:B------:R-:W-:Y:S01]  /*64610*/  @P5 STG.E.U16 [R6.64], R8 ;  /* 0x0000000806005986 */ /* 0x000fe2000c101506 */
[----:B------:R-:W-:Y:S02]  /*64620*/  ISETP.LT.AND P5, PT, R9, c[0x0][0x17c], !P0 ;  /* 0x00005f0009007a0c */ /* 0x000fe400047a1270 */
[----:B------:R-:W-:Y:S01]  /*64630*/  PRMT R9, R14, 0x7632, R9 ;  /* 0x000076320e097816 */ /* 0x000fe20000000009 */
[----:B------:R1:W-:Y:S04]  /*64640*/  @P4 STG.E.U16 [R4.64], R14 ;  /* 0x0000000e04004986 */ /* 0x0003e8000c101506 */
[----:B0-----:R-:W-:Y:S01]  /*64650*/  STL [R1+0x4], R17 ;  /* 0x0000041101007387 */ /* 0x001fe20000100800 */
[----:B-1----:R-:W-:-:S03]  /*64660*/  IMAD.MOV.U32 R14, RZ, RZ, R16 ;  /* 0x000000ffff0e7224 */ /* 0x002fc600078e0010 */
[----:B------:R-:W-:Y:S04]  /*64670*/  STL.64 [R1+0x8], R18 ;  /* 0x0000081201007387 */ /* 0x000fe80000100a00 */
[----:B------:R-:W0:Y:S01]  /*64680*/  LDS.128 R16, [R29+0x1000] ;  /* 0x001000001d107984 */ /* 0x000e220000000c00 */
[----:B------:R-:W-:Y:S02]  /*64690*/  IADD3 R7, R0, c[0x0][0x198], RZ ;  /* 0x0000660000077a10 */ /* 0x000fe40007ffe0ff */
[C---:B------:R-:W-:Y:S02]  /*646a0*/  IADD3 R0, R28.reuse, 0x18d, RZ ;  /* 0x0000018d1c007810 */ /* 0x040fe40007ffe0ff */
[----:B------:R-:W-:Y:S02]  /*646b0*/  IADD3 R10, R28, 0x18a, RZ ;  /* 0x0000018a1c0a7810 */ /* 0x000fe40007ffe0ff */
[----:B------:R-:W-:-:S02]  /*646c0*/  LEA R6, P6, R7, R3, 0x1 ;  /* 0x0000000307067211 */ /* 0x000fc400078c08ff */
[----:B------:R-:W-:Y:S02]  /*646d0*/  ISETP.LT.AND P4, PT, R0, c[0x0][0x17c], !P0 ;  /* 0x00005f0000007a0c */ /* 0x000fe40004781270 */
[----:B------:R-:W-:Y:S02]  /*646e0*/  ISETP.LT.AND P2, PT, R10, c[0x0][0x17c], !P0 ;  /* 0x00005f000a007a0c */ /* 0x000fe40004741270 */
[C---:B------:R-:W-:Y:S02]  /*646f0*/  IADD3 R0, R7.reuse, c[0x0][0x198], RZ ;  /* 0x0000660007007a10 */ /* 0x040fe40007ffe0ff */
[-C--:B------:R-:W-:Y:S02]  /*64700*/  LEA.HI.X.SX32 R7, R7, R2.reuse, 0x1, P6 ;  /* 0x0000000207077211 */ /* 0x080fe400030f0eff */
[C---:B------:R-:W-:Y:S02]  /*64710*/  LEA R4, P6, R0.reuse, R3, 0x1 ;  /* 0x0000000300047211 */ /* 0x040fe400078c08ff */
[C---:B------:R-:W-:Y:S01]  /*64720*/  IADD3 R8, R0.reuse, c[0x0][0x198], RZ ;  /* 0x0000660000087a10 */ /* 0x040fe20007ffe0ff */
[----:B------:R1:W-:Y:S01]  /*64730*/  @P3 STG.E.U16 [R6.64], R9 ;  /* 0x0000000906003986 */ /* 0x0003e2000c101506 */
[----:B------:R-:W-:-:S02]  /*64740*/  LEA.HI.X.SX32 R5, R0, R2, 0x1, P6 ;  /* 0x0000000200057211 */ /* 0x000fc400030f0eff */
        /* <DEDUP_REMOVED lines=11> */
[----:B------:R-:W-:Y:S02]  /*64800*/  LEA R4, P6, R0, R3, 0x1 ;  /* 0x0000000300047211 */ /* 0x000fe400078c08ff */
[----:B------:R-:W-:Y:S02]  /*64810*/  IADD3 R9, R28, 0x190, RZ ;  /* 0x000001901c097810 */ /* 0x000fe40007ffe0ff */
[----:B------:R-:W-:Y:S01]  /*64820*/  LEA.HI.X.SX32 R5, R0, R2, 0x1, P6 ;  /* 0x0000000200057211 */ /* 0x000fe200030f0eff */
[----:B------:R-:W-:Y:S01]  /*64830*/  @P1 STG.E.U16 [R6.64], R8 ;  /* 0x0000000806001986 */ /* 0x000fe2000c101506 */
[----:B------:R-:W-:-:S02]  /*64840*/  ISETP.LT.AND P1, PT, R9, c[0x0][0x17c], !P0 ;  /* 0x00005f0009007a0c */ /* 0x000fc40004721270 */
[----:B------:R-:W-:Y:S01]  /*64850*/  PRMT R9, R11, 0x7632, R9 ;  /* 0x000076320b097816 */ /* 0x000fe20000000009 */
[----:B------:R1:W-:Y:S04]  /*64860*/  @P5 STG.E.U16 [R4.64], R11 ;  /* 0x0000000b04005986 */ /* 0x0003e8000c101506 */
[----:B0-----:R-:W-:Y:S01]  /*64870*/  STL [R1+0x34], R17 ;  /* 0x0000341101007387 */ /* 0x001fe20000100800 */
[----:B-1----:R-:W-:-:S03]  /*64880*/  IMAD.MOV.U32 R11, RZ, RZ, R16 ;  /* 0x000000ffff0b7224 */ /* 0x002fc600078e0010 */
[----:B------:R-:W-:Y:S04]  /*64890*/  STL.64 [R1+0x38], R18 ;  /* 0x0000381201007387 */ /* 0x000fe80000100a00 */
[----:B------:R-:W0:Y:S04]  /*648a0*/  LDS.128 R16, [R23+0x1000] ;  /* 0x0010000017107984 */ /* 0x000e280000000c00 */
[----:B0-----:R0:W-:Y:S04]  /*648b0*/  STL [R1+0x14], R17 ;  /* 0x0000141101007387 */ /* 0x0011e80000100800 */
[----:B------:R-:W-:Y:S04]  /*648c0*/  STL.64 [R1+0x18], R18 ;  /* 0x0000181201007387 */ /* 0x000fe80000100a00 */
[----:B0-----:R-:W2:Y:S01]  /*648d0*/  LDL.LU R17, [R1+0x17a4] ;  /* 0x0017a40001117983 */ /* 0x001ea20000300800 */
[----:B------:R-:W-:-:S02]  /*648e0*/  IADD3 R6, R0, c[0x0][0x198], RZ ;  /* 0x0000660000067a10 */ /* 0x000fc40007ffe0ff */
[C---:B------:R-:W-:Y:S02]  /*648f0*/  IADD3 R0, R28.reuse, 0x191, RZ ;  /* 0x000001911c007810 */ /* 0x040fe40007ffe0ff */
[----:B------:R-:W-:Y:S02]  /*64900*/  IADD3 R10, R28, 0x18e, RZ ;  /* 0x0000018e1c0a7810 */ /* 0x000fe40007ffe0ff */
[----:B------:R-:W-:Y:S02]  /*64910*/  LEA R4, P6, R6, R3, 0x1 ;  /* 0x0000000306047211 */ /* 0x000fe400078c08ff */
[----:B------:R-:W-:Y:S02]  /*64920*/  ISETP.LT.AND P5, PT, R0, c[0x0][0x17c], !P0 ;  /* 0x00005f0000007a0c */ /* 0x000fe400047a1270 */
[----:B------:R-:W-:Y:S02]  /*64930*/  ISETP.LT.AND P3, PT, R10, c[0x0][0x17c], !P0 ;  /* 0x00005f000a007a0c */ /* 0x000fe40004761270 */
[----:B------:R-:W-:-:S02]  /*64940*/  IADD3 R0, R6, c[0x0][0x198], RZ ;  /* 0x0000660006007a10 */ /* 0x000fc40007ffe0ff */
[-C--:B------:R-:W-:Y:S02]  /*64950*/  LEA.HI.X.SX32 R5, R6, R2.reuse, 0x1, P6 ;  /* 0x0000000206057211 */ /* 0x080fe400030f0eff */
[C---:B------:R-:W-:Y:S02]  /*64960*/  LEA R6, P6, R0.reuse, R3, 0x1 ;  /* 0x0000000300067211 */ /* 0x040fe400078c08ff */
[C---:B------:R-:W-:Y:S01]  /*64970*/  IADD3 R8, R0.reuse, c[0x0][0x198], RZ ;  /* 0x0000660000087a10 */ /* 0x040fe20007ffe0ff */
[----:B------:R0:W-:Y:S01]  /*64980*/  @P4 STG.E.U16 [R4.64], R9 ;  /* 0x0000000904004986 */ /* 0x0001e2000c101506 */
[----:B------:R-:W-:Y:S02]  /*64990*/  LEA.HI.X.SX32 R7, R0, R2, 0x1, P6 ;  /* 0x0000000200077211 */ /* 0x000fe400030f0eff */
[----:B------:R-:W-:-:S03]  /*649a0*/  IADD3 R0, R8, c[0x0][0x198], RZ ;  /* 0x0000660008007a10 */ /* 0x000fc60007ffe0ff */
[----:B------:R1:W-:Y:S01]  /*649b0*/  @P3 STG.E.U16 [R6.64], R14 ;  /* 0x0000000e06003986 */ /* 0x0003e2000c101506 */
[----:B0-----:R-:W-:Y:S02]  /*649c0*/  IADD3 R5, R28, 0x193, RZ ;  /* 0x000001931c057810 */ /* 0x001fe40007ffe0ff */
[CC--:B------:R-:W-:Y:S02]  /*649d0*/  LEA R4, P6, R8.reuse, R3.reuse, 0x1 ;  /* 0x0000000308047211 */ /* 0x0c0fe400078c08ff */
[----:B------:R-:W-:Y:S02]  /*649e0*/  ISETP.LT.AND P3, PT, R5, c[0x0][0x17c], !P0 ;  /* 0x00005f0005007a0c */ /* 0x000fe40004761270 */
[----:B------:R-:W-:Y:S02]  /*649f0*/  LEA.HI.X.SX32 R5, R8, R2, 0x1, P6 ;  /* 0x0000000208057211 */ /* 0x000fe400030f0eff */
[----:B------:R-:W-:Y:S02]  /*64a00*/  PRMT R8, R14, 0x7632, R8 ;  /* 0x000076320e087816 */ /* 0x000fe40000000008 */
[----:B-1----:R-:W-:-:S03]  /*64a10*/  LEA R6, P6, R0, R3, 0x1 ;  /* 0x0000000300067211 */ /* 0x002fc600078c08ff */
[----:B------:R0:W-:Y:S01]  /*64a20*/  @P2 STG.E.U16 [R4.64], R8 ;  /* 0x0000000804002986 */ /* 0x0001e2000c101506 */
[----:B------:R-:W-:Y:S02]  /*64a30*/  LEA.HI.X.SX32 R7, R0, R2, 0x1, P6 ;  /* 0x0000000200077211 */ /* 0x000fe400030f0eff */
[----:B------:R-:W-:-:S03]  /*64a40*/  IADD3 R10, R28, 0x192, RZ ;  /* 0x000001921c0a7810 */ /* 0x000fc60007ffe0ff */
[----:B------:R1:W-:Y:S01]  /*64a50*/  @P1 STG.E.U16 [R6.64], R13 ;  /* 0x0000000d06001986 */ /* 0x0003e2000c101506 */
[----:B0-----:R-:W-:Y:S02]  /*64a60*/  IADD3 R4, R0, c[0x0][0x198], RZ ;  /* 0x0000660000047a10 */ /* 0x001fe40007ffe0ff */
[C---:B------:R-:W-:Y:S02]  /*64a70*/  IADD3 R0, R28.reuse, 0x195, RZ ;  /* 0x000001951c007810 */ /* 0x040fe40007ffe0ff */
[----:B------:R-:W-:Y:S02]  /*64a80*/  IADD3 R9, R28, 0x194, RZ ;  /* 0x000001941c097810 */ /* 0x000fe40007ffe0ff */
[----:B-1----:R-:W-:Y:S02]  /*64a90*/  LEA R6, P6, R4, R3, 0x1 ;  /* 0x0000000304067211 */ /* 0x002fe400078c08ff */
[----:B------:R-:W-:Y:S02]  /*64aa0*/  ISETP.LT.AND P1, PT, R0, c[0x0][0x17c], !P0 ;  /* 0x00005f0000007a0c */ /* 0x000fe40004721270 */
[----:B------:R-:W-:-:S02]  /*64ab0*/  IADD3 R0, R4, c[0x0][0x198], RZ ;  /* 0x0000660004007a10 */ /* 0x000fc40007ffe0ff */
[----:B------:R-:W-:Y:S02]  /*64ac0*/  PRMT R8, R13, 0x7632, R8 ;  /* 0x000076320d087816 */ /* 0x000fe40000000008 */
[-C--:B------:R-:W-:Y:S02]  /*64ad0*/  LEA.HI.X.SX32 R7, R4, R2.reuse, 0x1, P6 ;  /* 0x0000000204077211 */ /* 0x080fe400030f0eff */
[----:B------:R-:W-:Y:S02]  /*64ae0*/  ISETP.LT.AND P4, PT, R10, c[0x0][0x17c], !P0 ;  /* 0x00005f000a007a0c */ /* 0x000fe40004781270 */
[----:B------:R-:W-:Y:S02]  /*64af0*/  ISETP.LT.AND P2, PT, R9, c[0x0][0x17c], !P0 ;  /* 0x00005f0009007a0c */ /* 0x000fe40004741270 */
[C---:B------:R-:W-:Y:S02]  /*64b00*/  LEA R4, P6, R0.reuse, R3, 0x1 ;  /* 0x0000000300047211 */ /* 0x040fe400078c08ff */
[C---:B------:R-:W-:Y:S01]  /*64b10*/  IADD3 R9, R0.reuse, c[0x0][0x198], RZ ;  /* 0x0000660000097a10 */ /* 0x040fe20007ffe0ff */
[----:B------:R0:W-:Y:S01]  /*64b20*/  @P5 STG.E.U16 [R6.64], R8 ;  /* 0x0000000806005986 */ /* 0x0001e2000c101506 */
[----:B------:R-:W-:-:S02]  /*64b30*/  LEA.HI.X.SX32 R5, R0, R2, 0x1, P6 ;  /* 0x0000000200057211 */ /* 0x000fc400030f0eff */
[----:B------:R-:W-:Y:S02]  /*64b40*/  IADD3 R10, R28, 0x196, RZ ;  /* 0x000001961c0a7810 */ /* 0x000fe40007ffe0ff */
[C---:B------:R-:W-:Y:S02]  /*64b50*/  IADD3 R0, R9.reuse, c[0x0][0x198], RZ ;  /* 0x0000660009007a10 */ /* 0x040fe40007ffe0ff */
[----:B------:R-:W-:Y:S02]  /*64b60*/  ISETP.LT.AND P5, PT, R10, c[0x0][0x17c], !P0 ;  /* 0x00005f000a007a0c */ /* 0x000fe400047a1270 */
[----:B0-----:R-:W-:Y:S02]  /*64b70*/  LEA R8, P6, R9, R3, 0x1 ;  /* 0x0000000309087211 */ /* 0x001fe400078c08ff */
[----:B------:R-:W-:Y:S02]  /*64b80*/  PRMT R12, R11, 0x7632, R12 ;  /* 0x000076320b0c7816 */ /* 0x000fe4000000000c */
[----:B------:R-:W-:-:S02]  /*64b90*/  LEA.HI.X.SX32 R9, R9, R2, 0x1, P6 ;  /* 0x0000000209097211 */ /* 0x000fc400030f0eff */
[CC--:B------:R-:W-:Y:S01]  /*64ba0*/  LEA R10, P6, R0.reuse, R3.reuse, 0x1 ;  /* 0x00000003000a7211 */ /* 0x0c0fe200078c08ff */
[----:B------:R0:W-:Y:S04]  /*64bb0*/  @P4 STG.E.U16 [R4.64], R11 ;  /* 0x0000000b04004986 */ /* 0x0001e8000c101506 */
[----:B------:R1:W-:Y:S01]  /*64bc0*/  @P3 STG.E.U16 [R8.64], R12 ;  /* 0x0000000c08003986 */ /* 0x0003e2000c101506 */
[C---:B0-----:R-:W-:Y:S02]  /*64bd0*/  LEA.HI.X.SX32 R11, R0.reuse, R2, 0x1, P6 ;  /* 0x00000002000b7211 */ /* 0x041fe400030f0eff */
[----:B-1----:R-:W-:Y:S02]  /*64be0*/  IADD3 R8, R0, c[0x0][0x198], RZ ;  /* 0x0000660000087a10 */ /* 0x002fe40007ffe0ff */
[----:B------:R-:W-:Y:S01]  /*64bf0*/  IADD3 R0, R28, 0x199, RZ ;  /* 0x000001991c007810 */ /* 0x000fe20007ffe0ff */
[----:B------:R-:W-:Y:S01]  /*64c00*/  @P2 STG.E.U16 [R10.64], R16 ;  /* 0x000000100a002986 */ /* 0x000fe2000c101506 */
[----:B------:R-:W-:-:S02]  /*64c10*/  LEA R14, P6, R8, R3, 0x1 ;  /* 0x00000003080e7211 */ /* 0x000fc400078c08ff */
[----:B------:R-:W-:Y:S02]  /*64c20*/  ISETP.LT.AND P2, PT, R0, c[0x0][0x17c], !P0 ;  /* 0x00005f0000007a0c */ /* 0x000fe40004741270 */
[----:B------:R-:W-:Y:S02]  /*64c30*/  IADD3 R0, R8, c[0x0][0x198], RZ ;  /* 0x0000660008007a10 */ /* 0x000fe40007ffe0ff */
[----:B------:R-:W-:Y:S02]  /*64c40*/  IADD3 R13, R28, 0x198, RZ ;  /* 0x000001981c0d7810 */ /* 0x000fe40007ffe0ff */
[----:B------:R-:W-:Y:S02]  /*64c50*/  LEA.HI.X.SX32 R15, R8, R2, 0x1, P6 ;  /* 0x00000002080f7211 */ /* 0x000fe400030f0eff */
[----:B------:R-:W-:Y:S01]  /*64c60*/  LEA R12, P6, R0, R3, 0x1 ;  /* 0x00000003000c7211 */ /* 0x000fe200078c08ff */
[----:B------:R-:W-:Y:S01]  /*64c70*/  LDS.128 R8, [R22+0x1800] ;  /* 0x0018000016087984 */ /* 0x000fe20000000c00 */
[----:B------:R-:W-:-:S02]  /*64c80*/  ISETP.LT.AND P3, PT, R13, c[0x0][0x17c], !P0 ;  /* 0x00005f000d007a0c */ /* 0x000fc40004761270 */
[----:B------:R-:W-:Y:S02]  /*64c90*/  LEA.HI.X.SX32 R13, R0, R2, 0x1, P6 ;  /* 0x00000002000d7211 */ /* 0x000fe400030f0eff */
[----:B------:R-:W-:-:S04]  /*64ca0*/  IADD3 R6, R28, 0x197, RZ ;  /* 0x000001971c067810 */ /* 0x000fc80007ffe0ff */
[----:B------:R-:W-:Y:S02]  /*64cb0*/  ISETP.LT.AND P4, PT, R6, c[0x0][0x17c], !P0 ;  /* 0x00005f0006007a0c */ /* 0x000fe40004781270 */
[----:B------:R-:W0:Y:S01]  /*64cc0*/  LDS.128 R4, [R29+0x1800] ;  /* 0x001800001d047984 */ /* 0x000e220000000c00 */
[----:B------:R-:W-:Y:S02]  /*64cd0*/  IADD3 R18, R28, 0x19a, RZ ;  /* 0x0000019a1c127810 */ /* 0x000fe40007ffe0ff */
[----:B--2---:R-:W-:-:S05]  /*64ce0*/  PRMT R17, R16, 0x7632, R17 ;  /* 0x0000763210117816 */ /* 0x004fca0000000011 */
[----:B------:R1:W-:Y:S04]  /*64cf0*/  @P1 STG.E.U16 [R14.64], R17 ;  /* 0x000000110e001986 */ /* 0x0003e8000c101506 */
[----:B------:R-:W-:Y:S01]  /*64d00*/  @P5 STG.E.U16 [R12.64], R24 ;  /* 0x000000180c005986 */ /* 0x000fe2000c101506 */
[----:B-1----:R-:W-:-:S04]  /*64d10*/  IADD3 R14, R28, 0x19b, RZ ;  /* 0x0000019b1c0e7810 */ /* 0x002fc80007ffe0ff */
[----:B------:R-:W-:Y:S02]  /*64d20*/  ISETP.LT.AND P5, PT, R14, c[0x0][0x17c], !P0 ;  /* 0x00005f000e007a0c */ /* 0x000fe400047a1270 */
[----:B------:R1:W2:Y:S04]  /*64d30*/  LDS.128 R12, [R23+0x1800] ;  /* 0x00180000170c7984 */ /* 0x0002a80000000c00 */
[----:B-1----:R-:W1:Y:S01]  /*64d40*/  S2R R23, SR_TID.X ;  /* 0x0000000000177919 */ /* 0x002e620000002100 */
[----:B------:R-:W-:Y:S02]  /*64d50*/  IADD3 R16, R0, c[0x0][0x198], RZ ;  /* 0x0000660000107a10 */ /* 0x000fe40007ffe0ff */
[----:B------:R-:W-:Y:S02]  /*64d60*/  ISETP.LT.AND P1, PT, R18, c[0x0][0x17c], !P0 ;  /* 0x00005f0012007a0c */ /* 0x000fe40004721270 */
[----:B------:R-:W-:-:S02]  /*64d70*/  LEA R18, P6, R16, R3, 0x1 ;  /* 0x0000000310127211 */ /* 0x000fc400078c08ff */
[C---:B------:R-:W-:Y:S02]  /*64d80*/  IADD3 R0, R16.reuse, c[0x0][0x198], RZ ;  /* 0x0000660010007a10 */ /* 0x040fe40007ffe0ff */
[-C--:B------:R-:W-:Y:S02]  /*64d90*/  LEA.HI.X.SX32 R19, R16, R2.reuse, 0x1, P6 ;  /* 0x0000000210137211 */ /* 0x080fe400030f0eff */
[----:B------:R-:W-:Y:S02]  /*64da0*/  LEA R16, P6, R0, R3, 0x1 ;  /* 0x0000000300107211 */ /* 0x000fe400078c08ff */
[----:B------:R-:W-:Y:S02]  /*64db0*/  PRMT R24, R24, 0x7632, R24 ;  /* 0x0000763218187816 */ /* 0x000fe40000000018 */
[----:B------:R-:W-:Y:S01]  /*64dc0*/  LEA.HI.X.SX32 R17, R0, R2, 0x1, P6 ;  /* 0x0000000200117211 */ /* 0x000fe200030f0eff */
[C---:B-1----:R-:W-:Y:S01]  /*64dd0*/  IMAD.SHL.U32 R29, R23.reuse, 0x1000, RZ ;  /* 0x00001000171d7824 */ /* 0x042fe200078e00ff */
[----:B------:R-:W-:-:S04]  /*64de0*/  LOP3.LUT R21, R23, 0x7f, RZ, 0xc0, !PT ;  /* 0x0000007f17157812 */ /* 0x000fc800078ec0ff */
[----:B------:R-:W-:Y:S02]  /*64df0*/  LOP3.LUT R29, R29, 0x6000, RZ, 0xc0, !PT ;  /* 0x000060001d1d7812 */ /* 0x000fe400078ec0ff */
[----:B------:R-:W-:-:S03]  /*64e00*/  IADD3 R0, R0, c[0x0][0x198], RZ ;  /* 0x0000660000007a10 */ /* 0x000fc60007ffe0ff */
[----:B------:R-:W-:Y:S01]  /*64e10*/  IMAD R29, R21, 0x10, R29 ;  /* 0x00000010151d7824 */ /* 0x000fe200078e021d */
[C---:B------:R-:W-:Y:S01]  /*64e20*/  LEA R22, P6, R0.reuse, R3, 0x1 ;  /* 0x0000000300167211 */ /* 0x040fe200078c08ff */
[----:B------:R1:W-:Y:S03]  /*64e30*/  @P4 STG.E.U16 [R18.64], R24 ;  /* 0x0000001812004986 */ /* 0x0003e6000c101506 */
[----:B------:R-:W-:Y:S02]  /*64e40*/  LOP3.LUT R29, R29, 0x60, RZ, 0x3c, !PT ;  /* 0x000000601d1d7812 */ /* 0x000fe400078e3cff */
[----:B------:R-:W-:Y:S01]  /*64e50*/  LEA.HI.X.SX32 R23, R0, R2, 0x1, P6 ;  /* 0x0000000200177211 */ /* 0x000fe200030f0eff */
[----:B0-----:R-:W-:Y:S01]  /*64e60*/  @P3 STG.E.U16 [R16.64], R4 ;  /* 0x0000000410003986 */ /* 0x001fe2000c101506 */
[----:B-1----:R-:W-:Y:S02]  /*64e70*/  IADD3 R18, R28, 0x19d, RZ ;  /* 0x0000019d1c127810 */ /* 0x002fe40007ffe0ff */
[----:B------:R-:W-:-:S02]  /*64e80*/  PRMT R24, R4, 0x7632, R24 ;  /* 0x0000763204187816 */ /* 0x000fc40000000018 */
[----:B------:R-:W-:Y:S02]  /*64e90*/  ISETP.LT.AND P3, PT, R18, c[0x0][0x17c], !P0 ;  /* 0x00005f0012007a0c */ /* 0x000fe40004761270 */
[----:B------:R0:W1:Y:S04]  /*64ea0*/  LDS.128 R16, [R29+0x1800] ;  /* 0x001800001d107984 */ /* 0x0000680000000c00 */
[----:B------:R3:W-:Y:S04]  /*64eb0*/  @P2 STG.E.U16 [R22.64], R24 ;  /* 0x0000001816002986 */ /* 0x0007e8000c101506 */
[----:B0-----:R-:W4:Y:S04]  /*64ec0*/  LDL.LU R29, [R1+0x54] ;  /* 0x00005400011d7983 */ /* 0x001f280000300800 */
[----:B---3--:R-:W3:Y:S01]  /*64ed0*/  LDL.LU R24, [R1+0x44] ;  /* 0x0000440001187983 */ /* 0x008ee20000300800 */
[----:B------:R-:W-:-:S02]  /*64ee0*/  IADD3 R20, R28, 0x19c, RZ ;  /* 0x0000019c1c147810 */ /* 0x000fc40007ffe0ff */
[----:B------:R-:W-:Y:S02]  /*64ef0*/  IADD3 R21, R0, c[0x0][0x198], RZ ;  /* 0x0000660000157a10 */ /* 0x000fe40007ffe0ff */
[----:B------:R-:W-:Y:S02]  /*64f00*/  ISETP.LT.AND P4, PT, R20, c[0x0][0x17c], !P0 ;  /* 0x00005f0014007a0c */ /* 0x000fe40004781270 */
[C---:B------:R-:W-:Y:S02]  /*64f10*/  LEA R20, P6, R21.reuse, R3, 0x1 ;  /* 0x0000000315147211 */ /* 0x040fe400078c08ff */
[C---:B------:R-:W-:Y:S02]  /*64f20*/  IADD3 R0, R21.reuse, c[0x0][0x198], RZ ;  /* 0x0000660015007a10 */ /* 0x040fe40007ffe0ff */
[----:B------:R-:W-:Y:S02]  /*64f30*/  LEA.HI.X.SX32 R21, R21, R2, 0x1, P6 ;  /* 0x0000000215157211 */ /* 0x000fe400030f0eff */
[----:B------:R-:W-:-:S02]  /*64f40*/  IADD3 R4, R28, 0x19e, RZ ;  /* 0x0000019e1c047810 */ /* 0x000fc40007ffe0ff */
[----:B------:R-:W-:Y:S01]  /*64f50*/  LEA R22, P6, R0, R3, 0x1 ;  /* 0x0000000300167211 */ /* 0x000fe200078c08ff */
[----:B------:R0:W-:Y:S01]  /*64f60*/  @P1 STG.E.U16 [R20.64], R8 ;  /* 0x0000000814001986 */ /* 0x0001e2000c101506 */
[----:B------:R-:W-:Y:S02]  /*64f70*/  ISETP.LT.AND P2, PT, R4, c[0x0][0x17c], !P0 ;  /* 0x00005f0004007a0c */ /* 0x000fe40004741270 */
[C---:B------:R-:W-:Y:S02]  /*64f80*/  LEA.HI.X.SX32 R23, R0.reuse, R2, 0x1, P6 ;  /* 0x0000000200177211 */ /* 0x040fe400030f0eff */
[----:B------:R-:W-:Y:S02]  /*64f90*/  IADD3 R4, R0, c[0x0][0x198], RZ ;  /* 0x0000660000047a10 */ /* 0x000fe40007ffe0ff */
[----:B0-----:R-:W-:Y:S02]  /*64fa0*/  IADD3 R20, R28, 0x19f, RZ ;  /* 0x0000019f1c147810 */ /* 0x001fe40007ffe0ff */
[----:B------:R-:W-:-:S02]  /*64fb0*/  PRMT R8, R8, 0x7632, R8 ;  /* 0x0000763208087816 */ /* 0x000fc40000000008 */
[----:B------:R-:W-:Y:S02]  /*64fc0*/  ISETP.LT.AND P1, PT, R20, c[0x0][0x17c], !P0 ;  /* 0x00005f0014007a0c */ /* 0x000fe40004721270 */
[----:B------:R-:W-:Y:S01]  /*64fd0*/  LEA R20, P6, R4, R3, 0x1 ;  /* 0x0000000304147211 */ /* 0x000fe200078c08ff */
[----:B------:R0:W-:Y:S01]  /*64fe0*/  @P5 STG.E.U16 [R22.64], R8 ;  /* 0x0000000816005986 */ /* 0x0001e2000c101506 */
[----:B------:R-:W-:Y:S02]  /*64ff0*/  IADD3 R0, R28, 0x1a0, RZ ;  /* 0x000001a01c007810 */ /* 0x000fe40007ffe0ff */
[----:B------:R-:W-:Y:S02]  /*65000*/  LEA.HI.X.SX32 R21, R4, R2, 0x1, P6 ;  /* 0x0000000204157211 */ /* 0x000fe400030f0eff */
[----:B------:R-:W-:Y:S02]  /*65010*/  ISETP.LT.AND P5, PT, R0, c[0x0][0x17c], !P0 ;  /* 0x00005f0000007a0c */ /* 0x000fe400047a1270 */
[----:B0-----:R-:W-:-:S02]  /*65020*/  IADD3 R8, R4, c[0x0][0x198], RZ ;  /* 0x0000660004087a10 */ /* 0x001fc40007ffe0ff */
[----:B------:R-:W-:Y:S02]  /*65030*/  IADD3 R4, R28, 0x1a1, RZ ;  /* 0x000001a11c047810 */ /* 0x000fe40007ffe0ff */
[C---:B------:R-:W-:Y:S02]  /*65040*/  LEA R22, P6, R8.reuse, R3, 0x1 ;  /* 0x0000000308167211 */ /* 0x040fe400078c08ff */
[C---:B------:R-:W-:Y:S01]  /*65050*/  IADD3 R0, R8.reuse, c[0x0][0x198], RZ ;  /* 0x0000660008007a10 */ /* 0x040fe20007ffe0ff */
[----:B--2---:R0:W-:Y:S01]  /*65060*/  @P4 STG.E.U16 [R20.64], R12 ;  /* 0x0000000c14004986 */ /* 0x0041e2000c101506 */
[----:B------:R-:W-:Y:S02]  /*65070*/  LEA.HI.X.SX32 R23, R8, R2, 0x1, P6 ;  /* 0x0000000208177211 */ /* 0x000fe400030f0eff */
[----:B------:R-:W-:Y:S02]  /*65080*/  ISETP.LT.AND P4, PT, R4, c[0x0][0x17c], !P0 ;  /* 0x00005f0004007a0c */ /* 0x000fe40004781270 */
[----:B------:R-:W-:-:S02]  /*65090*/  IADD3 R4, R0, c[0x0][0x198], RZ ;  /* 0x0000660000047a10 */ /* 0x000fc40007ffe0ff */
[----:B0-----:R-:W-:Y:S02]  /*650a0*/  LEA R20, P6, R0, R3, 0x1 ;  /* 0x0000000300147211 */ /* 0x001fe400078c08ff */
[----:B------:R-:W-:Y:S02]  /*650b0*/  PRMT R12, R12, 0x7632, R12 ;  /* 0x000076320c0c7816 */ /* 0x000fe4000000000c */
[----:B------:R-:W-:-:S03]  /*650c0*/  LEA.HI.X.SX32 R21, R0, R2, 0x1, P6 ;  /* 0x0000000200157211 */ /* 0x000fc600030f0eff */
[----:B------:R0:W-:Y:S04]  /*650d0*/  @P3 STG.E.U16 [R22.64], R12 ;  /* 0x0000000c16003986 */ /* 0x0001e8000c101506 */
[----:B-1----:R1:W-:Y:S01]  /*650e0*/  @P2 STG.E.U16 [R20.64], R16 ;  /* 0x0000001014002986 */ /* 0x0023e2000c101506 */
[C---:B------:R-:W-:Y:S02]  /*650f0*/  IADD3 R0, R4.reuse, c[0x0][0x198], RZ ;  /* 0x0000660004007a10 */ /* 0x040fe40007ffe0ff */
[----:B0-----:R-:W-:-:S04]  /*65100*/  LEA R22, P6, R4, R3, 0x1 ;  /* 0x0000000304167211 */ /* 0x001fc800078c08ff */
[----:B------:R-:W-:Y:S02]  /*65110*/  LEA.HI.X.SX32 R23, R4, R2, 0x1, P6 ;  /* 0x0000000204177211 */ /* 0x000fe400030f0eff */
[----:B-1----:R-:W-:Y:S02]  /*65120*/  PRMT R16, R16, 0x7632, R16 ;  /* 0x0000763210107816 */ /* 0x002fe40000000010 */
[----:B------:R-:W-:-:S03]  /*65130*/  LEA R20, P6, R0, R3, 0x1 ;  /* 0x0000000300147211 */ /* 0x000fc600078c08ff */
[----:B------:R0:W-:Y:S01]  /*65140*/  @P1 STG.E.U16 [R22.64], R16 ;  /* 0x0000001016001986 */ /* 0x0001e2000c101506 */
[C---:B------:R-:W-:Y:S02]  /*65150*/  IADD3 R4, R0.reuse, c[0x0][0x198], RZ ;  /* 0x0000660000047a10 */ /* 0x040fe40007ffe0ff */
[----:B------:R-:W-:Y:S02]  /*65160*/  LEA.HI.X.SX32 R21, R0, R2, 0x1, P6 ;  /* 0x0000000200157211 */ /* 0x000fe400030f0eff */
[----:B------:R-:W-:Y:S01]  /*65170*/  IADD3 R8, R28, 0x1a2, RZ ;  /* 0x000001a21c087810 */ /* 0x000fe20007ffe0ff */
[----:B0-----:R-:W2:Y:S01]  /*65180*/  LDL.LU R16, [R1+0x24] ;  /* 0x0000240001107983 */ /* 0x001ea20000300800 */
[C---:B------:R-:W-:Y:S02]  /*65190*/  LEA R22, P6, R4.reuse, R3, 0x1 ;  /* 0x0000000304167211 */ /* 0x040fe400078c08ff */
[----:B------:R-:W-:Y:S02]  /*651a0*/  IADD3 R0, R4, c[0x0][0x198], RZ ;  /* 0x0000660004007a10 */ /* 0x000fe40007ffe0ff */
[----:B------:R-:W-:-:S02]  /*651b0*/  ISETP.LT.AND P3, PT, R8, c[0x0][0x17c], !P0 ;  /* 0x00005f0008007a0c */ /* 0x000fc40004761270 */
[----:B------:R-:W-:Y:S02]  /*651c0*/  LEA.HI.X.SX32 R23, R4, R2, 0x1, P6 ;  /* 0x0000000204177211 */ /* 0x000fe400030f0eff */
[----:B------:R-:W-:Y:S01]  /*651d0*/  IADD3 R4, R0, c[0x0][0x198], RZ ;  /* 0x0000660000047a10 */ /* 0x000fe20007ffe0ff */
[----:B---3--:R0:W-:Y:S01]  /*651e0*/  @P5 STG.E.U16 [R20.64], R24 ;  /* 0x0000001814005986 */ /* 0x0081e2000c101506 */
[----:B------:R-:W-:-:S03]  /*651f0*/  PRMT R12, R24, 0x7632, R12 ;  /* 0x00007632180c7816 */ /* 0x000fc6000000000c */
[----:B0-----:R-:W3:Y:S01]  /*65200*/  LDL.LU R24, [R1+0x74] ;  /* 0x0000740001187983 */ /* 0x001ee20000300800 */
[----:B------:R-:W-:-:S03]  /*65210*/  LEA R20, P6, R0, R3, 0x1 ;  /* 0x0000000300147211 */ /* 0x000fc600078c08ff */
[----:B------:R0:W-:Y:S01]  /*65220*/  @P4 STG.E.U16 [R22.64], R12 ;  /* 0x0000000c16004986 */ /* 0x0001e2000c101506 */
[----:B------:R-:W-:Y:S02]  /*65230*/  LEA.HI.X.SX32 R21, R0, R2, 0x1, P6 ;  /* 0x0000000200157211 */ /* 0x000fe400030f0eff */
[----:B------:R-:W-:-:S03]  /*65240*/  IADD3 R0, R4, c[0x0][0x198], RZ ;  /* 0x0000660004007a10 */ /* 0x000fc60007ffe0ff */
[----:B----4-:R1:W-:Y:S01]  /*65250*/  @P3 STG.E.U16 [R20.64], R29 ;  /* 0x0000001d14003986 */ /* 0x0103e2000c101506 */
[----:B0-----:R-:W-:-:S04]  /*65260*/  LEA R22, P6, R4, R3, 0x1 ;  /* 0x0000000304167211 */ /* 0x001fc800078c08ff */
[----:B------:R-:W-:Y:S02]  /*65270*/  LEA.HI.X.SX32 R23, R4, R2, 0x1, P6 ;  /* 0x0000000204177211 */ /* 0x000fe400030f0eff */
[----:B------:R-:W-:Y:S02]  /*65280*/  PRMT R4, R29, 0x7632, R4 ;  /* 0x000076321d047816 */ /* 0x000fe40000000004 */
[----:B-1----:R-:W4:Y:S01]  /*65290*/  LDL.LU R29, [R1+0xa4] ;  /* 0x0000a400011d7983 */ /* 0x002f220000300800 */
[----:B------:R-:W-:-:S04]  /*652a0*/  IADD3 R8, R28, 0x1a3, RZ ;  /* 0x000001a31c087810 */ /* 0x000fc80007ffe0ff */
[----:B------:R-:W-:Y:S02]  /*652b0*/  ISETP.LT.AND P2, PT, R8, c[0x0][0x17c], !P0 ;  /* 0x00005f0008007a0c */ /* 0x000fe40004741270 */
[----:B------:R-:W-:-:S04]  /*652c0*/  IADD3 R8, R28, 0x1a4, RZ ;  /* 0x000001a41c087810 */ /* 0x000fc80007ffe0ff */
[----:B------:R-:W-:Y:S02]  /*652d0*/  ISETP.LT.AND P1, PT, R8, c[0x0][0x17c], !P0 ;  /* 0x00005f0008007a0c */ /* 0x000fe40004721270 */
[----:B------:R-:W-:Y:S02]  /*652e0*/  IADD3 R8, R28, 0x1a5, RZ ;  /* 0x000001a51c087810 */ /* 0x000fe40007ffe0ff */
[----:B------:R-:W-:Y:S02]  /*652f0*/  LEA R20, P6, R0, R3, 0x1 ;  /* 0x0000000300147211 */ /* 0x000fe400078c08ff */
[----:B------:R-:W-:Y:S01]  /*65300*/  ISETP.LT.AND P5, PT, R8, c[0x0][0x17c], !P0 ;  /* 0x00005f0008007a0c */ /* 0x000fe200047a1270 */
[----:B------:R0:W-:Y:S01]  /*65310*/  @P2 STG.E.U16 [R22.64], R4 ;  /* 0x0000000416002986 */ /* 0x0001e2000c101506 */
[----:B------:R-:W-:Y:S02]  /*65320*/  IADD3 R8, R28, 0x1a6, RZ ;  /* 0x000001a61c087810 */ /* 0x000fe40007ffe0ff */
[----:B------:R-:W-:-:S02]  /*65330*/  LEA.HI.X.SX32 R21, R0, R2, 0x1, P6 ;  /* 0x0000000200157211 */ /* 0x000fc400030f0eff */
[----:B------:R-:W-:Y:S02]  /*65340*/  ISETP.LT.AND P4, PT, R8, c[0x0][0x17c], !P0 ;  /* 0x00005f0008007a0c */ /* 0x000fe40004781270 */
[----:B0-----:R-:W-:-:S04]  /*65350*/  IADD3 R4, R0, c[0x0][0x198], RZ ;  /* 0x0000660000047a10 */ /* 0x001fc80007ffe0ff */
[C---:B------:R-:W-:Y:S02]  /*65360*/  LEA R22, P6, R4.reuse, R3, 0x1 ;  /* 0x0000000304167211 */ /* 0x040fe400078c08ff */
[C---:B------:R-:W-:Y:S02]  /*65370*/  IADD3 R0, R4.reuse, c[0x0][0x198], RZ ;  /* 0x0000660004007a10 */ /* 0x040fe40007ffe0ff */
[----:B------:R-:W-:Y:S02]  /*65380*/  LEA.HI.X.SX32 R23, R4, R2, 0x1, P6 ;  /* 0x0000000204177211 */ /* 0x000fe400030f0eff */
[----:B------:R-:W-:Y:S02]  /*65390*/  IADD3 R4, R0, c[0x0][0x198], RZ ;  /* 0x0000660000047a10 */ /* 0x000fe40007ffe0ff */
[----:B------:R-:W-:-:S04]  /*653a0*/  IADD3 R8, R28, 0x1a7, RZ ;  /* 0x000001a71c087810 */ /* 0x000fc80007ffe0ff */
[----:B------:R-:W-:Y:S02]  /*653b0*/  ISETP.LT.AND P3, PT, R8, c[0x0][0x17c], !P0 ;  /* 0x00005f0008007a0c */ /* 0x000fe40004761270 */
[----:B------:R-:W-:-:S04]  /*653c0*/  IADD3 R8, R28, 0x1a8, RZ ;  /* 0x000001a81c087810 */ /* 0x000fc80007ffe0ff */
[----:B------:R-:W-:Y:S01]  /*653d0*/  ISETP.LT.AND P2, PT, R8, c[0x0][0x17c], !P0 ;  /* 0x00005f0008007a0c */ /* 0x000fe20004741270 */
[----:B--2---:R0:W-:Y:S01]  /*653e0*/  @P1 STG.E.U16 [R20.64], R16 ;  /* 0x0000001014001986 */ /* 0x0041e2000c101506 */
[----:B------:R-:W-:-:S05]  /*653f0*/  PRMT R12, R16, 0x7632, R12 ;  /* 0x00007632100c7816 */ /* 0x000fca000000000c */
[----:B------:R1:W-:Y:S01]  /*65400*/  @P5 STG.E.U16 [R22.64], R12 ;  /* 0x0000000c16005986 */ /* 0x0003e2000c101506 */
[----:B0-----:R-:W-:-:S03]  /*65410*/  LEA R20, P6, R0, R3, 0x1 ;  /* 0x0000000300147211 */ /* 0x001fc600078c08ff */
[----:B------:R-:W2:Y:S01]  /*65420*/  LDL.LU R16, [R1+0x94] ;  /* 0x0000940001107983 */ /* 0x000ea20000300800 */
[-C--:B------:R-:W-:Y:S02]  /*65430*/  LEA.HI.X.SX32 R21, R0, R2.reuse, 0x1, P6 ;  /* 0x0000000200157211 */ /* 0x080fe400030f0eff */
[C---:B-1----:R-:W-:Y:S02]  /*65440*/  LEA R22, P6, R4.reuse, R3, 0x1 ;  /* 0x0000000304167211 */ /* 0x042fe400078c08ff */
[C---:B------:R-:W-:Y:S02]  /*65450*/  IADD3 R0, R4.reuse, c[0x0][0x198], RZ ;  /* 0x0000660004007a10 */ /* 0x040fe40007ffe0ff */
[----:B------:R-:W-:Y:S01]  /*65460*/  LEA.HI.X.SX32 R23, R4, R2, 0x1, P6 ;  /* 0x0000000204177211 */ /* 0x000fe200030f0eff */
[----:B---3--:R0:W-:Y:S01]  /*65470*/  @P4 STG.E.U16 [R20.64], R24 ;  /* 0x0000001814004986 */ /* 0x0081e2000c101506 */
[----:B------:R-:W-:-:S03]  /*65480*/  PRMT R4, R24, 0x7632, R4 ;  /* 0x0000763218047816 */ /* 0x000fc60000000004 */
[----:B0-----:R-:W3:Y:S01]  /*65490*/  LDL.LU R24, [R1+0x84] ;  /* 0x0000840001187983 */ /* 0x001ee20000300800 */
[----:B------:R-:W-:-:S04]  /*654a0*/  LEA R20, P6, R0, R3, 0x1 ;  /* 0x0000000300147211 */ /* 0x000fc800078c08ff */
[----:B------:R-:W-:Y:S01]  /*654b0*/  LEA.HI.X.SX32 R21, R0, R2, 0x1, P6 ;  /* 0x0000000200157211 */ /* 0x000fe200030f0eff */
[----:B------:R-:W-:Y:S04]  /*654c0*/  @P3 STG.E.U16 [R22.64], R4 ;  /* 0x0000000416003986 */ /* 0x000fe8000c101506 */
[----:B----4-:R0:W-:Y:S01]  /*654d0*/  @P2 STG.E.U16 [R20.64], R29 ;  /* 0x0000001d14002986 */ /* 0x0101e2000c101506 */
[----:B------:R-:W-:-:S03]  /*654e0*/  PRMT R12, R29, 0x7632, R12 ;  /* 0x000076321d0c7816 */ /* 0x000fc6000000000c */
[----:B0-----:R-:W4:Y:S01]  /*654f0*/  LDL.LU R29, [R1+0x4] ;  /* 0x00000400011d7983 */ /* 0x001f220000300800 */
[----:B------:R-:W-:Y:S02]  /*65500*/  IADD3 R8, R28, 0x1a9, RZ ;  /* 0x000001a91c087810 */ /* 0x000fe40007ffe0ff */
[----:B------:R-:W-:Y:S02]  /*65510*/  IADD3 R4, R0, c[0x0][0x198], RZ ;  /* 0x0000660000047a10 */ /* 0x000fe40007ffe0ff */
[----:B------:R-:W-:Y:S02]  /*65520*/  ISETP.LT.AND P1, PT, R8, c[0x0][0x17c], !P0 ;  /* 0x00005f0008007a0c */ /* 0x000fe40004721270 */
[----:B------:R-:W-:Y:S02]  /*65530*/  IADD3 R8, R28, 0x1aa, RZ ;  /* 0x000001aa1c087810 */ /* 0x000fe40007ffe0ff */
[C---:B------:R-:W-:Y:S02]  /*65540*/  LEA R22, P6, R4.reuse, R3, 0x1 ;  /* 0x0000000304167211 */ /* 0x040fe400078c08ff */
[----:B------:R-:W-:-:S02]  /*65550*/  IADD3 R0, R4, c[0x0][0x198], RZ ;  /* 0x0000660004007a10 */ /* 0x000fc40007ffe0ff */
[----:B------:R-:W-:Y:S02]  /*65560*/  ISETP.LT.AND P5, PT, R8, c[0x0][0x17c], !P0 ;  /* 0x00005f0008007a0c */ /* 0x000fe400047a1270 */
[----:B------:R-:W-:Y:S02]  /*65570*/  IADD3 R8, R28, 0x1ab, RZ ;  /* 0x000001ab1c087810 */ /* 0x000fe40007ffe0ff */
[----:B------:R-:W-:Y:S02]  /*65580*/  LEA.HI.X.SX32 R23, R4, R2, 0x1, P6 ;  /* 0x0000000204177211 */ /* 0x000fe400030f0eff */
[C---:B------:R-:W-:Y:S02]  /*65590*/  LEA R20, P6, R0.reuse, R3, 0x1 ;  /* 0x0000000300147211 */ /* 0x040fe400078c08ff */
[----:B------:R-:W-:Y:S02]  /*655a0*/  IADD3 R4, R0, c[0x0][0x198], RZ ;  /* 0x0000660000047a10 */ /* 0x000fe40007ffe0ff */
[----:B------:R-:W-:Y:S01]  /*655b0*/  ISETP.LT.AND P4, PT, R8, c[0x0][0x17c], !P0 ;  /* 0x00005f0008007a0c */ /* 0x000fe20004781270 */
[----:B------:R0:W-:Y:S01]  /*655c0*/  @P1 STG.E.U16 [R22.64], R12 ;  /* 0x0000000c16001986 */ /* 0x0001e2000c101506 */
[----:B------:R-:W-:-:S02]  /*655d0*/  IADD3 R8, R28, 0x1ac, RZ ;  /* 0x000001ac1c087810 */ /* 0x000fc40007ffe0ff */
[----:B------:R-:W-:Y:S02]  /*655e0*/  LEA.HI.X.SX32 R21, R0, R2, 0x1, P6 ;  /* 0x0000000200157211 */ /* 0x000fe400030f0eff */
[----:B------:R-:W-:Y:S02]  /*655f0*/  ISETP.LT.AND P3, PT, R8, c[0x0][0x17c], !P0 ;  /* 0x00005f0008007a0c */ /* 0x000fe40004761270 */
[C---:B------:R-:W-:Y:S02]  /*65600*/  IADD3 R0, R4.reuse, c[0x0][0x198], RZ ;  /* 0x0000660004007a10 */ /* 0x040fe40007ffe0ff */
[----:B0-----:R-:W-:-:S04]  /*65610*/  LEA R22, P6, R4, R3, 0x1 ;  /* 0x0000000304167211 */ /* 0x001fc800078c08ff */
[----:B------:R-:W-:Y:S02]  /*65620*/  LEA.HI.X.SX32 R23, R4, R2, 0x1, P6 ;  /* 0x0000000204177211 */ /* 0x000fe400030f0eff */
[----:B------:R-:W-:-:S04]  /*65630*/  IADD3 R8, R28, 0x1ad, RZ ;  /* 0x000001ad1c087810 */ /* 0x000fc80007ffe0ff */
[----:B------:R-:W-:Y:S02]  /*65640*/  ISETP.LT.AND P2, PT, R8, c[0x0][0x17c], !P0 ;  /* 0x00005f0008007a0c */ /* 0x000fe40004741270 */
[----:B------:R-:W-:-:S04]  /*65650*/  IADD3 R8, R28, 0x1ae, RZ ;  /* 0x000001ae1c087810 */ /* 0x000fc80007ffe0ff */
[----:B------:R-:W-:Y:S01]  /*65660*/  ISETP.LT.AND P1, PT, R8, c[0x0][0x17c], !P0 ;  /* 0x00005f0008007a0c */ /* 0x000fe20004721270 */
[----:B--2---:R0:W-:Y:S01]  /*65670*/  @P5 STG.E.U16 [R20.64], R16 ;  /* 0x0000001014005986 */ /* 0x0041e2000c101506 */
[----:B------:R-:W-:-:S05]  /*65680*/  PRMT R4, R16, 0x7632, R4 ;  /* 0x0000763210047816 */ /* 0x000fca0000000004 */
[----:B------:R1:W-:Y:S04]  /*65690*/  @P4 STG.E.U16 [R22.64], R4 ;  /* 0x0000000416004986 */ /* 0x0003e8000c101506 */
[----:B0-----:R-:W2:Y:S01]  /*656a0*/  LDL.LU R16, [R1+0x64] ;  /* 0x0000640001107983 */ /* 0x001ea20000300800 */
[----:B------:R-:W-:-:S04]  /*656b0*/  LEA R20, P6, R0, R3, 0x1 ;  /* 0x0000000300147211 */ /* 0x000fc800078c08ff */
[C---:B------:R-:W-:Y:S02]  /*656c0*/  LEA.HI.X.SX32 R21, R0.reuse, R2, 0x1, P6 ;  /* 0x0000000200157211 */ /* 0x040fe400030f0eff */
[----:B-1----:R-:W-:-:S04]  /*656d0*/  IADD3 R4, R0, c[0x0][0x198], RZ ;  /* 0x0000660000047a10 */ /* 0x002fc80007ffe0ff */
[C---:B------:R-:W-:Y:S02]  /*656e0*/  LEA R22, P6, R4.reuse, R3, 0x1 ;  /* 0x0000000304167211 */ /* 0x040fe400078c08ff */
[C---:B------:R-:W-:Y:S02]  /*656f0*/  IADD3 R0, R4.reuse, c[0x0][0x198], RZ ;  /* 0x0000660004007a10 */ /* 0x040fe40007ffe0ff */
[----:B------:R-:W-:Y:S02]  /*65700*/  LEA.HI.X.SX32 R23, R4, R2, 0x1, P6 ;  /* 0x0000000204177211 */ /* 0x000fe400030f0eff */
[----:B------:R-:W-:Y:S01]  /*65710*/  IADD3 R4, R0, c[0x0][0x198], RZ ;  /* 0x0000660000047a10 */ /* 0x000fe20007ffe0ff */
[----:B---3--:R0:W-:Y:S01]  /*65720*/  @P3 STG.E.U16 [R20.64], R24 ;  /* 0x0000001814003986 */ /* 0x0081e2000c101506 */
[----:B------:R-:W-:-:S03]  /*65730*/  PRMT R12, R24, 0x7632, R12 ;  /* 0x00007632180c7816 */ /* 0x000fc6000000000c */
[----:B0-----:R-:W3:Y:S01]  /*65740*/  LDL.LU R24, [R1+0x34] ;  /* 0x0000340001187983 */ /* 0x001ee20000300800 */
[----:B------:R-:W-:-:S03]  /*65750*/  LEA R20, P6, R0, R3, 0x1 ;  /* 0x0000000300147211 */ /* 0x000fc600078c08ff */
[----:B------:R0:W-:Y:S01]  /*65760*/  @P2 STG.E.U16 [R22.64], R12 ;  /* 0x0000000c16002986 */ /* 0x0001e2000c101506 */
[-C--:B------:R-:W-:Y:S02]  /*65770*/  LEA.HI.X.SX32 R21, R0, R2.reuse, 0x1, P6 ;  /* 0x0000000200157211 */ /* 0x080fe400030f0eff */
[C---:B------:R-:W-:Y:S02]  /*65780*/  IADD3 R0, R4.reuse, c[0x0][0x198], RZ ;  /* 0x0000660004007a10 */ /* 0x040fe40007ffe0ff */
[C---:B0-----:R-:W-:Y:S01]  /*65790*/  LEA R22, P6, R4.reuse, R3, 0x1 ;  /* 0x0000000304167211 */ /* 0x041fe200078c08ff */
[----:B----4-:R0:W-:Y:S03]  /*657a0*/  @P1 STG.E.U16 [R20.64], R29 ;  /* 0x0000001d14001986 */ /* 0x0101e6000c101506 */
[----:B------:R-:W-:Y:S02]  /*657b0*/  LEA.HI.X.SX32 R23, R4, R2, 0x1, P6 ;  /* 0x0000000204177211 */ /* 0x000fe400030f0eff */
[----:B------:R-:W-:-:S02]  /*657c0*/  PRMT R4, R29, 0x7632, R4 ;  /* 0x000076321d047816 */ /* 0x000fc40000000004 */
[----:B0-----:R-:W4:Y:S01]  /*657d0*/  LDL.LU R29, [R1+0x14] ;  /* 0x00001400011d7983 */ /* 0x001f220000300800 */
        /* <DEDUP_REMOVED lines=23> */
[----:B0-----:R-:W-:-:S04]  /*65950*/  LEA R20, P6, R0, R3, 0x1 ;  /* 0x0000000300147211 */ /* 0x001fc800078c08ff */
[-C--:B------:R-:W-:Y:S02]  /*65960*/  LEA.HI.X.SX32 R21, R0, R2.reuse, 0x1, P6 ;  /* 0x0000000200157211 */ /* 0x080fe400030f0eff */
[C---:B-1----:R-:W-:Y:S02]  /*65970*/  LEA R22, P6, R4.reuse, R3, 0x1 ;  /* 0x0000000304167211 */ /* 0x042fe400078c08ff */
[C---:B------:R-:W-:Y:S02]  /*65980*/  IADD3 R0, R4.reuse, c[0x0][0x198], RZ ;  /* 0x0000660004007a10 */ /* 0x040fe40007ffe0ff */
[----:B------:R-:W-:Y:S01]  /*65990*/  LEA.HI.X.SX32 R23, R4, R2, 0x1, P6 ;  /* 0x0000000204177211 */ /* 0x000fe200030f0eff */
[----:B---3--:R0:W-:Y:S01]  /*659a0*/  @P2 STG.E.U16 [R20.64], R24 ;  /* 0x0000001814002986 */ /* 0x0081e2000c101506 */
[----:B------:R-:W-:-:S03]  /*659b0*/  PRMT R4, R24, 0x7632, R4 ;  /* 0x0000763218047816 */ /* 0x000fc60000000004 */
[----:B0-----:R-:W2:Y:S01]  /*659c0*/  LDL.LU R24, [R1+0x48] ;  /* 0x0000480001187983 */ /* 0x001ea20000300800 */
[----:B------:R-:W-:-:S04]  /*659d0*/  LEA R20, P6, R0, R3, 0x1 ;  /* 0x0000000300147211 */ /* 0x000fc800078c08ff */
[----:B------:R-:W-:Y:S01]  /*659e0*/  LEA.HI.X.SX32 R21, R0, R2, 0x1, P6 ;  /* 0x0000000200157211 */ /* 0x000fe200030f0eff */
[----:B------:R-:W-:Y:S04]  /*659f0*/  @P1 STG.E.U16 [R22.64], R4 ;  /* 0x0000000416001986 */ /* 0x000fe8000c101506 */
[----:B----4-:R0:W-:Y:S01]  /*65a00*/  @P5 STG.E.U16 [R20.64], R29 ;  /* 0x0000001d14005986 */ /* 0x0101e2000c101506 */
[----:B------:R-:W-:-:S03]  /*65a10*/  PRMT R12, R29, 0x7632, R12 ;  /* 0x000076321d0c7816 */ /* 0x000fc6000000000c */
[----:B0-----:R-:W3:Y:S01]  /*65a20*/  LDL.LU R29, [R1+0x58] ;  /* 0x00005800011d7983 */ /* 0x001ee20000300800 */
[----:B------:R-:W-:-:S04]  /*65a30*/  IADD3 R8, R28, 0x1b5, RZ ;  /* 0x000001b51c087810 */ /* 0x000fc80007ffe0ff */
[----:B------:R-:W-:Y:S02]  /*65a40*/  ISETP.LT.AND P4, PT, R8, c[0x0][0x17c], !P0 ;  /* 0x00005f0008007a0c */ /* 0x000fe40004781270 */
[----:B------:R-:W-:-:S04]  /*65a50*/  IADD3 R8, R28, 0x1b6, RZ ;  /* 0x000001b61c087810 */ /* 0x000fc80007ffe0ff */
[----:B------:R-:W-:Y:S02]  /*65a60*/  ISETP.LT.AND P3, PT, R8, c[0x0][0x17c], !P0 ;  /* 0x00005f0008007a0c */ /* 0x000fe40004761270 */
[----:B------:R-:W-:Y:S02]  /*65a70*/  IADD3 R8, R28, 0x1b7, RZ ;  /* 0x000001b71c087810 */ /* 0x000fe40007ffe0ff */
[----:B------:R-:W-:Y:S02]  /*65a80*/  IADD3 R4, R0, c[0x0][0x198], RZ ;  /* 0x0000660000047a10 */ /* 0x000fe40007ffe0ff */
[----:B------:R-:W-:Y:S02]  /*65a90*/  ISETP.LT.AND P2, PT, R8, c[0x0][0x17c], !P0 ;  /* 0x00005f0008007a0c */ /* 0x000fe40004741270 */
[----:B------:R-:W-:Y:S02]  /*65aa0*/  IADD3 R8, R28, 0x1b8, RZ ;  /* 0x000001b81c087810 */ /* 0x000fe40007ffe0ff */
[----:B------:R-:W-:-:S02]  /*65ab0*/  LEA R22, P6, R4, R3, 0x1 ;  /* 0x0000000304167211 */ /* 0x000fc400078c08ff */
[----:B------:R-:W-:Y:S02]  /*65ac0*/  IADD3 R0, R4, c[0x0][0x198], RZ ;  /* 0x0000660004007a10 */ /* 0x000fe40007ffe0ff */
[----:B------:R-:W-:Y:S02]  /*65ad0*/  ISETP.LT.AND P1, PT, R8, c[0x0][0x17c], !P0 ;  /* 0x00005f0008007a0c */ /* 0x000fe40004721270 */
[----:B------:R-:W-:Y:S02]  /*65ae0*/  IADD3 R8, R28, 0x1b9, RZ ;  /* 0x000001b91c087810 */ /* 0x000fe40007ffe0ff */
[----:B------:R-:W-:Y:S02]  /*65af0*/  LEA.HI.X.SX32 R23, R4, R2, 0x1, P6 ;  /* 0x0000000204177211 */ /* 0x000fe400030f0eff */
[----:B------:R-:W-:Y:S02]  /*65b00*/  LEA R20, P6, R0, R3, 0x1 ;  /* 0x0000000300147211 */ /* 0x000fe400078c08ff */
[----:B------:R-:W-:-:S02]  /*65b10*/  ISETP.LT.AND P5, PT, R8, c[0x0][0x17c], !P0 ;  /* 0x00005f0008007a0c */ /* 0x000fc400047a1270 */
[----:B------:R-:W-:Y:S02]  /*65b20*/  IADD3 R4, R0, c[0x0][0x198], RZ ;  /* 0x0000660000047a10 */ /* 0x000fe40007ffe0ff */
[----:B------:R-:W-:Y:S01]  /*65b30*/  IADD3 R8, R28, 0x1ba, RZ ;  /* 0x000001ba1c087810 */ /* 0x000fe20007ffe0ff */
[----:B------:R0:W-:Y:S01]  /*65b40*/  @P4 STG.E.U16 [R22.64], R12 ;  /* 0x0000000c16004986 */ /* 0x0001e2000c101506 */
[----:B------:R-:W-:Y:S02]  /*65b50*/  LEA.HI.X.SX32 R21, R0, R2, 0x1, P6 ;  /* 0x0000000200157211 */ /* 0x000fe400030f0eff */
[----:B------:R-:W-:Y:S02]  /*65b60*/  ISETP.LT.AND P4, PT, R8, c[0x0][0x17c], !P0 ;  /* 0x00005f0008007a0c */ /* 0x000fe40004781270 */
[----:B------:R-:W-:Y:S01]  /*65b70*/  IADD3 R0, R4, c[0x0][0x198], RZ ;  /* 0x0000660004007a10 */ /* 0x000fe20007ffe0ff */
[----:B------:R1:W-:Y:S01]  /*65b80*/  @P3 STG.E.U16 [R20.64], R25 ;  /* 0x0000001914003986 */ /* 0x0003e2000c101506 */
[----:B------:R-:W-:-:S02]  /*65b90*/  IADD3 R8, R28, 0x1bb, RZ ;  /* 0x000001bb1c087810 */ /* 0x000fc40007ffe0ff */
[-C--:B0-----:R-:W-:Y:S02]  /*65ba0*/  LEA R22, P6, R4, R3.reuse, 0x1 ;  /* 0x0000000304167211 */ /* 0x081fe400078c08ff */
[----:B------:R-:W-:Y:S02]  /*65bb0*/  ISETP.LT.AND P3, PT, R8, c[0x0][0x17c], !P0 ;  /* 0x00005f0008007a0c */ /* 0x000fe40004761270 */
[----:B------:R-:W-:Y:S02]  /*65bc0*/  LEA.HI.X.SX32 R23, R4, R2, 0x1, P6 ;  /* 0x0000000204177211 */ /* 0x000fe400030f0eff */
[----:B-1----:R-:W-:Y:S02]  /*65bd0*/  PRMT R25, R25, 0x7632, R25 ;  /* 0x0000763219197816 */ /* 0x002fe40000000019 */
[C---:B------:R-:W-:Y:S02]  /*65be0*/  LEA R20, P6, R0.reuse, R3, 0x1 ;  /* 0x0000000300147211 */ /* 0x040fe400078c08ff */
[----:B------:R-:W-:-:S02]  /*65bf0*/  IADD3 R4, R0, c[0x0][0x198], RZ ;  /* 0x0000660000047a10 */ /* 0x000fc40007ffe0ff */
[----:B------:R-:W-:Y:S01]  /*65c00*/  IADD3 R8, R28, 0x1bc, RZ ;  /* 0x000001bc1c087810 */ /* 0x000fe20007ffe0ff */
[----:B------:R0:W-:Y:S01]  /*65c10*/  @P2 STG.E.U16 [R22.64], R25 ;  /* 0x0000001916002986 */ /* 0x0001e2000c101506 */
[----:B------:R-:W-:Y:S02]  /*65c20*/  LEA.HI.X.SX32 R21, R0, R2, 0x1, P6 ;  /* 0x0000000200157211 */ /* 0x000fe400030f0eff */
[----:B------:R-:W-:Y:S02]  /*65c30*/  ISETP.LT.AND P2, PT, R8, c[0x0][0x17c], !P0 ;  /* 0x00005f0008007a0c */ /* 0x000fe40004741270 */
[----:B------:R-:W-:Y:S02]  /*65c40*/  IADD3 R0, R4, c[0x0][0x198], RZ ;  /* 0x0000660004007a10 */ /* 0x000fe40007ffe0ff */
[----:B------:R-:W-:Y:S02]  /*65c50*/  IADD3 R8, R28, 0x1bd, RZ ;  /* 0x000001bd1c087810 */ /* 0x000fe40007ffe0ff */
[----:B0-----:R-:W-:Y:S01]  /*65c60*/  LEA R22, P6, R4, R3, 0x1 ;  /* 0x0000000304167211 */ /* 0x001fe200078c08ff */
[----:B------:R0:W-:Y:S01]  /*65c70*/  @P1 STG.E.U16 [R20.64], R5 ;  /* 0x0000000514001986 */ /* 0x0001e2000c101506 */
[----:B------:R-:W-:-:S02]  /*65c80*/  ISETP.LT.AND P1, PT, R8, c[0x0][0x17c], !P0 ;  /* 0x00005f0008007a0c */ /* 0x000fc40004721270 */
[-C--:B------:R-:W-:Y:S01]  /*65c90*/  LEA.HI.X.SX32 R23, R4, R2.reuse, 0x1, P6 ;  /* 0x0000000204177211 */ /* 0x080fe200030f0eff */
[----:B------:R-:W4:Y:S01]  /*65ca0*/  LDL.LU R25, [R1+0x28] ;  /* 0x0000280001197983 */ /* 0x000f220000300800 */
[CC--:B------:R-:W-:Y:S02]  /*65cb0*/  LEA R4, P6, R0.reuse, R3.reuse, 0x1 ;  /* 0x0000000300047211 */ /* 0x0c0fe400078c08ff */
[C---:B------:R-:W-:Y:S02]  /*65cc0*/  IADD3 R8, R0.reuse, c[0x0][0x198], RZ ;  /* 0x0000660000087a10 */ /* 0x040fe40007ffe0ff */
[----:B------:R-:W-:Y:S02]  /*65cd0*/  PRMT R12, R5, 0x7632, R12 ;  /* 0x00007632050c7816 */ /* 0x000fe4000000000c */
[----:B0-----:R-:W-:Y:S02]  /*65ce0*/  LEA.HI.X.SX32 R5, R0, R2, 0x1, P6 ;  /* 0x0000000200057211 */ /* 0x001fe400030f0eff */
[C---:B------:R-:W-:Y:S01]  /*65cf0*/  LEA R20, P6, R8.reuse, R3, 0x1 ;  /* 0x0000000308147211 */ /* 0x040fe200078c08ff */
[----:B------:R-:W-:Y:S01]  /*65d00*/  @P5 STG.E.U16 [R22.64], R12 ;  /* 0x0000000c16005986 */ /* 0x000fe2000c101506 */
[----:B------:R-:W-:-:S02]  /*65d10*/  IADD3 R0, R8, c[0x0][0x198], RZ ;  /* 0x0000660008007a10 */ /* 0x000fc40007ffe0ff */
[----:B------:R-:W-:Y:S01]  /*65d20*/  LEA.HI.X.SX32 R21, R8, R2, 0x1, P6 ;  /* 0x0000000208157211 */ /* 0x000fe200030f0eff */
[----:B------:R0:W-:Y:S01]  /*65d30*/  @P4 STG.E.U16 [R4.64], R9 ;  /* 0x0000000904004986 */ /* 0x0001e2000c101506 */
[C---:B------:R-:W-:Y:S02]  /*65d40*/  IADD3 R8, R28.reuse, 0x1c0, RZ ;  /* 0x000001c01c087810 */ /* 0x040fe40007ffe0ff */
[C---:B------:R-:W-:Y:S02]  /*65d50*/  IADD3 R16, R28.reuse, 0x1be, RZ ;  /* 0x000001be1c107810 */ /* 0x040fe40007ffe0ff */
[----:B0-----:R-:W-:Y:S02]  /*65d60*/  IADD3 R4, R28, 0x1bf, RZ ;  /* 0x000001bf1c047810 */ /* 0x001fe40007ffe0ff */
[----:B------:R-:W-:Y:S02]  /*65d70*/  PRMT R9, R9, 0x7632, R9 ;  /* 0x0000763209097816 */ /* 0x000fe40000000009 */
[----:B------:R-:W-:-:S02]  /*65d80*/  ISETP.LT.AND P4, PT, R4, c[0x0][0x17c], !P0 ;  /* 0x00005f0004007a0c */ /* 0x000fc40004781270 */
[----:B------:R-:W-:Y:S01]  /*65d90*/  LEA R4, P6, R0, R3, 0x1 ;  /* 0x0000000300047211 */ /* 0x000fe200078c08ff */
[----:B------:R0:W-:Y:S01]  /*65da0*/  @P3 STG.E.U16 [R20.64], R9 ;  /* 0x0000000914003986 */ /* 0x0001e2000c101506 */
[----:B------:R-:W-:Y:S02]  /*65db0*/  ISETP.LT.AND P3, PT, R8, c[0x0][0x17c], !P0 ;  /* 0x00005f0008007a0c */ /* 0x000fe40004761270 */
[----:B------:R-:W-:Y:S02]  /*65dc0*/  LEA.HI.X.SX32 R5, R0, R2, 0x1, P6 ;  /* 0x0000000200057211 */ /* 0x000fe400030f0eff */
[----:B------:R-:W-:Y:S02]  /*65dd0*/  ISETP.LT.AND P5, PT, R16, c[0x0][0x17c], !P0 ;  /* 0x00005f0010007a0c */ /* 0x000fe400047a1270 */
[----:B0-----:R-:W-:-:S04]  /*65de0*/  IADD3 R9, R0, c[0x0][0x198], RZ ;  /* 0x0000660000097a10 */ /* 0x001fc80007ffe0ff */
[C---:B------:R-:W-:Y:S02]  /*65df0*/  LEA R8, P6, R9.reuse, R3, 0x1 ;  /* 0x0000000309087211 */ /* 0x040fe400078c08ff */
[C---:B------:R-:W-:Y:S01]  /*65e00*/  IADD3 R0, R9.reuse, c[0x0][0x198], RZ ;  /* 0x0000660009007a10 */ /* 0x040fe20007ffe0ff */
[----:B------:R0:W-:Y:S01]  /*65e10*/  @P2 STG.E.U16 [R4.64], R13 ;  /* 0x0000000d04002986 */ /* 0x0001e2000c101506 */
[----:B------:R-:W-:Y:S02]  /*65e20*/  LEA.HI.X.SX32 R9, R9, R2, 0x1, P6 ;  /* 0x0000000209097211 */ /* 0x000fe400030f0eff */
[----:B------:R-:W-:-:S04]  /*65e30*/  IADD3 R12, R28, 0x1c1, RZ ;  /* 0x000001c11c0c7810 */ /* 0x000fc80007ffe0ff */
[----:B------:R-:W-:Y:S02]  /*65e40*/  ISETP.LT.AND P2, PT, R12, c[0x0][0x17c], !P0 ;  /* 0x00005f000c007a0c */ /* 0x000fe40004741270 */
[C---:B0-----:R-:W-:Y:S02]  /*65e50*/  LEA R4, P6, R0.reuse, R3, 0x1 ;  /* 0x0000000300047211 */ /* 0x041fe400078c08ff */
[----:B------:R-:W-:Y:S02]  /*65e60*/  PRMT R13, R13, 0x7632, R13 ;  /* 0x000076320d0d7816 */ /* 0x000fe4000000000d */
[C---:B------:R-:W-:Y:S02]  /*65e70*/  LEA.HI.X.SX32 R5, R0.reuse, R2, 0x1, P6 ;  /* 0x0000000200057211 */ /* 0x040fe400030f0eff */
[----:B------:R-:W-:Y:S01]  /*65e80*/  IADD3 R12, R0, c[0x0][0x198], RZ ;  /* 0x00006600000c7a10 */ /* 0x000fe20007ffe0ff */
[----:B------:R0:W-:Y:S04]  /*65e90*/  @P1 STG.E.U16 [R8.64], R13 ;  /* 0x0000000d08001986 */ /* 0x0001e8000c101506 */
[----:B------:R1:W-:Y:S01]  /*65ea0*/  @P5 STG.E.U16 [R4.64], R17 ;  /* 0x0000001104005986 */ /* 0x0003e2000c101506 */
[----:B------:R-:W-:-:S02]  /*65eb0*/  IADD3 R0, R12, c[0x0][0x198], RZ ;  /* 0x000066000c007a10 */ /* 0x000fc40007ffe0ff */
[-C--:B0-----:R-:W-:Y:S02]  /*65ec0*/  LEA R8, P6, R12, R3.reuse, 0x1 ;  /* 0x000000030c087211 */ /* 0x081fe400078c08ff */
[----:B-1----:R-:W-:Y:S02]  /*65ed0*/  IADD3 R4, R28, 0x1c3, RZ ;  /* 0x000001c31c047810 */ /* 0x002fe40007ffe0ff */
[----:B------:R-:W-:Y:S02]  /*65ee0*/  LEA.HI.X.SX32 R9, R12, R2, 0x1, P6 ;  /* 0x000000020c097211 */ /* 0x000fe400030f0eff */
[----:B------:R-:W-:Y:S02]  /*65ef0*/  PRMT R17, R17, 0x7632, R17 ;  /* 0x0000763211117816 */ /* 0x000fe40000000011 */
[----:B------:R-:W-:Y:S02]  /*65f00*/  ISETP.LT.AND P5, PT, R4, c[0x0][0x17c], !P0 ;  /* 0x00005f0004007a0c */ /* 0x000fe400047a1270 */
[----:B------:R-:W-:Y:S01]  /*65f10*/  LEA R4, P6, R0, R3, 0x1 ;  /* 0x0000000300047211 */ /* 0x000fe200078c08ff */
[----:B------:R0:W-:Y:S01]  /*65f20*/  @P4 STG.E.U16 [R8.64], R17 ;  /* 0x0000001108004986 */ /* 0x0001e2000c101506 */
[----:B------:R-:W-:-:S02]  /*65f30*/  IADD3 R16, R28, 0x1c2, RZ ;  /* 0x000001c21c107810 */ /* 0x000fc40007ffe0ff */
[----:B------:R-:W-:Y:S02]  /*65f40*/  LEA.HI.X.SX32 R5, R0, R2, 0x1, P6 ;  /* 0x0000000200057211 */ /* 0x000fe400030f0eff */
[----:B------:R-:W-:Y:S02]  /*65f50*/  ISETP.LT.AND P1, PT, R16, c[0x0][0x17c], !P0 ;  /* 0x00005f0010007a0c */ /* 0x000fe40004721270 */
[----:B0-----:R-:W-:-:S04]  /*65f60*/  IADD3 R9, R0, c[0x0][0x198], RZ ;  /* 0x0000660000097a10 */ /* 0x001fc80007ffe0ff */
[C---:B------:R-:W-:Y:S02]  /*65f70*/  LEA R8, P6, R9.reuse, R3, 0x1 ;  /* 0x0000000309087211 */ /* 0x040fe400078c08ff */
[C---:B------:R-:W-:Y:S02]  /*65f80*/  IADD3 R0, R9.reuse, c[0x0][0x198], RZ ;  /* 0x0000660009007a10 */ /* 0x040fe40007ffe0ff */
[----:B------:R-:W-:Y:S01]  /*65f90*/  LEA.HI.X.SX32 R9, R9, R2, 0x1, P6 ;  /* 0x0000000209097211 */ /* 0x000fe200030f0eff */
[----:B--2---:R0:W-:Y:S01]  /*65fa0*/  @P3 STG.E.U16 [R4.64], R24 ;  /* 0x0000001804003986 */ /* 0x0041e2000c101506 */
[----:B------:R-:W-:-:S03]  /*65fb0*/  PRMT R13, R24, 0x7632, R13 ;  /* 0x00007632180d7816 */ /* 0x000fc6000000000d */
[----:B0-----:R-:W2:Y:S01]  /*65fc0*/  LDL.LU R24, [R1+0x78] ;  /* 0x0000780001187983 */ /* 0x001ea20000300800 */
[----:B------:R-:W-:-:S04]  /*65fd0*/  LEA R4, P6, R0, R3, 0x1 ;  /* 0x0000000300047211 */ /* 0x000fc800078c08ff */
[----:B------:R-:W-:Y:S01]  /*65fe0*/  LEA.HI.X.SX32 R5, R0, R2, 0x1, P6 ;  /* 0x0000000200057211 */ /* 0x000fe200030f0eff */
[----:B------:R-:W-:Y:S04]  /*65ff0*/  @P2 STG.E.U16 [R8.64], R13 ;  /* 0x0000000d08002986 */ /* 0x000fe8000c101506 */
[----:B---3--:R0:W-:Y:S02]  /*66000*/  @P1 STG.E.U16 [R4.64], R29 ;  /* 0x0000001d04001986 */ /* 0x0081e4000c101506 */
[----:B0-----:R-:W-:Y:S02]  /*66010*/  PRMT R5, R29, 0x7632, R5 ;  /* 0x000076321d057816 */ /* 0x001fe40000000005 */
[----:B------:R-:W3:Y:S01]  /*66020*/  LDL.LU R29, [R1+0xa8] ;  /* 0x0000a800011d7983 */ /* 0x000ee20000300800 */
[----:B------:R-:W-:-:S04]  /*66030*/  IADD3 R12, R28, 0x1c4, RZ ;  /* 0x000001c41c0c7810 */ /* 0x000fc80007ffe0ff */
[----:B------:R-:W-:Y:S02]  /*66040*/  ISETP.LT.AND P4, PT, R12, c[0x0][0x17c], !P0 ;  /* 0x00005f000c007a0c */ /* 0x000fe40004781270 */
[----:B------:R-:W-:-:S04]  /*66050*/  IADD3 R12, R28, 0x1c5, RZ ;  /* 0x000001c51c0c7810 */ /* 0x000fc80007ffe0ff */
[----:B------:R-:W-:Y:S02]  /*66060*/  ISETP.LT.AND P3, PT, R12, c[0x0][0x17c], !P0 ;  /* 0x00005f000c007a0c */ /* 0x000fe40004761270 */
[----:B------:R-:W-:Y:S02]  /*66070*/  IADD3 R12, R0, c[0x0][0x198], RZ ;  /* 0x00006600000c7a10 */ /* 0x000fe40007ffe0ff */
[----:B------:R-:W-:Y:S02]  /*66080*/  IADD3 R4, R28, 0x1c7, RZ ;  /* 0x000001c71c047810 */ /* 0x000fe40007ffe0ff */
[C---:B------:R-:W-:Y:S02]  /*66090*/  LEA R8, P6, R12.reuse, R3, 0x1 ;  /* 0x000000030c087211 */ /* 0x040fe400078c08ff */
[C---:B------:R-:W-:Y:S02]  /*660a0*/  IADD3 R0, R12.reuse, c[0x0][0x198], RZ ;  /* 0x000066000c007a10 */ /* 0x040fe40007ffe0ff */
[----:B------:R-:W-:-:S02]  /*660b0*/  LEA.HI.X.SX32 R9, R12, R2, 0x1, P6 ;  /* 0x000000020c097211 */ /* 0x000fc400030f0eff */
[----:B------:R-:W-:Y:S02]  /*660c0*/  ISETP.LT.AND P1, PT, R4, c[0x0][0x17c], !P0 ;  /* 0x00005f0004007a0c */ /* 0x000fe40004721270 */
[----:B------:R-:W-:Y:S01]  /*660d0*/  LEA R4, P6, R0, R3, 0x1 ;  /* 0x0000000300047211 */ /* 0x000fe200078c08ff */
[----:B------:R0:W-:Y:S01]  /*660e0*/  @P5 STG.E.U16 [R8.64], R5 ;  /* 0x0000000508005986 */ /* 0x0001e2000c101506 */
[C---:B------:R-:W-:Y:S02]  /*660f0*/  IADD3 R16, R28.reuse, 0x1c6, RZ ;  /* 0x000001c61c107810 */ /* 0x040fe40007ffe0ff */
[----:B------:R-:W-:Y:S02]  /*66100*/  IADD3 R12, R28, 0x1c8, RZ ;  /* 0x000001c81c0c7810 */ /* 0x000fe40007ffe0ff */
[----:B------:R-:W-:Y:S02]  /*66110*/  ISETP.LT.AND P2, PT, R16, c[0x0][0x17c], !P0 ;  /* 0x00005f0010007a0c */ /* 0x000fe40004741270 */
[----:B0-----:R-:W-:-:S02]  /*66120*/  LEA.HI.X.SX32 R5, R0, R2, 0x1, P6 ;  /* 0x0000000200057211 */ /* 0x001fc400030f0eff */
[----:B------:R-:W-:-:S04]  /*66130*/  IADD3 R9, R0, c[0x0][0x198], RZ ;  /* 0x0000660000097a10 */ /* 0x000fc80007ffe0ff */
[C---:B------:R-:W-:Y:S02]  /*66140*/  LEA R8, P6, R9.reuse, R3, 0x1 ;  /* 0x0000000309087211 */ /* 0x040fe400078c08ff */
[C---:B------:R-:W-:Y:S02]  /*66150*/  IADD3 R0, R9.reuse, c[0x0][0x198], RZ ;  /* 0x0000660009007a10 */ /* 0x040fe40007ffe0ff */
[----:B------:R-:W-:Y:S02]  /*66160*/  ISETP.LT.AND P5, PT, R12, c[0x0][0x17c], !P0 ;  /* 0x00005f000c007a0c */ /* 0x000fe400047a1270 */
[----:B------:R-:W-:Y:S02]  /*66170*/  LEA.HI.X.SX32 R9, R9, R2, 0x1, P6 ;  /* 0x0000000209097211 */ /* 0x000fe400030f0eff */
[----:B------:R-:W-:Y:S01]  /*66180*/  IADD3 R12, R28, 0x1c9, RZ ;  /* 0x000001c91c0c7810 */ /* 0x000fe20007ffe0ff */
[----:B----4-:R0:W-:Y:S01]  /*66190*/  @P4 STG.E.U16 [R4.64], R25 ;  /* 0x0000001904004986 */ /* 0x0101e2000c101506 */
[----:B------:R-:W-:-:S02]  /*661a0*/  PRMT R13, R25, 0x7632, R13 ;  /* 0x00007632190d7816 */ /* 0x000fc4000000000d */
[----:B------:R-:W-:Y:S01]  /*661b0*/  ISETP.LT.AND P4, PT, R12, c[0x0][0x17c], !P0 ;  /* 0x00005f000c007a0c */ /* 0x000fe20004781270 */
[----:B0-----:R-:W4:Y:S01]  /*661c0*/  LDL.LU R25, [R1+0x98] ;  /* 0x0000980001197983 */ /* 0x001f220000300800 */
[CC--:B------:R-:W-:Y:S02]  /*661d0*/  LEA R4, P6, R0.reuse, R3.reuse, 0x1 ;  /* 0x0000000300047211 */ /* 0x0c0fe400078c08ff */
[C---:B------:R-:W-:Y:S02]  /*661e0*/  IADD3 R12, R0.reuse, c[0x0][0x198], RZ ;  /* 0x00006600000c7a10 */ /* 0x040fe40007ffe0ff */
[----:B------:R-:W-:Y:S01]  /*661f0*/  LEA.HI.X.SX32 R5, R0, R2, 0x1, P6 ;  /* 0x0000000200057211 */ /* 0x000fe200030f0eff */
[----:B------:R0:W-:Y:S01]  /*66200*/  @P3 STG.E.U16 [R8.64], R13 ;  /* 0x0000000d08003986 */ /* 0x0001e2000c101506 */
[C---:B------:R-:W-:Y:S02]  /*66210*/  IADD3 R0, R12.reuse, c[0x0][0x198], RZ ;  /* 0x000066000c007a10 */ /* 0x040fe40007ffe0ff */
[----:B0-----:R-:W-:-:S04]  /*66220*/  LEA R8, P6, R12, R3, 0x1 ;  /* 0x000000030c087211 */ /* 0x001fc800078c08ff */
[-C--:B------:R-:W-:Y:S01]  /*66230*/  LEA.HI.X.SX32 R9, R12, R2.reuse, 0x1, P6 ;  /* 0x000000020c097211 */ /* 0x080fe200030f0eff */
[----:B--2---:R0:W-:Y:S02]  /*66240*/  @P2 STG.E.U16 [R4.64], R24 ;  /* 0x0000001804002986 */ /* 0x0041e4000c101506 */
[----:B0-----:R-:W-:Y:S02]  /*66250*/  IADD3 R4, R28, 0x1cb, RZ ;  /* 0x000001cb1c047810 */ /* 0x001fe40007ffe0ff */
[----:B------:R-:W-:Y:S02]  /*66260*/  PRMT R5, R24, 0x7632, R5 ;  /* 0x0000763218057816 */ /* 0x000fe40000000005 */
[----:B------:R-:W2:Y:S01]  /*66270*/  LDL.LU R24, [R1+0x88] ;  /* 0x0000880001187983 */ /* 0x000ea20000300800 */
[----:B------:R-:W-:Y:S02]  /*66280*/  ISETP.LT.AND P2, PT, R4, c[0x0][0x17c], !P0 ;  /* 0x00005f0004007a0c */ /* 0x000fe40004741270 */
[C---:B------:R-:W-:Y:S01]  /*66290*/  LEA R4, P6, R0.reuse, R3, 0x1 ;  /* 0x0000000300047211 */ /* 0x040fe200078c08ff */
[----:B------:R0:W-:Y:S03]  /*662a0*/  @P1 STG.E.U16 [R8.64], R5 ;  /* 0x0000000508001986 */ /* 0x0001e6000c101506 */
[----:B0-----:R-:W-:-:S02]  /*662b0*/  LEA.HI.X.SX32 R5, R0, R2, 0x1, P6 ;  /* 0x0000000200057211 */ /* 0x001fc400030f0eff */
[----:B---3--:R-:W-:-:S03]  /*662c0*/  PRMT R13, R29, 0x7632, R13 ;  /* 0x000076321d0d7816 */ /* 0x008fc6000000000d */
[----:B------:R0:W-:Y:S04]  /*662d0*/  @P5 STG.E.U16 [R4.64], R29 ;  /* 0x0000001d04005986 */ /* 0x0001e8000c101506 */
[----:B0-----:R-:W3:Y:S01]  /*662e0*/  LDL.LU R29, [R1+0x8] ;  /* 0x00000800011d7983 */ /* 0x001ee20000300800 */
[----:B------:R-:W-:Y:S02]  /*662f0*/  IADD3 R9, R0, c[0x0][0x198], RZ ;  /* 0x0000660000097a10 */ /* 0x000fe40007ffe0ff */
[C---:B------:R-:W-:Y:S02]  /*66300*/  IADD3 R16, R28.reuse, 0x1ca, RZ ;  /* 0x000001ca1c107810 */ /* 0x040fe40007ffe0ff */
[----:B------:R-:W-:Y:S02]  /*66310*/  IADD3 R12, R28, 0x1cc, RZ ;  /* 0x000001cc1c0c7810 */ /* 0x000fe40007ffe0ff */
[----:B------:R-:W-:-:S02]  /*66320*/  LEA R8, P6, R9, R3, 0x1 ;  /* 0x0000000309087211 */ /* 0x000fc400078c08ff */
[----:B------:R-:W-:Y:S02]  /*66330*/  ISETP.LT.AND P3, PT, R16, c[0x0][0x17c], !P0 ;  /* 0x00005f0010007a0c */ /* 0x000fe40004761270 */
[C---:B------:R-:W-:Y:S02]  /*66340*/  IADD3 R0, R9.reuse, c[0x0][0x198], RZ ;  /* 0x0000660009007a10 */ /* 0x040fe40007ffe0ff */
[----:B------:R-:W-:Y:S02]  /*66350*/  ISETP.LT.AND P1, PT, R12, c[0x0][0x17c], !P0 ;  /* 0x00005f000c007a0c */ /* 0x000fe40004721270 */
[----:B------:R-:W-:Y:S02]  /*66360*/  LEA.HI.X.SX32 R9, R9, R2, 0x1, P6 ;  /* 0x0000000209097211 */ /* 0x000fe400030f0eff */
[----:B------:R-:W-:Y:S02]  /*66370*/  IADD3 R12, R28, 0x1cd, RZ ;  /* 0x000001cd1c0c7810 */ /* 0x000fe40007ffe0ff */
[----:B------:R-:W-:-:S02]  /*66380*/  LEA R4, P6, R0, R3, 0x1 ;  /* 0x0000000300047211 */ /* 0x000fc400078c08ff */
[----:B------:R-:W-:Y:S02]  /*66390*/  ISETP.LT.AND P5, PT, R12, c[0x0][0x17c], !P0 ;  /* 0x00005f000c007a0c */ /* 0x000fe400047a1270 */
[C---:B------:R-:W-:Y:S02]  /*663a0*/  LEA.HI.X.SX32 R5, R0.reuse, R2, 0x1, P6 ;  /* 0x0000000200057211 */ /* 0x040fe400030f0eff */
[----:B------:R-:W-:Y:S01]  /*663b0*/  IADD3 R12, R0, c[0x0][0x198], RZ ;  /* 0x00006600000c7a10 */ /* 0x000fe20007ffe0ff */
[----:B------:R0:W-:Y:S03]  /*663c0*/  @P4 STG.E.U16 [R8.64], R13 ;  /* 0x0000000d08004986 */ /* 0x0001e6000c101506 */
[C---:B------:R-:W-:Y:S02]  /*663d0*/  IADD3 R0, R12.reuse, c[0x0][0x198], RZ ;  /* 0x000066000c007a10 */ /* 0x040fe40007ffe0ff */
[----:B0-----:R-:W-:-:S04]  /*663e0*/  LEA R8, P6, R12, R3, 0x1 ;  /* 0x000000030c087211 */ /* 0x001fc800078c08ff */
[----:B------:R-:W-:Y:S02]  /*663f0*/  LEA.HI.X.SX32 R9, R12, R2, 0x1, P6 ;  /* 0x000000020c097211 */ /* 0x000fe400030f0eff */
[C---:B------:R-:W-:Y:S01]  /*66400*/  IADD3 R16, R28.reuse, 0x1ce, RZ ;  /* 0x000001ce1c107810 */ /* 0x040fe20007ffe0ff */
[----:B----4-:R0:W-:Y:S02]  /*66410*/  @P3 STG.E.U16 [R4.64], R25 ;  /* 0x0000001904003986 */ /* 0x0101e4000c101506 */
[----:B0-----:R-:W-:Y:S02]  /*66420*/  IADD3 R4, R28, 0x1cf, RZ ;  /* 0x000001cf1c047810 */ /* 0x001fe40007ffe0ff */
[----:B------:R-:W-:Y:S02]  /*66430*/  PRMT R5, R25, 0x7632, R5 ;  /* 0x0000763219057816 */ /* 0x000fe40000000005 */
[----:B------:R-:W-:Y:S01]  /*66440*/  ISETP.LT.AND P3, PT, R4, c[0x0][0x17c], !P0 ;  /* 0x00005f0004007a0c */ /* 0x000fe20004761270 */
[----:B------:R-:W4:Y:S01]  /*66450*/  LDL.LU R25, [R1+0x68] ;  /* 0x0000680001197983 */ /* 0x000f220000300800 */
[----:B------:R-:W-:-:S03]  /*66460*/  LEA R4, P6, R0, R3, 0x1 ;  /* 0x0000000300047211 */ /* 0x000fc600078c08ff */
[----:B------:R0:W-:Y:S01]  /*66470*/  @P2 STG.E.U16 [R8.64], R5 ;  /* 0x0000000508002986 */ /* 0x0001e2000c101506 */
[----:B------:R-:W-:Y:S02]  /*66480*/  ISETP.LT.AND P4, PT, R16, c[0x0][0x17c], !P0 ;  /* 0x00005f0010007a0c */ /* 0x000fe40004781270 */
[C---:B0-----:R-:W-:Y:S02]  /*66490*/  LEA.HI.X.SX32 R5, R0.reuse, R2, 0x1, P6 ;  /* 0x0000000200057211 */ /* 0x041fe400030f0eff */
[----:B------:R-:W-:-:S04]  /*664a0*/  IADD3 R9, R0, c[0x0][0x198], RZ ;  /* 0x0000660000097a10 */ /* 0x000fc80007ffe0ff */
        /* <DEDUP_REMOVED lines=16> */
[----:B------:R-:W-:-:S04]  /*665b0*/  IADD3 R12, R0, c[0x0][0x198], RZ ;  /* 0x00006600000c7a10 */ /* 0x000fc80007ffe0ff */
[-C--:B------:R-:W-:Y:S02]  /*665c0*/  LEA R8, P6, R12, R3.reuse, 0x1 ;  /* 0x000000030c087211 */ /* 0x080fe400078c08ff */
[----:B------:R-:W-:Y:S02]  /*665d0*/  IADD3 R4, R28, 0x1d3, RZ ;  /* 0x000001d31c047810 */ /* 0x000fe40007ffe0ff */
[C---:B------:R-:W-:Y:S02]  /*665e0*/  LEA.HI.X.SX32 R9, R12.reuse, R2, 0x1, P6 ;  /* 0x000000020c097211 */ /* 0x040fe400030f0eff */
[----:B------:R-:W-:Y:S02]  /*665f0*/  IADD3 R0, R12, c[0x0][0x198], RZ ;  /* 0x000066000c007a10 */ /* 0x000fe40007ffe0ff */
[----:B------:R-:W-:Y:S01]  /*66600*/  ISETP.LT.AND P4, PT, R4, c[0x0][0x17c], !P0 ;  /* 0x00005f0004007a0c */ /* 0x000fe20004781270 */
[----:B------:R0:W-:Y:S01]  /*66610*/  @P3 STG.E.U16 [R8.64], R5 ;  /* 0x0000000508003986 */ /* 0x0001e2000c101506 */
[----:B------:R-:W-:-:S02]  /*66620*/  LEA R4, P6, R0, R3, 0x1 ;  /* 0x0000000300047211 */ /* 0x000fc400078c08ff */
[C---:B------:R-:W-:Y:S02]  /*66630*/  IADD3 R16, R28.reuse, 0x1d2, RZ ;  /* 0x000001d21c107810 */ /* 0x040fe40007ffe0ff */
[----:B------:R-:W-:Y:S02]  /*66640*/  IADD3 R12, R28, 0x1d4, RZ ;  /* 0x000001d41c0c7810 */ /* 0x000fe40007ffe0ff */
[----:B------:R-:W-:Y:S02]  /*66650*/  ISETP.LT.AND P5, PT, R16, c[0x0][0x17c], !P0 ;  /* 0x00005f0010007a0c */ /* 0x000fe400047a1270 */
[C---:B0-----:R-:W-:Y:S02]  /*66660*/  IADD3 R9, R0.reuse, c[0x0][0x198], RZ ;  /* 0x0000660000097a10 */ /* 0x041fe40007ffe0ff */
[----:B------:R-:W-:Y:S02]  /*66670*/  LEA.HI.X.SX32 R5, R0, R2, 0x1, P6 ;  /* 0x0000000200057211 */ /* 0x000fe400030f0eff */
[----:B------:R-:W-:-:S02]  /*66680*/  LEA R8, P6, R9, R3, 0x1 ;  /* 0x0000000309087211 */ /* 0x000fc400078c08ff */
[C---:B------:R-:W-:Y:S02]  /*66690*/  IADD3 R0, R9.reuse, c[0x0][0x198], RZ ;  /* 0x0000660009007a10 */ /* 0x040fe40007ffe0ff */
[----:B------:R-:W-:Y:S02]  /*666a0*/  ISETP.LT.AND P3, PT, R12, c[0x0][0x17c], !P0 ;  /* 0x00005f000c007a0c */ /* 0x000fe40004761270 */
[----:B------:R-:W-:Y:S02]  /*666b0*/  LEA.HI.X.SX32 R9, R9, R2, 0x1, P6 ;  /* 0x0000000209097211 */ /* 0x000fe400030f0eff */
[----:B------:R-:W-:Y:S01]  /*666c0*/  IADD3 R12, R28, 0x1d5, RZ ;  /* 0x000001d51c0c7810 */ /* 0x000fe20007ffe0ff */
[----:B----4-:R0:W-:Y:S01]  /*666d0*/  @P2 STG.E.U16 [R4.64], R25 ;  /* 0x0000001904002986 */ /* 0x0101e2000c101506 */
[----:B------:R-:W-:Y:S02]  /*666e0*/  PRMT R13, R25, 0x7632, R13 ;  /* 0x00007632190d7816 */ /* 0x000fe4000000000d */
[----:B------:R-:W-:-:S02]  /*666f0*/  ISETP.LT.AND P2, PT, R12, c[0x0][0x17c], !P0 ;  /* 0x00005f000c007a0c */ /* 0x000fc40004741270 */
[C---:B------:R-:W-:Y:S02]  /*66700*/  IADD3 R12, R0.reuse, c[0x0][0x198], RZ ;  /* 0x00006600000c7a10 */ /* 0x040fe40007ffe0ff */
[----:B0-----:R-:W-:-:S04]  /*66710*/  LEA R4, P6, R0, R3, 0x1 ;  /* 0x0000000300047211 */ /* 0x001fc800078c08ff */
[----:B------:R-:W-:Y:S01]  /*66720*/  LEA.HI.X.SX32 R5, R0, R2, 0x1, P6 ;  /* 0x0000000200057211 */ /* 0x000fe200030f0eff */
[----:B------:R0:W-:Y:S01]  /*66730*/  @P1 STG.E.U16 [R8.64], R13 ;  /* 0x0000000d08001986 */ /* 0x0001e2000c101506 */
[C---:B------:R-:W-:Y:S02]  /*66740*/  IADD3 R0, R12.reuse, c[0x0][0x198], RZ ;  /* 0x000066000c007a10 */ /* 0x040fe40007ffe0ff */
[----:B0-----:R-:W-:-:S04]  /*66750*/  LEA R8, P6, R12, R3, 0x1 ;  /* 0x000000030c087211 */ /* 0x001fc800078c08ff */
[----:B------:R-:W-:Y:S01]  /*66760*/  LEA.HI.X.SX32 R9, R12, R2, 0x1, P6 ;  /* 0x000000020c097211 */ /* 0x000fe200030f0eff */
[----:B--2---:R0:W-:Y:S02]  /*66770*/  @P5 STG.E.U16 [R4.64], R24 ;  /* 0x0000001804005986 */ /* 0x0041e4000c101506 */
[----:B0-----:R-:W-:Y:S02]  /*66780*/  IADD3 R4, R28, 0x1d7, RZ ;  /* 0x000001d71c047810 */ /* 0x001fe40007ffe0ff */
[----:B------:R-:W-:Y:S02]  /*66790*/  PRMT R5, R24, 0x7632, R5 ;  /* 0x0000763218057816 */ /* 0x000fe40000000005 */
[----:B------:R-:W-:Y:S01]  /*667a0*/  ISETP.LT.AND P5, PT, R4, c[0x0][0x17c], !P0 ;  /* 0x00005f0004007a0c */ /* 0x000fe200047a1270 */
[----:B------:R-:W2:Y:S01]  /*667b0*/  LDL.LU R24, [R1+0x4c] ;  /* 0x00004c0001187983 */ /* 0x000ea20000300800 */
[----:B------:R-:W-:-:S03]  /*667c0*/  LEA R4, P6, R0, R3, 0x1 ;  /* 0x0000000300047211 */ /* 0x000fc600078c08ff */
[----:B------:R0:W-:Y:S02]  /*667d0*/  @P4 STG.E.U16 [R8.64], R5 ;  /* 0x0000000508004986 */ /* 0x0001e4000c101506 */
[----:B0-----:R-:W-:Y:S02]  /*667e0*/  LEA.HI.X.SX32 R5, R0, R2, 0x1, P6 ;  /* 0x0000000200057211 */ /* 0x001fe400030f0eff */
[----:B---3--:R-:W-:-:S03]  /*667f0*/  PRMT R13, R29, 0x7632, R13 ;  /* 0x000076321d0d7816 */ /* 0x008fc6000000000d */
[----:B------:R0:W-:Y:S04]  /*66800*/  @P3 STG.E.U16 [R4.64], R29 ;  /* 0x0000001d04003986 */ /* 0x0001e8000c101506 */
[----:B0-----:R-:W3:Y:S01]  /*66810*/  LDL.LU R29, [R1+0x5c] ;  /* 0x00005c00011d7983 */ /* 0x001ee20000300800 */
[----:B------:R-:W-:Y:S02]  /*66820*/  IADD3 R9, R0, c[0x0][0x198], RZ ;  /* 0x0000660000097a10 */ /* 0x000fe40007ffe0ff */
[C---:B------:R-:W-:Y:S01]  /*66830*/  IADD3 R16, R28.reuse, 0x1d6, RZ ;  /* 0x000001d61c107810 */ /* 0x040fe20007ffe0ff */
[----:B------:R-:W4:Y:S01]  /*66840*/  LDL.LU R25, [R1+0x2c] ;  /* 0x00002c0001197983 */ /* 0x000f220000300800 */
[----:B------:R-:W-:Y:S02]  /*66850*/  IADD3 R12, R28, 0x1d8, RZ ;  /* 0x000001d81c0c7810 */ /* 0x000fe40007ffe0ff */
[----:B------:R-:W-:-:S02]  /*66860*/  LEA R8, P6, R9, R3, 0x1 ;  /* 0x0000000309087211 */ /* 0x000fc400078c08ff */
[----:B------:R-:W-:Y:S02]  /*66870*/  ISETP.LT.AND P1, PT, R16, c[0x0][0x17c], !P0 ;  /* 0x00005f0010007a0c */ /* 0x000fe40004721270 */
[C---:B------:R-:W-:Y:S02]  /*66880*/  IADD3 R0, R9.reuse, c[0x0][0x198], RZ ;  /* 0x0000660009007a10 */ /* 0x040fe40007ffe0ff */
[----:B------:R-:W-:Y:S02]  /*66890*/  ISETP.LT.AND P4, PT, R12, c[0x0][0x17c], !P0 ;  /* 0x00005f000c007a0c */ /* 0x000fe40004781270 */
[----:B------:R-:W-:Y:S02]  /*668a0*/  IADD3 R12, R28, 0x1d9, RZ ;  /* 0x000001d91c0c7810 */ /* 0x000fe40007ffe0ff */
[----:B------:R-:W-:Y:S02]  /*668b0*/  LEA.HI.X.SX32 R9, R9, R2, 0x1, P6 ;  /* 0x0000000209097211 */ /* 0x000fe400030f0eff */
[----:B------:R-:W-:-:S02]  /*668c0*/  LEA R4, P6, R0, R3, 0x1 ;  /* 0x0000000300047211 */ /* 0x000fc400078c08ff */
[----:B------:R-:W-:Y:S02]  /*668d0*/  ISETP.LT.AND P3, PT, R12, c[0x0][0x17c], !P0 ;  /* 0x00005f000c007a0c */ /* 0x000fe40004761270 */
[C---:B------:R-:W-:Y:S02]  /*668e0*/  IADD3 R12, R0.reuse, c[0x0][0x198], RZ ;  /* 0x00006600000c7a10 */ /* 0x040fe40007ffe0ff */
[----:B------:R-:W-:Y:S01]  /*668f0*/  LEA.HI.X.SX32 R5, R0, R2, 0x1, P6 ;  /* 0x0000000200057211 */ /* 0x000fe200030f0eff */
[----:B------:R0:W-:Y:S01]  /*66900*/  @P2 STG.E.U16 [R8.64], R13 ;  /* 0x0000000d08002986 */ /* 0x0001e2000c101506 */
[----:B------:R-:W-:-:S03]  /*66910*/  IADD3 R0, R12, c[0x0][0x198], RZ ;  /* 0x000066000c007a10 */ /* 0x000fc60007ffe0ff */
[----:B------:R1:W-:Y:S01]  /*66920*/  @P1 STG.E.U16 [R4.64], R26 ;  /* 0x0000001a04001986 */ /* 0x0003e2000c101506 */
        /* <DEDUP_REMOVED lines=8> */
[----:B------:R-:W-:Y:S02]  /*669b0*/  IADD3 R16, R28, 0x1da, RZ ;  /* 0x000001da1c107810 */ /* 0x000fe40007ffe0ff */
[----:B------:R-:W-:Y:S02]  /*669c0*/  LEA.HI.X.SX32 R5, R0, R2, 0x1, P6 ;  /* 0x0000000200057211 */ /* 0x000fe400030f0eff */
[----:B------:R-:W-:Y:S02]  /*669d0*/  ISETP.LT.AND P5, PT, R12, c[0x0][0x17c], !P0 ;  /* 0x00005f000c007a0c */ /* 0x000fe400047a1270 */
[----:B0-----:R-:W-:Y:S02]  /*669e0*/  IADD3 R9, R0, c[0x0][0x198], RZ ;  /* 0x0000660000097a10 */ /* 0x001fe40007ffe0ff */
[----:B------:R-:W-:Y:S02]  /*669f0*/  IADD3 R12, R28, 0x1dd, RZ ;  /* 0x000001dd1c0c7810 */ /* 0x000fe40007ffe0ff */
[----:B------:R-:W-:-:S02]  /*66a00*/  LEA R8, P6, R9, R3, 0x1 ;  /* 0x0000000309087211 */ /* 0x000fc400078c08ff */
[----:B------:R-:W-:Y:S02]  /*66a10*/  ISETP.LT.AND P2, PT, R16, c[0x0][0x17c], !P0 ;  /* 0x00005f0010007a0c */ /* 0x000fe40004741270 */
[C---:B------:R-:W-:Y:S01]  /*66a20*/  IADD3 R0, R9.reuse, c[0x0][0x198], RZ ;  /* 0x0000660009007a10 */ /* 0x040fe20007ffe0ff */
[----:B------:R0:W-:Y:S01]  /*66a30*/  @P4 STG.E.U16 [R4.64], R6 ;  /* 0x0000000604004986 */ /* 0x0001e2000c101506 */
[----:B------:R-:W-:Y:S02]  /*66a40*/  ISETP.LT.AND P4, PT, R12, c[0x0][0x17c], !P0 ;  /* 0x00005f000c007a0c */ /* 0x000fe40004781270 */
[----:B------:R-:W-:Y:S02]  /*66a50*/  LEA.HI.X.SX32 R9, R9, R2, 0x1, P6 ;  /* 0x0000000209097211 */ /* 0x000fe400030f0eff */
[----:B------:R-:W-:Y:S02]  /*66a60*/  PRMT R12, R6, 0x7632, R12 ;  /* 0x00007632060c7816 */ /* 0x000fe4000000000c */
[----:B0-----:R-:W-:-:S02]  /*66a70*/  LEA R4, P6, R0, R3, 0x1 ;  /* 0x0000000300047211 */ /* 0x001fc400078c08ff */
[C---:B------:R-:W-:Y:S01]  /*66a80*/  IADD3 R6, R0.reuse, c[0x0][0x198], RZ ;  /* 0x0000660000067a10 */ /* 0x040fe20007ffe0ff */
[----:B------:R0:W-:Y:S01]  /*66a90*/  @P3 STG.E.U16 [R8.64], R12 ;  /* 0x0000000c08003986 */ /* 0x0001e2000c101506 */
[----:B------:R-:W-:Y:S02]  /*66aa0*/  LEA.HI.X.SX32 R5, R0, R2, 0x1, P6 ;  /* 0x0000000200057211 */ /* 0x000fe400030f0eff */
[----:B------:R-:W-:-:S03]  /*66ab0*/  IADD3 R0, R6, c[0x0][0x198], RZ ;  /* 0x0000660006007a10 */ /* 0x000fc60007ffe0ff */
[----:B------:R1:W-:Y:S01]  /*66ac0*/  @P2 STG.E.U16 [R4.64], R10 ;  /* 0x0000000a04002986 */ /* 0x0003e2000c101506 */
[----:B0-----:R-:W-:-:S04]  /*66ad0*/  LEA R8, P6, R6, R3, 0x1 ;  /* 0x0000000306087211 */ /* 0x001fc800078c08ff */
[----:B------:R-:W-:Y:S02]  /*66ae0*/  LEA.HI.X.SX32 R9, R6, R2, 0x1, P6 ;  /* 0x0000000206097211 */ /* 0x000fe400030f0eff */
[----:B-1----:R-:W-:Y:S02]  /*66af0*/  PRMT R5, R10, 0x7632, R5 ;  /* 0x000076320a057816 */ /* 0x002fe40000000005 */
[C---:B------:R-:W-:Y:S02]  /*66b00*/  LEA R4, P6, R0.reuse, R3, 0x1 ;  /* 0x0000000300047211 */ /* 0x040fe400078c08ff */
[----:B------:R-:W-:Y:S01]  /*66b10*/  IADD3 R6, R0, c[0x0][0x198], RZ ;  /* 0x0000660000067a10 */ /* 0x000fe20007ffe0ff */
[----:B------:R0:W-:Y:S01]  /*66b20*/  @P1 STG.E.U16 [R8.64], R5 ;  /* 0x0000000508001986 */ /* 0x0001e2000c101506 */
[----:B------:R-:W-:-:S04]  /*66b30*/  IADD3 R13, R28, 0x1de, RZ ;  /* 0x000001de1c0d7810 */ /* 0x000fc80007ffe0ff */
[----:B------:R-:W-:Y:S02]  /*66b40*/  ISETP.LT.AND P3, PT, R13, c[0x0][0x17c], !P0 ;  /* 0x00005f000d007a0c */ /* 0x000fe40004761270 */
[----:B------:R-:W-:Y:S02]  /*66b50*/  IADD3 R13, R28, 0x1df, RZ ;  /* 0x000001df1c0d7810 */ /* 0x000fe40007ffe0ff */
[-C--:B0-----:R-:W-:Y:S02]  /*66b60*/  LEA.HI.X.SX32 R5, R0, R2.reuse, 0x1, P6 ;  /* 0x0000000200057211 */ /* 0x081fe400030f0eff */
[C---:B------:R-:W-:Y:S02]  /*66b70*/  LEA R8, P6, R6.reuse, R3, 0x1 ;  /* 0x0000000306087211 */ /* 0x040fe400078c08ff */
[C---:B------:R-:W-:Y:S01]  /*66b80*/  IADD3 R0, R6.reuse, c[0x0][0x198], RZ ;  /* 0x0000660006007a10 */ /* 0x040fe20007ffe0ff */
[----:B------:R0:W-:Y:S01]  /*66b90*/  @P5 STG.E.U16 [R4.64], R14 ;  /* 0x0000000e04005986 */ /* 0x0001e2000c101506 */
[----:B------:R-:W-:-:S02]  /*66ba0*/  LEA.HI.X.SX32 R9, R6, R2, 0x1, P6 ;  /* 0x0000000206097211 */ /* 0x000fc400030f0eff */
[----:B------:R-:W-:Y:S02]  /*66bb0*/  PRMT R12, R14, 0x7632, R12 ;  /* 0x000076320e0c7816 */ /* 0x000fe4000000000c */
[----:B------:R-:W-:Y:S02]  /*66bc0*/  ISETP.LT.AND P2, PT, R13, c[0x0][0x17c], !P0 ;  /* 0x00005f000d007a0c */ /* 0x000fe40004741270 */
[C---:B------:R-:W-:Y:S02]  /*66bd0*/  IADD3 R6, R0.reuse, c[0x0][0x198], RZ ;  /* 0x0000660000067a10 */ /* 0x040fe40007ffe0ff */
[----:B0-----:R-:W-:Y:S01]  /*66be0*/  LEA R4, P6, R0, R3, 0x1 ;  /* 0x0000000300047211 */ /* 0x001fe200078c08ff */
[----:B------:R0:W-:Y:S01]  /*66bf0*/  @P4 STG.E.U16 [R8.64], R12 ;  /* 0x0000000c08004986 */ /* 0x0001e2000c101506 */
[----:B------:R-:W-:Y:S02]  /*66c00*/  IADD3 R13, R28, 0x1e0, RZ ;  /* 0x000001e01c0d7810 */ /* 0x000fe40007ffe0ff */
[----:B------:R-:W-:-:S02]  /*66c10*/  LEA.HI.X.SX32 R5, R0, R2, 0x1, P6 ;  /* 0x0000000200057211 */ /* 0x000fc400030f0eff */
[----:B------:R-:W-:Y:S02]  /*66c20*/  ISETP.LT.AND P1, PT, R13, c[0x0][0x17c], !P0 ;  /* 0x00005f000d007a0c */ /* 0x000fe40004721270 */
[C---:B------:R-:W-:Y:S01]  /*66c30*/  IADD3 R0, R6.reuse, c[0x0][0x198], RZ ;  /* 0x0000660006007a10 */ /* 0x040fe20007ffe0ff */
[----:B------:R1:W-:Y:S01]  /*66c40*/  @P3 STG.E.U16 [R4.64], R18 ;  /* 0x0000001204003986 */ /* 0x0003e2000c101506 */
[----:B0-----:R-:W-:Y:S02]  /*66c50*/  LEA R8, P6, R6, R3, 0x1 ;  /* 0x0000000306087211 */ /* 0x001fe400078c08ff */
[----:B------:R-:W-:Y:S02]  /*66c60*/  IADD3 R10, R28, 0x1e1, RZ ;  /* 0x000001e11c0a7810 */ /* 0x000fe40007ffe0ff */
[----:B------:R-:W-:Y:S02]  /*66c70*/  LEA.HI.X.SX32 R9, R6, R2, 0x1, P6 ;  /* 0x0000000206097211 */ /* 0x000fe400030f0eff */
[----:B-1----:R-:W-:-:S02]  /*66c80*/  PRMT R5, R18, 0x7632, R5 ;  /* 0x0000763212057816 */ /* 0x002fc40000000005 */
[----:B------:R-:W-:Y:S02]  /*66c90*/  LEA R4, P6, R0, R3, 0x1 ;  /* 0x0000000300047211 */ /* 0x000fe400078c08ff */
[----:B------:R-:W-:Y:S01]  /*66ca0*/  ISETP.LT.AND P5, PT, R10, c[0x0][0x17c], !P0 ;  /* 0x00005f000a007a0c */ /* 0x000fe200047a1270 */
[----:B------:R0:W-:Y:S01]  /*66cb0*/  @P2 STG.E.U16 [R8.64], R5 ;  /* 0x0000000508002986 */ /* 0x0001e2000c101506 */
[----:B------:R-:W-:Y:S02]  /*66cc0*/  IADD3 R6, R28, 0x1e4, RZ ;  /* 0x000001e41c067810 */ /* 0x000fe40007ffe0ff */
[----:B------:R-:W-:Y:S02]  /*66cd0*/  IADD3 R12, R0, c[0x0][0x198], RZ ;  /* 0x00006600000c7a10 */ /* 0x000fe40007ffe0ff */
[----:B------:R-:W-:Y:S02]  /*66ce0*/  IADD3 R10, R28, 0x1e2, RZ ;  /* 0x000001e21c0a7810 */ /* 0x000fe40007ffe0ff */
[----:B------:R-:W-:-:S02]  /*66cf0*/  ISETP.LT.AND P2, PT, R6, c[0x0][0x17c], !P0 ;  /* 0x00005f0006007a0c */ /* 0x000fc40004741270 */
[----:B------:R-:W-:Y:S02]  /*66d00*/  ISETP.LT.AND P4, PT, R10, c[0x0][0x17c], !P0 ;  /* 0x00005f000a007a0c */ /* 0x000fe40004781270 */
[-C--:B0-----:R-:W-:Y:S02]  /*66d10*/  LEA.HI.X.SX32 R5, R0, R2.reuse, 0x1, P6 ;  /* 0x0000000200057211 */ /* 0x081fe400030f0eff */
[CC--:B------:R-:W-:Y:S02]  /*66d20*/  LEA R8, P6, R12.reuse, R3.reuse, 0x1 ;  /* 0x000000030c087211 */ /* 0x0c0fe400078c08ff */
[C---:B------:R-:W-:Y:S02]  /*66d30*/  IADD3 R6, R12.reuse, c[0x0][0x198], RZ ;  /* 0x000066000c067a10 */ /* 0x040fe40007ffe0ff */
[----:B------:R-:W-:Y:S02]  /*66d40*/  LEA.HI.X.SX32 R9, R12, R2, 0x1, P6 ;  /* 0x000000020c097211 */ /* 0x000fe400030f0eff */
[----:B--2---:R-:W-:Y:S01]  /*66d50*/  PRMT R0, R24, 0x7632, R0 ;  /* 0x0000763218007816 */ /* 0x004fe20000000000 */
[----:B------:R0:W-:Y:S04]  /*66d60*/  @P1 STG.E.U16 [R4.64], R24 ;  /* 0x0000001804001986 */ /* 0x0001e8000c101506 */
[----:B0-----:R-:W2:Y:S01]  /*66d70*/  LDL.LU R24, [R1+0x7c] ;  /* 0x00007c0001187983 */ /* 0x001ea20000300800 */
[----:B------:R-:W-:-:S04]  /*66d80*/  LEA R4, P6, R6, R3, 0x1 ;  /* 0x0000000306047211 */ /* 0x000fc800078c08ff */
[----:B------:R-:W-:Y:S01]  /*66d90*/  LEA.HI.X.SX32 R5, R6, R2, 0x1, P6 ;  /* 0x0000000206057211 */ /* 0x000fe200030f0eff */
[----:B------:R-:W-:Y:S01]  /*66da0*/  @P5 STG.E.U16 [R8.64], R0 ;  /* 0x0000000008005986 */ /* 0x000fe2000c101506 */
[----:B---3--:R-:W-:-:S03]  /*66db0*/  PRMT R13, R29, 0x7632, R13 ;  /* 0x000076321d0d7816 */ /* 0x008fc6000000000d */
[----:B------:R0:W-:Y:S04]  /*66dc0*/  @P4 STG.E.U16 [R4.64], R29 ;  /* 0x0000001d04004986 */ /* 0x0001e8000c101506 */
[----:B0-----:R-:W3:Y:S01]  /*66dd0*/  LDL.LU R29, [R1+0xac] ;  /* 0x0000ac00011d7983 */ /* 0x001ee20000300800 */
[----:B------:R-:W-:-:S04]  /*66de0*/  IADD3 R10, R28, 0x1e3, RZ ;  /* 0x000001e31c0a7810 */ /* 0x000fc80007ffe0ff */
[----:B------:R-:W-:Y:S02]  /*66df0*/  ISETP.LT.AND P3, PT, R10, c[0x0][0x17c], !P0 ;  /* 0x00005f000a007a0c */ /* 0x000fe40004761270 */
[----:B------:R-:W-:Y:S02]  /*66e00*/  IADD3 R10, R28, 0x1e5, RZ ;  /* 0x000001e51c0a7810 */ /* 0x000fe40007ffe0ff */
[----:B------:R-:W-:Y:S02]  /*66e10*/  IADD3 R12, R6, c[0x0][0x198], RZ ;  /* 0x00006600060c7a10 */ /* 0x000fe40007ffe0ff */
[----:B------:R-:W-:Y:S02]  /*66e20*/  ISETP.LT.AND P1, PT, R10, c[0x0][0x17c], !P0 ;  /* 0x00005f000a007a0c */ /* 0x000fe40004721270 */
[----:B------:R-:W-:Y:S02]  /*66e30*/  IADD3 R10, R28, 0x1e6, RZ ;  /* 0x000001e61c0a7810 */ /* 0x000fe40007ffe0ff */
[----:B------:R-:W-:-:S02]  /*66e40*/  LEA R8, P6, R12, R3, 0x1 ;  /* 0x000000030c087211 */ /* 0x000fc400078c08ff */
[----:B------:R-:W-:Y:S02]  /*66e50*/  ISETP.LT.AND P5, PT, R10, c[0x0][0x17c], !P0 ;  /* 0x00005f000a007a0c */ /* 0x000fe400047a1270 */
[----:B------:R-:W-:Y:S02]  /*66e60*/  IADD3 R10, R28, 0x1e7, RZ ;  /* 0x000001e71c0a7810 */ /* 0x000fe40007ffe0ff */
[C---:B------:R-:W-:Y:S02]  /*66e70*/  IADD3 R6, R12.reuse, c[0x0][0x198], RZ ;  /* 0x000066000c067a10 */ /* 0x040fe40007ffe0ff */
[----:B------:R-:W-:Y:S02]  /*66e80*/  LEA.HI.X.SX32 R9, R12, R2, 0x1, P6 ;  /* 0x000000020c097211 */ /* 0x000fe400030f0eff */
[----:B------:R-:W-:Y:S02]  /*66e90*/  ISETP.LT.AND P4, PT, R10, c[0x0][0x17c], !P0 ;  /* 0x00005f000a007a0c */ /* 0x000fe40004781270 */
[----:B------:R-:W-:-:S02]  /*66ea0*/  LEA R4, P6, R6, R3, 0x1 ;  /* 0x0000000306047211 */ /* 0x000fc400078c08ff */
[C---:B------:R-:W-:Y:S01]  /*66eb0*/  IADD3 R10, R6.reuse, c[0x0][0x198], RZ ;  /* 0x00006600060a7a10 */ /* 0x040fe20007ffe0ff */
[----:B------:R0:W-:Y:S01]  /*66ec0*/  @P3 STG.E.U16 [R8.64], R13 ;  /* 0x0000000d08003986 */ /* 0x0001e2000c101506 */
[----:B------:R-:W-:Y:S02]  /*66ed0*/  LEA.HI.X.SX32 R5, R6, R2, 0x1, P6 ;  /* 0x0000000206057211 */ /* 0x000fe400030f0eff */
[C---:B------:R-:W-:Y:S02]  /*66ee0*/  IADD3 R6, R10.reuse, c[0x0][0x198], RZ ;  /* 0x000066000a067a10 */ /* 0x040fe40007ffe0ff */
[----:B----4-:R-:W-:Y:S01]  /*66ef0*/  PRMT R12, R25, 0x7632, R12 ;  /* 0x00007632190c7816 */ /* 0x010fe2000000000c */
[----:B------:R1:W-:Y:S01]  /*66f00*/  @P2 STG.E.U16 [R4.64], R25 ;  /* 0x0000001904002986 */ /* 0x0003e2000c101506 */
[----:B0-----:R-:W-:-:S04]  /*66f10*/  LEA R8, P6, R10, R3, 0x1 ;  /* 0x000000030a087211 */ /* 0x001fc800078c08ff */
[-C--:B------:R-:W-:Y:S01]  /*66f20*/  LEA.HI.X.SX32 R9, R10, R2.reuse, 0x1, P6 ;  /* 0x000000020a097211 */ /* 0x080fe200030f0eff */
[----:B-1----:R-:W4:Y:S01]  /*66f30*/  LDL.LU R25, [R1+0x9c] ;  /* 0x00009c0001197983 */ /* 0x002f220000300800 */
[C---:B------:R-:W-:Y:S02]  /*66f40*/  LEA R4, P6, R6.reuse, R3, 0x1 ;  /* 0x0000000306047211 */ /* 0x040fe400078c08ff */
[----:B------:R-:W-:Y:S02]  /*66f50*/  IADD3 R10, R6, c[0x0][0x198], RZ ;  /* 0x00006600060a7a10 */ /* 0x000fe40007ffe0ff */
[----:B------:R-:W-:Y:S01]  /*66f60*/  IADD3 R0, R28, 0x1e8, RZ ;  /* 0x000001e81c007810 */ /* 0x000fe20007ffe0ff */
[----:B------:R0:W-:Y:S01]  /*66f70*/  @P1 STG.E.U16 [R8.64], R12 ;  /* 0x0000000c08001986 */ /* 0x0001e2000c101506 */
[----:B------:R-:W-:Y:S02]  /*66f80*/  LEA.HI.X.SX32 R5, R6, R2, 0x1, P6 ;  /* 0x0000000206057211 */ /* 0x000fe400030f0eff */
[----:B------:R-:W-:-:S02]  /*66f90*/  ISETP.LT.AND P3, PT, R0, c[0x0][0x17c], !P0 ;  /* 0x00005f0000007a0c */ /* 0x000fc40004761270 */
[C---:B------:R-:W-:Y:S02]  /*66fa0*/  IADD3 R6, R10.reuse, c[0x0][0x198], RZ ;  /* 0x000066000a067a10 */ /* 0x040fe40007ffe0ff */
[----:B0-----:R-:W-:-:S04]  /*66fb0*/  LEA R8, P6, R10, R3, 0x1 ;  /* 0x000000030a087211 */ /* 0x001fc800078c08ff */
        /* <DEDUP_REMOVED lines=10> */
[----:B------:R-:W-:Y:S02]  /*67060*/  IADD3 R0, R28, 0x1e9, RZ ;  /* 0x000001e91c007810 */ /* 0x000fe40007ffe0ff */
[----:B------:R-:W-:Y:S02]  /*67070*/  IADD3 R10, R6, c[0x0][0x198], RZ ;  /* 0x00006600060a7a10 */ /* 0x000fe40007ffe0ff */
[----:B------:R-:W-:Y:S02]  /*67080*/  ISETP.LT.AND P2, PT, R0, c[0x0][0x17c], !P0 ;  /* 0x00005f0000007a0c */ /* 0x000fe40004741270 */
[----:B------:R-:W-:-:S02]  /*67090*/  IADD3 R0, R28, 0x1ea, RZ ;  /* 0x000001ea1c007810 */ /* 0x000fc40007ffe0ff */
[-C--:B------:R-:W-:Y:S02]  /*670a0*/  LEA R8, P6, R10, R3.reuse, 0x1 ;  /* 0x000000030a087211 */ /* 0x080fe400078c08ff */
[----:B------:R-:W-:Y:S02]  /*670b0*/  ISETP.LT.AND P1, PT, R0, c[0x0][0x17c], !P0 ;  /* 0x00005f0000007a0c */ /* 0x000fe40004721270 */
[----:B------:R-:W-:Y:S02]  /*670c0*/  IADD3 R6, R10, c[0x0][0x198], RZ ;  /* 0x000066000a067a10 */ /* 0x000fe40007ffe0ff */
[----:B------:R-:W-:Y:S02]  /*670d0*/  IADD3 R0, R28, 0x1eb, RZ ;  /* 0x000001eb1c007810 */ /* 0x000fe40007ffe0ff */
[----:B------:R-:W-:Y:S02]  /*670e0*/  LEA.HI.X.SX32 R9, R10, R2, 0x1, P6 ;  /* 0x000000020a097211 */ /* 0x000fe400030f0eff */
[----:B------:R-:W-:-:S02]  /*670f0*/  LEA R4, P6, R6, R3, 0x1 ;  /* 0x0000000306047211 */ /* 0x000fc400078c08ff */
[----:B------:R-:W-:Y:S02]  /*67100*/  ISETP.LT.AND P5, PT, R0, c[0x0][0x17c], !P0 ;  /* 0x00005f0000007a0c */ /* 0x000fe400047a1270 */
[----:B------:R-:W-:Y:S02]  /*67110*/  IADD3 R10, R6, c[0x0][0x198], RZ ;  /* 0x00006600060a7a10 */ /* 0x000fe40007ffe0ff */
[----:B------:R-:W-:Y:S01]  /*67120*/  IADD3 R0, R28, 0x1ec, RZ ;  /* 0x000001ec1c007810 */ /* 0x000fe20007ffe0ff */
[----:B------:R0:W-:Y:S01]  /*67130*/  @P2 STG.E.U16 [R8.64], R12 ;  /* 0x0000000c08002986 */ /* 0x0001e2000c101506 */
[----:B------:R-:W-:Y:S02]  /*67140*/  LEA.HI.X.SX32 R5, R6, R2, 0x1, P6 ;  /* 0x0000000206057211 */ /* 0x000fe400030f0eff */
[----:B------:R-:W-:Y:S02]  /*67150*/  ISETP.LT.AND P4, PT, R0, c[0x0][0x17c], !P0 ;  /* 0x00005f0000007a0c */ /* 0x000fe40004781270 */
[----:B------:R-:W-:-:S02]  /*67160*/  IADD3 R6, R10, c[0x0][0x198], RZ ;  /* 0x000066000a067a10 */ /* 0x000fc40007ffe0ff */
[----:B------:R-:W-:Y:S02]  /*67170*/  IADD3 R0, R28, 0x1ed, RZ ;  /* 0x000001ed1c007810 */ /* 0x000fe40007ffe0ff */
[C---:B0-----:R-:W-:Y:S01]  /*67180*/  LEA R8, P6, R10.reuse, R3, 0x1 ;  /* 0x000000030a087211 */ /* 0x041fe200078c08ff */
[----:B----4-:R0:W-:Y:S01]  /*67190*/  @P1 STG.E.U16 [R4.64], R25 ;  /* 0x0000001904001986 */ /* 0x0101e2000c101506 */
[----:B------:R-:W-:Y:S02]  /*671a0*/  PRMT R13, R25, 0x7632, R13 ;  /* 0x00007632190d7816 */ /* 0x000fe4000000000d */
[----:B------:R-:W-:Y:S02]  /*671b0*/  LEA.HI.X.SX32 R9, R10, R2, 0x1, P6 ;  /* 0x000000020a097211 */ /* 0x000fe400030f0eff */
[----:B------:R-:W-:Y:S02]  /*671c0*/  ISETP.LT.AND P3, PT, R0, c[0x0][0x17c], !P0 ;  /* 0x00005f0000007a0c */ /* 0x000fe40004761270 */
[----:B------:R-:W-:-:S02]  /*671d0*/  IADD3 R10, R6, c[0x0][0x198], RZ ;  /* 0x00006600060a7a10 */ /* 0x000fc40007ffe0ff */
[----:B------:R-:W-:Y:S02]  /*671e0*/  IADD3 R0, R28, 0x1ee, RZ ;  /* 0x000001ee1c007810 */ /* 0x000fe40007ffe0ff */
[C---:B0-----:R-:W-:Y:S01]  /*671f0*/  LEA R4, P6, R6.reuse, R3, 0x1 ;  /* 0x0000000306047211 */ /* 0x041fe200078c08ff */
[----:B------:R-:W4:Y:S03]  /*67200*/  LDL.LU R25, [R1+0x6c] ;  /* 0x00006c0001197983 */ /* 0x000f260000300800 */
[----:B------:R-:W-:Y:S01]  /*67210*/  LEA.HI.X.SX32 R5, R6, R2, 0x1, P6 ;  /* 0x0000000206057211 */ /* 0x000fe200030f0eff */
[----:B------:R0:W-:Y:S01]  /*67220*/  @P5 STG.E.U16 [R8.64], R13 ;  /* 0x0000000d08005986 */ /* 0x0001e2000c101506 */
[----:B------:R-:W-:Y:S02]  /*67230*/  ISETP.LT.AND P2, PT, R0, c[0x0][0x17c], !P0 ;  /* 0x00005f0000007a0c */ /* 0x000fe40004741270 */
[----:B------:R-:W-:-:S02]  /*67240*/  IADD3 R6, R10, c[0x0][0x198], RZ ;  /* 0x000066000a067a10 */ /* 0x000fc40007ffe0ff */
[----:B0-----:R-:W-:-:S04]  /*67250*/  LEA R8, P6, R10, R3, 0x1 ;  /* 0x000000030a087211 */ /* 0x001fc800078c08ff */
[----:B------:R-:W-:Y:S02]  /*67260*/  LEA.HI.X.SX32 R9, R10, R2, 0x1, P6 ;  /* 0x000000020a097211 */ /* 0x000fe400030f0eff */
[----:B------:R-:W-:-:S04]  /*67270*/  LEA R12, P6, R6, R3, 0x1 ;  /* 0x00000003060c7211 */ /* 0x000fc800078c08ff */
[C---:B------:R-:W-:Y:S02]  /*67280*/  LEA.HI.X.SX32 R13, R6.reuse, R2, 0x1, P6 ;  /* 0x00000002060d7211 */ /* 0x040fe400030f0eff */
[----:B------:R-:W-:Y:S02]  /*67290*/  IADD3 R10, R6, c[0x0][0x198], RZ ;  /* 0x00006600060a7a10 */ /* 0x000fe40007ffe0ff */
[----:B--2---:R-:W-:Y:S01]  /*672a0*/  PRMT R14, R24, 0x7632, R14 ;  /* 0x00007632180e7816 */ /* 0x004fe2000000000e */
[----:B------:R0:W-:Y:S04]  /*672b0*/  @P4 STG.E.U16 [R4.64], R24 ;  /* 0x0000001804004986 */ /* 0x0001e8000c101506 */
[----:B0-----:R-:W2:Y:S04]  /*672c0*/  LDL.LU R24, [R1+0x3c] ;  /* 0x00003c0001187983 */ /* 0x001ea80000300800 */
[----:B------:R-:W-:Y:S01]  /*672d0*/  @P3 STG.E.U16 [R8.64], R14 ;  /* 0x0000000e08003986 */ /* 0x000fe2000c101506 */
[----:B---3--:R-:W-:-:S03]  /*672e0*/  PRMT R6, R29, 0x7632, R6 ;  /* 0x000076321d067816 */ /* 0x008fc60000000006 */
[----:B------:R0:W-:Y:S04]  /*672f0*/  @P2 STG.E.U16 [R12.64], R29 ;  /* 0x0000001d0c002986 */ /* 0x0001e8000c101506 */
[----:B0-----:R-:W3:Y:S01]  /*67300*/  LDL.LU R29, [R1+0x1c] ;  /* 0x00001c00011d7983 */ /* 0x001ee20000300800 */
[----:B------:R-:W-:-:S04]  /*67310*/  IADD3 R0, R28, 0x1ef, RZ ;  /* 0x000001ef1c007810 */ /* 0x000fc80007ffe0ff */
[----:B------:R-:W-:Y:S02]  /*67320*/  ISETP.LT.AND P1, PT, R0, c[0x0][0x17c], !P0 ;  /* 0x00005f0000007a0c */ /* 0x000fe40004721270 */
[----:B------:R-:W-:Y:S02]  /*67330*/  IADD3 R0, R28, 0x1f0, RZ ;  /* 0x000001f01c007810 */ /* 0x000fe40007ffe0ff */
[----:B------:R-:W-:Y:S02]  /*67340*/  LEA R16, P6, R10, R3, 0x1 ;  /* 0x000000030a107211 */ /* 0x000fe400078c08ff */
[----:B------:R-:W-:Y:S02]  /*67350*/  ISETP.LT.AND P5, PT, R0, c[0x0][0x17c], !P0 ;  /* 0x00005f0000007a0c */ /* 0x000fe400047a1270 */
[----:B------:R-:W-:Y:S02]  /*67360*/  IADD3 R4, R10, c[0x0][0x198], RZ ;  /* 0x000066000a047a10 */ /* 0x000fe40007ffe0ff */
[----:B------:R-:W-:-:S02]  /*67370*/  IADD3 R0, R28, 0x1f1, RZ ;  /* 0x000001f11c007810 */ /* 0x000fc40007ffe0ff */
[-C--:B------:R-:W-:Y:S02]  /*67380*/  LEA.HI.X.SX32 R17, R10, R2.reuse, 0x1, P6 ;  /* 0x000000020a117211 */ /* 0x080fe400030f0eff */
[----:B------:R-:W-:Y:S02]  /*67390*/  LEA R20, P6, R4, R3, 0x1 ;  /* 0x0000000304147211 */ /* 0x000fe400078c08ff */
[----:B------:R-:W-:Y:S02]  /*673a0*/  ISETP.LT.AND P4, PT, R0, c[0x0][0x17c], !P0 ;  /* 0x00005f0000007a0c */ /* 0x000fe40004781270 */
[----:B------:R-:W-:Y:S02]  /*673b0*/  IADD3 R5, R4, c[0x0][0x198], RZ ;  /* 0x0000660004057a10 */ /* 0x000fe40007ffe0ff */
[----:B------:R-:W-:Y:S02]  /*673c0*/  IADD3 R0, R28, 0x1f2, RZ ;  /* 0x000001f21c007810 */ /* 0x000fe40007ffe0ff */
[----:B------:R-:W-:-:S02]  /*673d0*/  LEA.HI.X.SX32 R21, R4, R2, 0x1, P6 ;  /* 0x0000000204157211 */ /* 0x000fc400030f0eff */
[CC--:B------:R-:W-:Y:S02]  /*673e0*/  LEA R8, P6, R5.reuse, R3.reuse, 0x1 ;  /* 0x0000000305087211 */ /* 0x0c0fe400078c08ff */
[----:B------:R-:W-:Y:S02]  /*673f0*/  ISETP.LT.AND P3, PT, R0, c[0x0][0x17c], !P0 ;  /* 0x00005f0000007a0c */ /* 0x000fe40004761270 */
[C---:B------:R-:W-:Y:S02]  /*67400*/  IADD3 R4, R5.reuse, c[0x0][0x198], RZ ;  /* 0x0000660005047a10 */ /* 0x040fe40007ffe0ff */
[----:B------:R-:W-:Y:S02]  /*67410*/  IADD3 R0, R28, 0x1f3, RZ ;  /* 0x000001f31c007810 */ /* 0x000fe40007ffe0ff */
[----:B------:R-:W-:Y:S02]  /*67420*/  LEA.HI.X.SX32 R9, R5, R2, 0x1, P6 ;  /* 0x0000000205097211 */ /* 0x000fe400030f0eff */
[----:B------:R-:W-:-:S02]  /*67430*/  LEA R12, P6, R4, R3, 0x1 ;  /* 0x00000003040c7211 */ /* 0x000fc400078c08ff */
[----:B------:R-:W-:Y:S02]  /*67440*/  ISETP.LT.AND P2, PT, R0, c[0x0][0x17c], !P0 ;  /* 0x00005f0000007a0c */ /* 0x000fe40004741270 */
[----:B------:R-:W-:Y:S02]  /*67450*/  IADD3 R5, R4, c[0x0][0x198], RZ ;  /* 0x0000660004057a10 */ /* 0x000fe40007ffe0ff */
[----:B------:R-:W-:Y:S02]  /*67460*/  IADD3 R0, R28, 0x1f4, RZ ;  /* 0x000001f41c007810 */ /* 0x000fe40007ffe0ff */
[----:B----4-:R-:W-:Y:S02]  /*67470*/  PRMT R10, R25, 0x7632, R10 ;  /* 0x00007632190a7816 */ /* 0x010fe4000000000a */
[----:B------:R-:W-:Y:S01]  /*67480*/  LEA.HI.X.SX32 R13, R4, R2, 0x1, P6 ;  /* 0x00000002040d7211 */ /* 0x000fe200030f0eff */
[----:B------:R0:W-:Y:S01]  /*67490*/  @P1 STG.E.U16 [R16.64], R6 ;  /* 0x0000000610001986 */ /* 0x0001e2000c101506 */
[----:B------:R-:W-:-:S02]  /*674a0*/  LEA R4, P6, R5, R3, 0x1 ;  /* 0x0000000305047211 */ /* 0x000fc400078c08ff */
[----:B------:R-:W-:Y:S01]  /*674b0*/  ISETP.LT.AND P1, PT, R0, c[0x0][0x17c], !P0 ;  /* 0x00005f0000007a0c */ /* 0x000fe20004721270 */
[----:B------:R-:W-:Y:S01]  /*674c0*/  @P5 STG.E.U16 [R20.64], R25 ;  /* 0x0000001914005986 */ /* 0x000fe2000c101506 */
[----:B------:R-:W-:-:S03]  /*674d0*/  IADD3 R0, R28, 0x1f5, RZ ;  /* 0x000001f51c007810 */ /* 0x000fc60007ffe0ff */
[----:B------:R1:W-:Y:S01]  /*674e0*/  @P4 STG.E.U16 [R8.64], R10 ;  /* 0x0000000a08004986 */ /* 0x0003e2000c101506 */
[C---:B0-----:R-:W-:Y:S02]  /*674f0*/  IADD3 R6, R5.reuse, c[0x0][0x198], RZ ;  /* 0x0000660005067a10 */ /* 0x041fe40007ffe0ff */
[----:B------:R-:W-:Y:S02]  /*67500*/  LEA.HI.X.SX32 R5, R5, R2, 0x1, P6 ;  /* 0x0000000205057211 */ /* 0x000fe400030f0eff */
[----:B------:R-:W-:Y:S02]  /*67510*/  ISETP.LT.AND P5, PT, R0, c[0x0][0x17c], !P0 ;  /* 0x00005f0000007a0c */ /* 0x000fe400047a1270 */
[C---:B-1----:R-:W-:Y:S02]  /*67520*/  LEA R8, P6, R6.reuse, R3, 0x1 ;  /* 0x0000000306087211 */ /* 0x042fe400078c08ff */
[----:B------:R-:W-:Y:S02]  /*67530*/  IADD3 R10, R6, c[0x0][0x198], RZ ;  /* 0x00006600060a7a10 */ /* 0x000fe40007ffe0ff */
[----:B------:R-:W-:-:S04]  /*67540*/  IADD3 R0, R28, 0x1f6, RZ ;  /* 0x000001f61c007810 */ /* 0x000fc80007ffe0ff */
[----:B------:R-:W-:Y:S02]  /*67550*/  ISETP.LT.AND P4, PT, R0, c[0x0][0x17c], !P0 ;  /* 0x00005f0000007a0c */ /* 0x000fe40004781270 */
[----:B------:R-:W-:Y:S02]  /*67560*/  IADD3 R0, R28, 0x1f7, RZ ;  /* 0x000001f71c007810 */ /* 0x000fe40007ffe0ff */
[----:B--2---:R-:W-:Y:S01]  /*67570*/  PRMT R9, R24, 0x7632, R9 ;  /* 0x0000763218097816 */ /* 0x004fe20000000009 */
[----:B------:R-:W-:Y:S04]  /*67580*/  @P3 STG.E.U16 [R12.64], R24 ;  /* 0x000000180c003986 */ /* 0x000fe8000c101506 */
[----:B------:R0:W-:Y:S01]  /*67590*/  @P2 STG.E.U16 [R4.64], R9 ;  /* 0x0000000904002986 */ /* 0x0001e2000c101506 */
[----:B------:R-:W-:-:S02]  /*675a0*/  ISETP.LT.AND P3, PT, R0, c[0x0][0x17c], !P0 ;  /* 0x00005f0000007a0c */ /* 0x000fc40004761270 */
[-C--:B0-----:R-:W-:Y:S02]  /*675b0*/  LEA.HI.X.SX32 R9, R6, R2.reuse, 0x1, P6 ;  /* 0x0000000206097211 */ /* 0x081fe400030f0eff */
[CC--:B------:R-:W-:Y:S02]  /*675c0*/  LEA R16, P6, R10.reuse, R3.reuse, 0x1 ;  /* 0x000000030a107211 */ /* 0x0c0fe400078c08ff */
[C---:B------:R-:W-:Y:S02]  /*675d0*/  IADD3 R6, R10.reuse, c[0x0][0x198], RZ ;  /* 0x000066000a067a10 */ /* 0x040fe40007ffe0ff */
[----:B------:R-:W-:Y:S02]  /*675e0*/  LEA.HI.X.SX32 R17, R10, R2, 0x1, P6 ;  /* 0x000000020a117211 */ /* 0x000fe400030f0eff */
[C---:B------:R-:W-:Y:S02]  /*675f0*/  LEA R4, P6, R6.reuse, R3, 0x1 ;  /* 0x0000000306047211 */ /* 0x040fe400078c08ff */
[----:B------:R-:W-:-:S02]  /*67600*/  IADD3 R10, R6, c[0x0][0x198], RZ ;  /* 0x00006600060a7a10 */ /* 0x000fc40007ffe0ff */
[----:B---3--:R-:W-:Y:S01]  /*67610*/  PRMT R5, R29, 0x7632, R5 ;  /* 0x000076321d057816 */ /* 0x008fe20000000005 */
[----:B------:R-:W-:Y:S04]  /*67620*/  @P1 STG.E.U16 [R8.64], R29 ;  /* 0x0000001d08001986 */ /* 0x000fe8000c101506 */
[----:B------:R0:W-:Y:S01]  /*67630*/  @P5 STG.E.U16 [R16.64], R5 ;  /* 0x0000000510005986 */ /* 0x0001e2000c101506 */
[----:B------:R-:W-:Y:S02]  /*67640*/  IADD3 R0, R28, 0x1f8, RZ ;  /* 0x000001f81c007810 */ /* 0x000fe40007ffe0ff */
[----:B0-----:R-:W-:Y:S02]  /*67650*/  LEA.HI.X.SX32 R5, R6, R2, 0x1, P6 ;  /* 0x0000000206057211 */ /* 0x001fe400030f0eff */
[----:B------:R-:W-:-:S02]  /*67660*/  LEA R12, P6, R10, R3, 0x1 ;  /* 0x000000030a0c7211 */ /* 0x000fc400078c08ff */
[C---:B------:R-:W-:Y:S02]  /*67670*/  IADD3 R6, R10.reuse, c[0x0][0x198], RZ ;  /* 0x000066000a067a10 */ /* 0x040fe40007ffe0ff */
[----:B------:R-:W-:Y:S02]  /*67680*/  PRMT R9, R27, 0x7632, R9 ;  /* 0x000076321b097816 */ /* 0x000fe40000000009 */
[----:B------:R-:W-:Y:S02]  /*67690*/  LEA.HI.X.SX32 R13, R10, R2, 0x1, P6 ;  /* 0x000000020a0d7211 */ /* 0x000fe400030f0eff */
[----:B------:R-:W-:Y:S01]  /*676a0*/  LEA R8, P6, R6, R3, 0x1 ;  /* 0x0000000306087211 */ /* 0x000fe200078c08ff */
[----:B------:R-:W-:Y:S01]  /*676b0*/  @P4 STG.E.U16 [R4.64], R27 ;  /* 0x0000001b04004986 */ /* 0x000fe2000c101506 */
[----:B------:R-:W-:Y:S02]  /*676c0*/  ISETP.LT.AND P2, PT, R0, c[0x0][0x17c], !P0 ;  /* 0x00005f0000007a0c */ /* 0x000fe40004741270 */
[----:B------:R-:W-:Y:S01]  /*676d0*/  IADD3 R10, R6, c[0x0][0x198], RZ ;  /* 0x00006600060a7a10 */ /* 0x000fe20007ffe0ff */
[----:B------:R0:W-:Y:S01]  /*676e0*/  @P3 STG.E.U16 [R12.64], R9 ;  /* 0x000000090c003986 */ /* 0x0001e2000c101506 */
[----:B------:R-:W-:-:S04]  /*676f0*/  IADD3 R0, R28, 0x1f9, RZ ;  /* 0x000001f91c007810 */ /* 0x000fc80007ffe0ff */
[----:B------:R-:W-:Y:S02]  /*67700*/  ISETP.LT.AND P1, PT, R0, c[0x0][0x17c], !P0 ;  /* 0x00005f0000007a0c */ /* 0x000fe40004721270 */
[----:B------:R-:W-:Y:S02]  /*67710*/  IADD3 R0, R28, 0x1fa, RZ ;  /* 0x000001fa1c007810 */ /* 0x000fe40007ffe0ff */
[-C--:B0-----:R-:W-:Y:S02]  /*67720*/  LEA.HI.X.SX32 R9, R6, R2.reuse, 0x1, P6 ;  /* 0x0000000206097211 */ /* 0x081fe400030f0eff */
[C---:B------:R-:W-:Y:S02]  /*67730*/  LEA R20, P6, R10.reuse, R3, 0x1 ;  /* 0x000000030a147211 */ /* 0x040fe400078c08ff */
[C---:B------:R-:W-:Y:S02]  /*67740*/  IADD3 R6, R10.reuse, c[0x0][0x198], RZ ;  /* 0x000066000a067a10 */ /* 0x040fe40007ffe0ff */
[----:B------:R-:W-:-:S02]  /*67750*/  LEA.HI.X.SX32 R21, R10, R2, 0x1, P6 ;  /* 0x000000020a157211 */ /* 0x000fc400030f0eff */
[----:B------:R-:W-:Y:S02]  /*67760*/  IADD3 R10, R6, c[0x0][0x198], RZ ;  /* 0x00006600060a7a10 */ /* 0x000fe40007ffe0ff */
[----:B------:R-:W-:Y:S02]  /*67770*/  ISETP.LT.AND P5, PT, R0, c[0x0][0x17c], !P0 ;  /* 0x00005f0000007a0c */ /* 0x000fe400047a1270 */
[----:B------:R-:W-:Y:S02]  /*67780*/  IADD3 R0, R28, 0x1fb, RZ ;  /* 0x000001fb1c007810 */ /* 0x000fe40007ffe0ff */
[----:B------:R-:W-:Y:S02]  /*67790*/  IADD3 R14, R10, c[0x0][0x198], RZ ;  /* 0x000066000a0e7a10 */ /* 0x000fe40007ffe0ff */
[----:B------:R-:W-:Y:S02]  /*677a0*/  PRMT R5, R7, 0x7632, R5 ;  /* 0x0000763207057816 */ /* 0x000fe40000000005 */
[----:B------:R-:W-:-:S02]  /*677b0*/  ISETP.LT.AND P4, PT, R0, c[0x0][0x17c], !P0 ;  /* 0x00005f0000007a0c */ /* 0x000fc40004781270 */
[----:B------:R-:W-:Y:S01]  /*677c0*/  IADD3 R0, R28, 0x1fc, RZ ;  /* 0x000001fc1c007810 */ /* 0x000fe20007ffe0ff */
[----:B------:R-:W-:Y:S01]  /*677d0*/  @P2 STG.E.U16 [R8.64], R7 ;  /* 0x0000000708002986 */ /* 0x000fe2000c101506 */
[----:B------:R-:W-:Y:S02]  /*677e0*/  IADD3 R18, R14, c[0x0][0x198], RZ ;  /* 0x000066000e127a10 */ /* 0x000fe40007ffe0ff */
[----:B------:R-:W-:Y:S01]  /*677f0*/  ISETP.LT.AND P3, PT, R0, c[0x0][0x17c], !P0 ;  /* 0x00005f0000007a0c */ /* 0x000fe20004761270 */
[----:B------:R0:W-:Y:S01]  /*67800*/  @P1 STG.E.U16 [R20.64], R5 ;  /* 0x0000000514001986 */ /* 0x0001e2000c101506 */
[-C--:B------:R-:W-:Y:S02]  /*67810*/  LEA R12, P1, R10, R3.reuse, 0x1 ;  /* 0x000000030a0c7211 */ /* 0x080fe400078208ff */
[----:B------:R-:W-:Y:S02]  /*67820*/  IADD3 R0, R28, 0x1fd, RZ ;  /* 0x000001fd1c007810 */ /* 0x000fe40007ffe0ff */
[----:B------:R-:W-:-:S02]  /*67830*/  LEA R4, P6, R6, R3, 0x1 ;  /* 0x0000000306047211 */ /* 0x000fc400078c08ff */
[----:B------:R-:W-:Y:S02]  /*67840*/  IADD3 R22, R18, c[0x0][0x198], RZ ;  /* 0x0000660012167a10 */ /* 0x000fe40007ffe0ff */
[-C--:B------:R-:W-:Y:S02]  /*67850*/  LEA.HI.X.SX32 R13, R10, R2.reuse, 0x1, P1 ;  /* 0x000000020a0d7211 */ /* 0x080fe400008f0eff */
[----:B------:R-:W-:Y:S02]  /*67860*/  ISETP.LT.AND P2, PT, R0, c[0x0][0x17c], !P0 ;  /* 0x00005f0000007a0c */ /* 0x000fe40004741270 */
[----:B0-----:R-:W-:Y:S02]  /*67870*/  LEA.HI.X.SX32 R5, R6, R2, 0x1, P6 ;  /* 0x0000000206057211 */ /* 0x001fe400030f0eff */
[-C--:B------:R-:W-:Y:S02]  /*67880*/  LEA R8, P1, R22, R3.reuse, 0x1 ;  /* 0x0000000316087211 */ /* 0x080fe400078208ff */
[----:B------:R-:W-:-:S02]  /*67890*/  LEA R16, P6, R14, R3, 0x1 ;  /* 0x000000030e107211 */ /* 0x000fc400078c08ff */
[C---:B------:R-:W-:Y:S02]  /*678a0*/  IADD3 R0, R28.reuse, 0x1fe, RZ ;  /* 0x000001fe1c007810 */ /* 0x040fe40007ffe0ff */
[----:B------:R-:W-:Y:S02]  /*678b0*/  IADD3 R28, R28, 0x1ff, RZ ;  /* 0x000001ff1c1c7810 */ /* 0x000fe40007ffe0ff */
[-C--:B------:R-:W-:Y:S02]  /*678c0*/  LEA.HI.X.SX32 R9, R22, R2.reuse, 0x1, P1 ;  /* 0x0000000216097211 */ /* 0x080fe400008f0eff */
[----:B------:R-:W-:Y:S02]  /*678d0*/  LEA.HI.X.SX32 R17, R14, R2, 0x1, P6 ;  /* 0x000000020e117211 */ /* 0x000fe400030f0eff */
[----:B------:R-:W-:Y:S02]  /*678e0*/  ISETP.LT.AND P1, PT, R0, c[0x0][0x17c], !P0 ;  /* 0x00005f0000007a0c */ /* 0x000fe40004721270 */
[----:B------:R-:W-:-:S02]  /*678f0*/  LEA R6, P6, R18, R3, 0x1 ;  /* 0x0000000312067211 */ /* 0x000fc400078c08ff */
[----:B------:R-:W-:Y:S02]  /*67900*/  ISETP.LT.AND P0, PT, R28, c[0x0][0x17c], !P0 ;  /* 0x00005f001c007a0c */ /* 0x000fe40004701270 */
[----:B------:R-:W-:Y:S02]  /*67910*/  IADD3 R10, R22, c[0x0][0x198], RZ ;  /* 0x00006600160a7a10 */ /* 0x000fe40007ffe0ff */
[-C--:B------:R-:W-:Y:S02]  /*67920*/  LEA.HI.X.SX32 R7, R18, R2.reuse, 0x1, P6 ;  /* 0x0000000212077211 */ /* 0x080fe400030f0eff */
[----:B------:R-:W-:Y:S02]  /*67930*/  PRMT R0, R11, 0x7632, R0 ;  /* 0x000076320b007816 */ /* 0x000fe40000000000 */
[C---:B------:R-:W-:Y:S02]  /*67940*/  LEA R20, P6, R10.reuse, R3, 0x1 ;  /* 0x000000030a147211 */ /* 0x040fe400078c08ff */
[----:B------:R-:W-:Y:S01]  /*67950*/  PRMT R3, R15, 0x7632, R3 ;  /* 0x000076320f037816 */ /* 0x000fe20000000003 */
[----:B------:R0:W-:Y:S04]  /*67960*/  @P5 STG.E.U16 [R4.64], R11 ;  /* 0x0000000b04005986 */ /* 0x0001e8000c101506 */
[----:B------:R0:W-:Y:S04]  /*67970*/  @P4 STG.E.U16 [R12.64], R0 ;  /* 0x000000000c004986 */ /* 0x0001e8000c101506 */
[----:B------:R0:W-:Y:S04]  /*67980*/  @P3 STG.E.U16 [R16.64], R15 ;  /* 0x0000000f10003986 */ /* 0x0001e8000c101506 */
[----:B------:R0:W-:Y:S01]  /*67990*/  @P2 STG.E.U16 [R6.64], R3 ;  /* 0x0000000306002986 */ /* 0x0001e2000c101506 */
[----:B------:R-:W-:-:S03]  /*679a0*/  LEA.HI.X.SX32 R21, R10, R2, 0x1, P6 ;  /* 0x000000020a157211 */ /* 0x000fc600030f0eff */
[----:B------:R0:W-:Y:S01]  /*679b0*/  @P1 STG.E.U16 [R8.64], R19 ;  /* 0x0000001308001986 */ /* 0x0001e2000c101506 */
[----:B------:R-:W-:Y:S05]  /*679c0*/  @!P0 EXIT ;  /* 0x000000000000894d */ /* 0x000fea0003800000 */
[----:B------:R-:W-:-:S05]  /*679d0*/  PRMT R10, R19, 0x7632, R10 ;  /* 0x00007632130a7816 */ /* 0x000fca000000000a */
[----:B------:R-:W-:Y:S01]  /*679e0*/  STG.E.U16 [R20.64], R10 ;  /* 0x0000000a14007986 */ /* 0x000fe2000c101506 */
[----:B------:R-:W-:Y:S05]  /*679f0*/  EXIT ;  /* 0x000000000000794d */ /* 0x000fea0003800000 */
.L_x_4:
[----:B------:R-:W-:-:S00]  /*67a00*/  BRA `(.L_x_4) ;  /* 0xfffffff000007947 */ /* 0x000fc0000383ffff */
[----:B------:R-:W-:-:S00]  /*67a10*/  NOP ;  /* 0x0000000000007918 */ /* 0x000fc00000000000 */
        /* <DEDUP_REMOVED lines=14> */
.L_x_5:


//--------------------- .nv.shared.matmul_kernel  --------------------------
	.section	.nv.shared.matmul_kernel,"aw",@nobits
	.sectionflags	@""
	.align	16
